	.target	sm_90a

	.elftype	@"ET_EXEC"


//--------------------- .note.nv.tkinfo           --------------------------
	.section	.note.nv.tkinfo,"",@"SHT_NOTE"
	.sectionflags	@"SHF_NOTE_NV_TKINFO"
	.tkinfo
        /*0018*/ 	.word	0x00000002
        /*0030*/ 	.string	""
        /*0030*/ 	.string	"ptxas"
        /*0030*/ 	.string	"Cuda compilation tools, release 13.0, V13.0.88"
        /*0030*/ 	.string	"Build cuda_13.0.r13.0/compiler.36424714_0"
        /*0030*/ 	.string	"-v  -suppress-debug-info  -lineinfo  -arch sm_90a "



//--------------------- .note.nv.cuinfo           --------------------------
	.section	.note.nv.cuinfo,"",@"SHT_NOTE"
	.sectionflags	@"SHF_NOTE_NV_CUINFO"
        /*0018*/ 	.short	0x0002
        /*001a*/ 	.short	0x005a
        /*001c*/ 	.short	0x0082
	.zero		2


//--------------------- .nv.info                  --------------------------
	.section	.nv.info,"",@"SHT_CUDA_INFO"
	.align	4


	//----- nvinfo : EIATTR_REGCOUNT
	.align		4
        /*0000*/ 	.byte	0x04, 0x2f
        /*0002*/ 	.short	(.L_1 - .L_0)
	.align		4
.L_0:
        /*0004*/ 	.word	index@(matmul_kernel)
        /*0008*/ 	.word	0x000000ff


	//----- nvinfo : EIATTR_FRAME_SIZE
	.align		4
.L_1:
        /*000c*/ 	.byte	0x04, 0x11
        /*000e*/ 	.short	(.L_3 - .L_2)
	.align		4
.L_2:
        /*0010*/ 	.word	index@(matmul_kernel)
        /*0014*/ 	.word	0x00002108


	//----- nvinfo : EIATTR_MIN_STACK_SIZE
	.align		4
.L_3:
        /*0018*/ 	.byte	0x04, 0x12
        /*001a*/ 	.short	(.L_5 - .L_4)
	.align		4
.L_4:
        /*001c*/ 	.word	index@(matmul_kernel)
        /*0020*/ 	.word	0x00002108
.L_5:


//--------------------- .nv.compat                --------------------------
	.section	.nv.compat,"",@"SHT_CUDA_COMPAT_INFO"
	.align	4
        /*0000*/ 	.byte	0x02, 0x09, 0x01, 0x00, 0x02, 0x02, 0x04, 0x00, 0x02, 0x05, 0x05, 0x00, 0x03, 0x07, 0x01, 0x01
        /*0010*/ 	.byte	0x02, 0x03, 0x00, 0x00, 0x02, 0x06, 0x01, 0x00, 0x04, 0x0b, 0x08, 0x00, 0x00, 0x00, 0x00, 0x00
        /*0020*/ 	.byte	0x00, 0x00, 0x00, 0x00


//--------------------- .nv.info.matmul_kernel    --------------------------
	.section	.nv.info.matmul_kernel,"",@"SHT_CUDA_INFO"
	.sectionflags	@""
	.align	4


	//----- nvinfo : EIATTR_CUDA_API_VERSION
	.align		4
        /*0000*/ 	.byte	0x04, 0x37
        /*0002*/ 	.short	(.L_7 - .L_6)
.L_6:
        /*0004*/ 	.word	0x00000082


	//----- nvinfo : EIATTR_KPARAM_INFO
	.align		4
.L_7:
        /*0008*/ 	.byte	0x04, 0x17
        /*000a*/ 	.short	(.L_9 - .L_8)
.L_8:
        /*000c*/ 	.word	0x00000000
        /*0010*/ 	.short	0x000d
        /*0012*/ 	.short	0x0048
        /*0014*/ 	.byte	0x00, 0xf4, 0x21, 0x00


	//----- nvinfo : EIATTR_KPARAM_INFO
	.align		4
.L_9:
        /*0018*/ 	.byte	0x04, 0x17
        /*001a*/ 	.short	(.L_11 - .L_10)
.L_10:
        /*001c*/ 	.word	0x00000000
        /*0020*/ 	.short	0x000c
        /*0022*/ 	.short	0x0040
        /*0024*/ 	.byte	0x00, 0xf4, 0x21, 0x00


	//----- nvinfo : EIATTR_KPARAM_INFO
	.align		4
.L_11:
        /*0028*/ 	.byte	0x04, 0x17
        /*002a*/ 	.short	(.L_13 - .L_12)
.L_12:
        /*002c*/ 	.word	0x00000000
        /*0030*/ 	.short	0x000b
        /*0032*/ 	.short	0x0038
        /*0034*/ 	.byte	0x00, 0xf0, 0x11, 0x00


	//----- nvinfo : EIATTR_KPARAM_INFO
	.align		4
.L_13:
        /*0038*/ 	.byte	0x04, 0x17
        /*003a*/ 	.short	(.L_15 - .L_14)
.L_14:
        /*003c*/ 	.word	0x00000000
        /*0040*/ 	.short	0x000a
        /*0042*/ 	.short	0x0034
        /*0044*/ 	.byte	0x00, 0xf0, 0x11, 0x00


	//----- nvinfo : EIATTR_KPARAM_INFO
	.align		4
.L_15:
        /*0048*/ 	.byte	0x04, 0x17
        /*004a*/ 	.short	(.L_17 - .L_16)
.L_16:
        /*004c*/ 	.word	0x00000000
        /*0050*/ 	.short	0x0009
        /*0052*/ 	.short	0x0030
        /*0054*/ 	.byte	0x00, 0xf0, 0x11, 0x00


	//----- nvinfo : EIATTR_KPARAM_INFO
	.align		4
.L_17:
        /*0058*/ 	.byte	0x04, 0x17
        /*005a*/ 	.short	(.L_19 - .L_18)
.L_18:
        /*005c*/ 	.word	0x00000000
        /*0060*/ 	.short	0x0008
        /*0062*/ 	.short	0x002c
        /*0064*/ 	.byte	0x00, 0xf0, 0x11, 0x00


	//----- nvinfo : EIATTR_KPARAM_INFO
	.align		4
.L_19:
        /*0068*/ 	.byte	0x04, 0x17
        /*006a*/ 	.short	(.L_21 - .L_20)
.L_20:
        /*006c*/ 	.word	0x00000000
        /*0070*/ 	.short	0x0007
        /*0072*/ 	.short	0x0028
        /*0074*/ 	.byte	0x00, 0xf0, 0x11, 0x00


	//----- nvinfo : EIATTR_KPARAM_INFO
	.align		4
.L_21:
        /*0078*/ 	.byte	0x04, 0x17
        /*007a*/ 	.short	(.L_23 - .L_22)
.L_22:
        /*007c*/ 	.word	0x00000000
        /*0080*/ 	.short	0x0006
        /*0082*/ 	.short	0x0024
        /*0084*/ 	.byte	0x00, 0xf0, 0x11, 0x00


	//----- nvinfo : EIATTR_KPARAM_INFO
	.align		4
.L_23:
        /*0088*/ 	.byte	0x04, 0x17
        /*008a*/ 	.short	(.L_25 - .L_24)
.L_24:
        /*008c*/ 	.word	0x00000000
        /*0090*/ 	.short	0x0005
        /*0092*/ 	.short	0x0020
        /*0094*/ 	.byte	0x00, 0xf0, 0x11, 0x00


	//----- nvinfo : EIATTR_KPARAM_INFO
	.align		4
.L_25:
        /*0098*/ 	.byte	0x04, 0x17
        /*009a*/ 	.short	(.L_27 - .L_26)
.L_26:
        /*009c*/ 	.word	0x00000000
        /*00a0*/ 	.short	0x0004
        /*00a2*/ 	.short	0x001c
        /*00a4*/ 	.byte	0x00, 0xf0, 0x11, 0x00


	//----- nvinfo : EIATTR_KPARAM_INFO
	.align		4
.L_27:
        /*00a8*/ 	.byte	0x04, 0x17
        /*00aa*/ 	.short	(.L_29 - .L_28)
.L_28:
        /*00ac*/ 	.word	0x00000000
        /*00b0*/ 	.short	0x0003
        /*00b2*/ 	.short	0x0018
        /*00b4*/ 	.byte	0x00, 0xf0, 0x11, 0x00


	//----- nvinfo : EIATTR_KPARAM_INFO
	.align		4
.L_29:
        /*00b8*/ 	.byte	0x04, 0x17
        /*00ba*/ 	.short	(.L_31 - .L_30)
.L_30:
        /*00bc*/ 	.word	0x00000000
        /*00c0*/ 	.short	0x0002
        /*00c2*/ 	.short	0x0010
        /*00c4*/ 	.byte	0x00, 0xf4, 0x21, 0x00


	//----- nvinfo : EIATTR_KPARAM_INFO
	.align		4
.L_31:
        /*00c8*/ 	.byte	0x04, 0x17
        /*00ca*/ 	.short	(.L_33 - .L_32)
.L_32:
        /*00cc*/ 	.word	0x00000000
        /*00d0*/ 	.short	0x0001
        /*00d2*/ 	.short	0x0008
        /*00d4*/ 	.byte	0x00, 0xf4, 0x21, 0x00


	//----- nvinfo : EIATTR_KPARAM_INFO
	.align		4
.L_33:
        /*00d8*/ 	.byte	0x04, 0x17
        /*00da*/ 	.short	(.L_35 - .L_34)
.L_34:
        /*00dc*/ 	.word	0x00000000
        /*00e0*/ 	.short	0x0000
        /*00e2*/ 	.short	0x0000
        /*00e4*/ 	.byte	0x00, 0xf4, 0x21, 0x00


	//----- nvinfo : EIATTR_SPARSE_MMA_MASK
	.align		4
.L_35:
        /*00e8*/ 	.byte	0x03, 0x50
        /*00ea*/ 	.short	0x0000


	//----- nvinfo : EIATTR_MAXREG_COUNT
	.align		4
        /*00ec*/ 	.byte	0x03, 0x1b
        /*00ee*/ 	.short	0x00ff


	//----- nvinfo : EIATTR_NUM_BARRIERS
	.align		4
        /*00f0*/ 	.byte	0x02, 0x4c
        /*00f2*/ 	.byte	0x01
	.zero		1


	//----- nvinfo : EIATTR_ANNOTATIONS
	.align		4
        /*00f4*/ 	.byte	0x04, 0x55
        /*00f6*/ 	.short	(.L_37 - .L_36)


	//   ....[0]....
.L_36:
        /*00f8*/ 	.word	0x00000001
        /*00fc*/ 	.byte	0x20, 0x04, 0x00, 0x00, 0x01, 0x00, 0x00, 0x00, 0x10, 0x05, 0x00, 0x00, 0x01, 0x00, 0x00, 0x00
        /* <DEDUP_REMOVED lines=3312> */
        /*d00c*/ 	.byte	0xf0, 0xb0, 0x03, 0x00


	//----- nvinfo : EIATTR_MERCURY_ISA_VERSION
	.align		4
.L_37:
        /*d010*/ 	.byte	0x03, 0x5f
        /*d012*/ 	.short	0x0101


	//----- nvinfo : EIATTR_EXIT_INSTR_OFFSETS
	.align		4
        /*d014*/ 	.byte	0x04, 0x1c
        /*d016*/ 	.short	(.L_39 - .L_38)


	//   ....[0]....
.L_38:
        /*d018*/ 	.word	0x00044550


	//   ....[1]....
        /*d01c*/ 	.word	0x00044570


	//----- nvinfo : EIATTR_REQNTID
	.align		4
.L_39:
        /*d020*/ 	.byte	0x04, 0x10
        /*d022*/ 	.short	(.L_41 - .L_40)
.L_40:
        /*d024*/ 	.word	0x00000080
        /*d028*/ 	.word	0x00000001
        /*d02c*/ 	.word	0x00000001


	//----- nvinfo : EIATTR_CBANK_PARAM_SIZE
	.align		4
.L_41:
        /*d030*/ 	.byte	0x03, 0x19
        /*d032*/ 	.short	0x0050


	//----- nvinfo : EIATTR_PARAM_CBANK
	.align		4
        /*d034*/ 	.byte	0x04, 0x0a
        /*d036*/ 	.short	(.L_43 - .L_42)
	.align		4
.L_42:
        /*d038*/ 	.word	index@(.nv.constant0.matmul_kernel)
        /*d03c*/ 	.short	0x0210
        /*d03e*/ 	.short	0x0050


	//----- nvinfo : EIATTR_SW_WAR
	.align		4
.L_43:
        /*d040*/ 	.byte	0x04, 0x36
        /*d042*/ 	.short	(.L_45 - .L_44)
.L_44:
        /*d044*/ 	.word	0x00000008
.L_45:


//--------------------- .nv.callgraph             --------------------------
	.section	.nv.callgraph,"",@"SHT_CUDA_CALLGRAPH"
	.align	4
	.sectionentsize	8
	.align		4
        /*0000*/ 	.word	0x00000000
	.align		4
        /*0004*/ 	.word	0xffffffff
	.align		4
        /*0008*/ 	.word	0x00000000
	.align		4
        /*000c*/ 	.word	0xfffffffe
	.align		4
        /*0010*/ 	.word	0x00000000
	.align		4
        /*0014*/ 	.word	0xfffffffd
	.align		4
        /*0018*/ 	.word	0x00000000
	.align		4
        /*001c*/ 	.word	0xfffffffc


//--------------------- .text.matmul_kernel       --------------------------
	.section	.text.matmul_kernel,"ax",@progbits
	.align	128
        .global         matmul_kernel
        .type           matmul_kernel,@function
        .size           matmul_kernel,(.L_x_4 - matmul_kernel)
        .other          matmul_kernel,@"STO_CUDA_ENTRY STV_DEFAULT"
matmul_kernel:
.text.matmul_kernel:
[----:B------:R-:W0:Y:S08]  /*0000*/  LDC R1, c[0x0][0x28] ;  /* 0x00000a00ff017b82 */ /* 0x000e300000000800 */
[----:B------:R-:W1:Y:S01]  /*0010*/  LDC.64 R4, c[0x0][0x228] ;  /* 0x00008a00ff047b82 */ /* 0x000e620000000a00 */
[----:B------:R-:W2:Y:S01]  /*0020*/  S2R R7, SR_CTAID.X ;  /* 0x0000000000077919 */ /* 0x000ea20000002500 */
[----:B0-----:R-:W-:Y:S01]  /*0030*/  VIADD R1, R1, 0xffffdef8 ;  /* 0xffffdef801017836 */ /* 0x001fe20000000000 */
[----:B------:R-:W-:Y:S01]  /*0040*/  ULDC.64 UR60, c[0x0][0x208] ;  /* 0x00008200003c7ab9 */ /* 0x000fe20000000a00 */
[----:B-1----:R-:W-:-:S05]  /*0050*/  VIADD R0, R5, 0x3f ;  /* 0x0000003f05007836 */ /* 0x002fca0000000000 */
[----:B------:R-:W-:-:S04]  /*0060*/  SHF.R.S32.HI R3, RZ, 0x1f, R0 ;  /* 0x0000001fff037819 */ /* 0x000fc80000011400 */
[----:B------:R-:W-:Y:S02]  /*0070*/  LEA.HI R3, R3, R0, RZ, 0x6 ;  /* 0x0000000003037211 */ /* 0x000fe400078f30ff */
[----:B--2---:R-:W-:Y:S02]  /*0080*/  IABS R10, R7 ;  /* 0x00000007000a7213 */ /* 0x004fe40000000000 */
[----:B------:R-:W-:-:S05]  /*0090*/  SHF.R.S32.HI R3, RZ, 0x6, R3 ;  /* 0x00000006ff037819 */ /* 0x000fca0000011403 */
[----:B------:R-:W-:-:S05]  /*00a0*/  IMAD.SHL.U32 R6, R3, 0x4, RZ ;  /* 0x0000000403067824 */ /* 0x000fca00078e00ff */
[-C--:B------:R-:W-:Y:S02]  /*00b0*/  IABS R9, R6.reuse ;  /* 0x0000000600097213 */ /* 0x080fe40000000000 */
[----:B------:R-:W-:Y:S02]  /*00c0*/  IABS R12, R6 ;  /* 0x00000006000c7213 */ /* 0x000fe40000000000 */
[----:B------:R-:W0:Y:S08]  /*00d0*/  I2F.RP R0, R9 ;  /* 0x0000000900007306 */ /* 0x000e300000209400 */
[----:B0-----:R-:W0:Y:S02]  /*00e0*/  MUFU.RCP R0, R0 ;  /* 0x0000000000007308 */ /* 0x001e240000001000 */
[----:B0-----:R-:W-:-:S02]  /*00f0*/  VIADD R2, R0, 0xffffffe ;  /* 0x0ffffffe00027836 */ /* 0x001fc40000000000 */
[----:B------:R-:W-:-:S04]  /*0100*/  IMAD.MOV R0, RZ, RZ, -R12 ;  /* 0x000000ffff007224 */ /* 0x000fc800078e0a0c */
[----:B------:R0:W1:Y:S02]  /*0110*/  F2I.FTZ.U32.TRUNC.NTZ R3, R2 ;  /* 0x0000000200037305 */ /* 0x000064000021f000 */
[----:B0-----:R-:W-:Y:S02]  /*0120*/  IMAD.MOV.U32 R2, RZ, RZ, RZ ;  /* 0x000000ffff027224 */ /* 0x001fe400078e00ff */
[----:B-1----:R-:W-:-:S04]  /*0130*/  IMAD.MOV R8, RZ, RZ, -R3 ;  /* 0x000000ffff087224 */ /* 0x002fc800078e0a03 */
[----:B------:R-:W-:Y:S02]  /*0140*/  IMAD R11, R8, R9, RZ ;  /* 0x00000009080b7224 */ /* 0x000fe400078e02ff */
[----:B------:R-:W-:Y:S02]  /*0150*/  IMAD.MOV.U32 R8, RZ, RZ, R10 ;  /* 0x000000ffff087224 */ /* 0x000fe400078e000a */
[----:B------:R-:W-:-:S06]  /*0160*/  IMAD.HI.U32 R3, R3, R11, R2 ;  /* 0x0000000b03037227 */ /* 0x000fcc00078e0002 */
[----:B------:R-:W-:-:S04]  /*0170*/  IMAD.HI.U32 R3, R3, R8, RZ ;  /* 0x0000000803037227 */ /* 0x000fc800078e00ff */
[----:B------:R-:W-:-:S05]  /*0180*/  IMAD R0, R3, R0, R8 ;  /* 0x0000000003007224 */ /* 0x000fca00078e0208 */
[----:B------:R-:W-:-:S13]  /*0190*/  ISETP.GT.U32.AND P1, PT, R9, R0, PT ;  /* 0x000000000900720c */ /* 0x000fda0003f24070 */
[----:B------:R-:W-:Y:S02]  /*01a0*/  @!P1 IMAD.IADD R0, R0, 0x1, -R9 ;  /* 0x0000000100009824 */ /* 0x000fe400078e0a09 */
[----:B------:R-:W-:Y:S01]  /*01b0*/  @!P1 VIADD R3, R3, 0x1 ;  /* 0x0000000103039836 */ /* 0x000fe20000000000 */
[----:B------:R-:W-:Y:S02]  /*01c0*/  ISETP.NE.AND P1, PT, R6, RZ, PT ;  /* 0x000000ff0600720c */ /* 0x000fe40003f25270 */
[----:B------:R-:W-:Y:S02]  /*01d0*/  ISETP.GE.U32.AND P0, PT, R0, R9, PT ;  /* 0x000000090000720c */ /* 0x000fe40003f06070 */
[----:B------:R-:W-:-:S04]  /*01e0*/  LOP3.LUT R0, R7, R6, RZ, 0x3c, !PT ;  /* 0x0000000607007212 */ /* 0x000fc800078e3cff */
[----:B------:R-:W-:Y:S01]  /*01f0*/  ISETP.GE.AND P2, PT, R0, RZ, PT ;  /* 0x000000ff0000720c */ /* 0x000fe20003f46270 */
[----:B------:R-:W-:-:S06]  /*0200*/  VIADD R0, R4, 0x1ff ;  /* 0x000001ff04007836 */ /* 0x000fcc0000000000 */
[----:B------:R-:W-:-:S04]  /*0210*/  @P0 VIADD R3, R3, 0x1 ;  /* 0x0000000103030836 */ /* 0x000fc80000000000 */
[----:B------:R-:W-:Y:S01]  /*0220*/  IMAD.MOV.U32 R2, RZ, RZ, R3 ;  /* 0x000000ffff027224 */ /* 0x000fe200078e0003 */
[----:B------:R-:W-:-:S03]  /*0230*/  SHF.R.S32.HI R3, RZ, 0x1f, R0 ;  /* 0x0000001fff037819 */ /* 0x000fc60000011400 */
[----:B------:R-:W-:Y:S01]  /*0240*/  @!P2 IMAD.MOV R2, RZ, RZ, -R2 ;  /* 0x000000ffff02a224 */ /* 0x000fe200078e0a02 */
[----:B------:R-:W-:Y:S02]  /*0250*/  @!P1 LOP3.LUT R2, RZ, R6, RZ, 0x33, !PT ;  /* 0x00000006ff029212 */ /* 0x000fe400078e33ff */
[----:B------:R-:W-:-:S03]  /*0260*/  LEA.HI R3, R3, R0, RZ, 0x9 ;  /* 0x0000000003037211 */ /* 0x000fc600078f48ff */
[----:B------:R-:W-:Y:S02]  /*0270*/  IMAD.SHL.U32 R10, R2, 0x4, RZ ;  /* 0x00000004020a7824 */ /* 0x000fe400078e00ff */
[----:B------:R-:W-:-:S03]  /*0280*/  IMAD.MOV R2, RZ, RZ, -R2 ;  /* 0x000000ffff027224 */ /* 0x000fc600078e0a02 */
[----:B------:R-:W-:Y:S01]  /*0290*/  LEA.HI.SX32 R3, R3, -R10, 0x17 ;  /* 0x8000000a03037211 */ /* 0x000fe200078fbaff */
[----:B------:R-:W-:-:S03]  /*02a0*/  IMAD R12, R6, R2, R7 ;  /* 0x00000002060c7224 */ /* 0x000fc600078e0207 */
[----:B------:R-:W-:Y:S02]  /*02b0*/  VIMNMX R13, R3, 0x4, PT ;  /* 0x00000004030d7848 */ /* 0x000fe40003fe0100 */
[----:B------:R-:W-:Y:S02]  /*02c0*/  IABS R11, R12 ;  /* 0x0000000c000b7213 */ /* 0x000fe40000000000 */
[-C--:B------:R-:W-:Y:S02]  /*02d0*/  IABS R9, R13.reuse ;  /* 0x0000000d00097213 */ /* 0x080fe40000000000 */
[----:B------:R-:W-:Y:S02]  /*02e0*/  IABS R6, R13 ;  /* 0x0000000d00067213 */ /* 0x000fe40000000000 */
[----:B------:R-:W0:Y:S08]  /*02f0*/  I2F.RP R0, R9 ;  /* 0x0000000900007306 */ /* 0x000e300000209400 */
[----:B0-----:R-:W0:Y:S02]  /*0300*/  MUFU.RCP R0, R0 ;  /* 0x0000000000007308 */ /* 0x001e240000001000 */
[----:B0-----:R-:W-:-:S02]  /*0310*/  VIADD R3, R0, 0xffffffe ;  /* 0x0ffffffe00037836 */ /* 0x001fc40000000000 */
[----:B------:R-:W-:-:S04]  /*0320*/  IMAD.MOV R0, RZ, RZ, -R6 ;  /* 0x000000ffff007224 */ /* 0x000fc800078e0a06 */
[----:B------:R-:W0:Y:S02]  /*0330*/  F2I.FTZ.U32.TRUNC.NTZ R3, R3 ;  /* 0x0000000300037305 */ /* 0x000e24000021f000 */
[----:B0-----:R-:W-:-:S04]  /*0340*/  IMAD.MOV R8, RZ, RZ, -R3 ;  /* 0x000000ffff087224 */ /* 0x001fc800078e0a03 */
[----:B------:R-:W-:Y:S02]  /*0350*/  IMAD.MOV.U32 R2, RZ, RZ, R8 ;  /* 0x000000ffff027224 */ /* 0x000fe400078e0008 */
[----:B------:R-:W0:Y:S02]  /*0360*/  S2R R8, SR_CgaCtaId ;  /* 0x0000000000087919 */ /* 0x000e240000008800 */
[----:B------:R-:W-:Y:S02]  /*0370*/  IMAD R7, R2, R9, RZ ;  /* 0x0000000902077224 */ /* 0x000fe400078e02ff */
[----:B------:R-:W-:-:S04]  /*0380*/  IMAD.MOV.U32 R2, RZ, RZ, RZ ;  /* 0x000000ffff027224 */ /* 0x000fc800078e00ff */
[----:B------:R-:W-:Y:S01]  /*0390*/  IMAD.HI.U32 R2, R3, R7, R2 ;  /* 0x0000000703027227 */ /* 0x000fe200078e0002 */
[----:B------:R-:W-:Y:S01]  /*03a0*/  MOV R3, 0x400 ;  /* 0x0000040000037802 */ /* 0x000fe20000000f00 */
[----:B------:R-:W1:Y:S04]  /*03b0*/  LDC R7, c[0x0][0x230] ;  /* 0x00008c00ff077b82 */ /* 0x000e680000000800 */
[----:B------:R-:W-:-:S04]  /*03c0*/  IMAD.HI.U32 R2, R2, R11, RZ ;  /* 0x0000000b02027227 */ /* 0x000fc800078e00ff */
[----:B------:R-:W-:-:S05]  /*03d0*/  IMAD R0, R2, R0, R11 ;  /* 0x0000000002007224 */ /* 0x000fca00078e020b */
[----:B------:R-:W-:Y:S02]  /*03e0*/  ISETP.GT.U32.AND P1, PT, R9, R0, PT ;  /* 0x000000000900720c */ /* 0x000fe40003f24070 */
[----:B0-----:R-:W-:Y:S01]  /*03f0*/  LEA R249, R8, R3, 0x18 ;  /* 0x0000000308f97211 */ /* 0x001fe200078ec0ff */
[----:B-1----:R-:W-:-:S10]  /*0400*/  VIADD R3, R7, 0x7f ;  /* 0x0000007f07037836 */ /* 0x002fd40000000000 */
[----:B------:R-:W-:Y:S01]  /*0410*/  @!P1 IMAD.IADD R0, R0, 0x1, -R9 ;  /* 0x0000000100009824 */ /* 0x000fe200078e0a09 */
[----:B------:R0:W-:Y:S01]  /*0420*/  STL [R1+0x17bc], R249 ;  /* 0x0017bcf901007387 */ /* 0x0001e20000100800 */
[----:B------:R-:W-:Y:S01]  /*0430*/  @!P1 VIADD R2, R2, 0x1 ;  /* 0x0000000102029836 */ /* 0x000fe20000000000 */
[----:B------:R-:W-:Y:S02]  /*0440*/  ISETP.NE.AND P1, PT, R13, RZ, PT ;  /* 0x000000ff0d00720c */ /* 0x000fe40003f25270 */
[----:B------:R-:W-:Y:S02]  /*0450*/  ISETP.GE.U32.AND P0, PT, R0, R9, PT ;  /* 0x000000090000720c */ /* 0x000fe40003f06070 */
[----:B------:R-:W-:-:S04]  /*0460*/  LOP3.LUT R0, R12, R13, RZ, 0x3c, !PT ;  /* 0x0000000d0c007212 */ /* 0x000fc800078e3cff */
[----:B------:R-:W-:Y:S02]  /*0470*/  ISETP.GE.AND P2, PT, R0, RZ, PT ;  /* 0x000000ff0000720c */ /* 0x000fe40003f46270 */
[----:B------:R-:W1:Y:S05]  /*0480*/  S2R R0, SR_TID.X ;  /* 0x0000000000007919 */ /* 0x000e6a0000002100 */
[----:B------:R-:W-:Y:S01]  /*0490*/  @P0 VIADD R2, R2, 0x1 ;  /* 0x0000000102020836 */ /* 0x000fe20000000000 */
[----:B------:R-:W-:-:S05]  /*04a0*/  ISETP.GT.AND P0, PT, R3, 0x7f, PT ;  /* 0x0000007f0300780c */ /* 0x000fca0003f04270 */
[----:B------:R-:W-:Y:S01]  /*04b0*/  @!P2 IMAD.MOV R2, RZ, RZ, -R2 ;  /* 0x000000ffff02a224 */ /* 0x000fe200078e0a02 */
[----:B------:R-:W-:-:S05]  /*04c0*/  @!P1 LOP3.LUT R2, RZ, R13, RZ, 0x33, !PT ;  /* 0x0000000dff029212 */ /* 0x000fca00078e33ff */
[----:B------:R-:W-:Y:S02]  /*04d0*/  IMAD.MOV R6, RZ, RZ, -R2 ;  /* 0x000000ffff067224 */ /* 0x000fe400078e0a02 */
[----:B------:R-:W-:Y:S02]  /*04e0*/  IMAD.SHL.U32 R248, R2, 0x40, RZ ;  /* 0x0000004002f87824 */ /* 0x000fe400078e00ff */
[----:B------:R-:W-:Y:S02]  /*04f0*/  IMAD R6, R13, R6, R12 ;  /* 0x000000060d067224 */ /* 0x000fe400078e020c */
[----:B------:R-:W-:Y:S01]  /*0500*/  VIADD R60, R248, 0x1 ;  /* 0x00000001f83c7836 */ /* 0x000fe20000000000 */
[----:B------:R0:W-:Y:S01]  /*0510*/  STL [R1+0xa0], R248 ;  /* 0x0000a0f801007387 */ /* 0x0001e20000100800 */
[----:B------:R-:W-:Y:S02]  /*0520*/  IMAD.IADD R6, R10, 0x1, R6 ;  /* 0x000000010a067824 */ /* 0x000fe400078e0206 */
[----:B------:R-:W-:-:S02]  /*0530*/  VIADD R62, R248, 0x2 ;  /* 0x00000002f83e7836 */ /* 0x000fc40000000000 */
[C---:B------:R-:W-:Y:S02]  /*0540*/  VIADD R64, R248.reuse, 0x3 ;  /* 0x00000003f8407836 */ /* 0x040fe40000000000 */
[----:B------:R-:W-:Y:S01]  /*0550*/  VIADD R70, R248, 0x4 ;  /* 0x00000004f8467836 */ /* 0x000fe20000000000 */
[----:B-1----:R-:W-:Y:S01]  /*0560*/  LOP3.LUT R11, R0, 0x7f, RZ, 0xc0, !PT ;  /* 0x0000007f000b7812 */ /* 0x002fe200078ec0ff */
[C---:B------:R-:W-:Y:S02]  /*0570*/  VIADD R68, R248.reuse, 0x5 ;  /* 0x00000005f8447836 */ /* 0x040fe40000000000 */
[----:B------:R-:W-:Y:S02]  /*0580*/  VIADD R66, R248, 0x6 ;  /* 0x00000006f8427836 */ /* 0x000fe40000000000 */
[----:B------:R-:W-:Y:S02]  /*0590*/  IMAD R14, R6, 0x200, R11 ;  /* 0x00000200060e7824 */ /* 0x000fe400078e020b */
[----:B------:R-:W-:-:S02]  /*05a0*/  VIADD R72, R248, 0x7 ;  /* 0x00000007f8487836 */ /* 0x000fc40000000000 */
[C---:B------:R-:W-:Y:S01]  /*05b0*/  VIADD R252, R14.reuse, 0x80 ;  /* 0x000000800efc7836 */ /* 0x040fe20000000000 */
[----:B------:R0:W-:Y:S01]  /*05c0*/  STL [R1+0x54c], R14 ;  /* 0x00054c0e01007387 */ /* 0x0001e20000100800 */
[C---:B------:R-:W-:Y:S02]  /*05d0*/  VIADD R250, R14.reuse, 0x180 ;  /* 0x000001800efa7836 */ /* 0x040fe40000000000 */
[----:B------:R-:W-:Y:S01]  /*05e0*/  VIADD R251, R14, 0x100 ;  /* 0x000001000efb7836 */ /* 0x000fe20000000000 */
[----:B------:R0:W-:Y:S01]  /*05f0*/  STL [R1+0x5b4], R252 ;  /* 0x0005b4fc01007387 */ /* 0x0001e20000100800 */
[C---:B------:R-:W-:Y:S02]  /*0600*/  VIADD R74, R248.reuse, 0x8 ;  /* 0x00000008f84a7836 */ /* 0x040fe40000000000 */
[C---:B------:R-:W-:Y:S01]  /*0610*/  VIADD R78, R248.reuse, 0x9 ;  /* 0x00000009f84e7836 */ /* 0x040fe20000000000 */
[----:B------:R0:W-:Y:S01]  /*0620*/  STL [R1+0x5ac], R250 ;  /* 0x0005acfa01007387 */ /* 0x0001e20000100800 */
[----:B------:R-:W-:-:S02]  /*0630*/  VIADD R76, R248, 0xa ;  /* 0x0000000af84c7836 */ /* 0x000fc40000000000 */
[C---:B------:R-:W-:Y:S01]  /*0640*/  VIADD R84, R248.reuse, 0xb ;  /* 0x0000000bf8547836 */ /* 0x040fe20000000000 */
[----:B------:R0:W-:Y:S01]  /*0650*/  STL [R1+0x5b0], R251 ;  /* 0x0005b0fb01007387 */ /* 0x0001e20000100800 */
[C---:B------:R-:W-:Y:S02]  /*0660*/  VIADD R82, R248.reuse, 0xc ;  /* 0x0000000cf8527836 */ /* 0x040fe40000000000 */
[C---:B------:R-:W-:Y:S02]  /*0670*/  VIADD R80, R248.reuse, 0xd ;  /* 0x0000000df8507836 */ /* 0x040fe40000000000 */
[C---:B------:R-:W-:Y:S02]  /*0680*/  VIADD R69, R248.reuse, 0xe ;  /* 0x0000000ef8457836 */ /* 0x040fe40000000000 */
[C---:B------:R-:W-:Y:S02]  /*0690*/  VIADD R56, R248.reuse, 0xf ;  /* 0x0000000ff8387836 */ /* 0x040fe40000000000 */
[----:B------:R-:W-:-:S02]  /*06a0*/  VIADD R58, R248, 0x10 ;  /* 0x00000010f83a7836 */ /* 0x000fc40000000000 */
[C---:B------:R-:W-:Y:S02]  /*06b0*/  VIADD R57, R248.reuse, 0x11 ;  /* 0x00000011f8397836 */ /* 0x040fe40000000000 */
        /* <DEDUP_REMOVED lines=45> */
[----:B------:R-:W-:Y:S01]  /*0990*/  VIADD R27, R248, 0x3f ;  /* 0x0000003ff81b7836 */ /* 0x000fe20000000000 */
[----:B0-----:R-:W-:Y:S06]  /*09a0*/  @P0 BRA `(.L_x_0) ;  /* 0x00000008004c0947 */ /* 0x001fec0003800000 */
[----:B------:R-:W-:Y:S01]  /*09b0*/  IMAD.SHL.U32 R0, R0, 0x10, RZ ;  /* 0x0000001000007824 */ /* 0x000fe200078e00ff */
[----:B------:R0:W-:Y:S01]  /*09c0*/  STL [R1], RZ ;  /* 0x000000ff01007387 */ /* 0x0001e20000100800 */
[----:B------:R-:W-:Y:S02]  /*09d0*/  CS2R R216, SRZ ;  /* 0x0000000000d87805 */ /* 0x000fe4000001ff00 */
[----:B------:R-:W-:Y:S02]  /*09e0*/  CS2R R218, SRZ ;  /* 0x0000000000da7805 */ /* 0x000fe4000001ff00 */
[----:B------:R-:W-:Y:S01]  /*09f0*/  CS2R R220, SRZ ;  /* 0x0000000000dc7805 */ /* 0x000fe2000001ff00 */
[----:B------:R0:W-:Y:S01]  /*0a00*/  STL [R1+0x17f8], R0 ;  /* 0x0017f80001007387 */ /* 0x0001e20000100800 */
[----:B------:R-:W-:Y:S02]  /*0a10*/  CS2R R222, SRZ ;  /* 0x0000000000de7805 */ /* 0x000fe4000001ff00 */
[----:B------:R-:W-:-:S02]  /*0a20*/  CS2R R224, SRZ ;  /* 0x0000000000e07805 */ /* 0x000fc4000001ff00 */
[----:B------:R-:W-:Y:S01]  /*0a30*/  CS2R R226, SRZ ;  /* 0x0000000000e27805 */ /* 0x000fe2000001ff00 */
[----:B------:R0:W-:Y:S01]  /*0a40*/  STL [R1+0x4], RZ ;  /* 0x000004ff01007387 */ /* 0x0001e20000100800 */
[----:B------:R-:W-:Y:S02]  /*0a50*/  CS2R R228, SRZ ;  /* 0x0000000000e47805 */ /* 0x000fe4000001ff00 */
[----:B------:R-:W-:Y:S02]  /*0a60*/  CS2R R230, SRZ ;  /* 0x0000000000e67805 */ /* 0x000fe4000001ff00 */
[----:B------:R-:W-:Y:S01]  /*0a70*/  CS2R R232, SRZ ;  /* 0x0000000000e87805 */ /* 0x000fe2000001ff00 */
[----:B------:R0:W-:Y:S01]  /*0a80*/  STL [R1+0x8], RZ ;  /* 0x000008ff01007387 */ /* 0x0001e20000100800 */
        /* <DEDUP_REMOVED lines=118> */
[----:B------:R-:W-:Y:S02]  /*11f0*/  CS2R R28, SRZ ;  /* 0x00000000001c7805 */ /* 0x000fe4000001ff00 */
[----:B------:R-:W-:Y:S02]  /*1200*/  CS2R R30, SRZ ;  /* 0x00000000001e7805 */ /* 0x000fe4000001ff00 */
[----:B------:R-:W-:-:S02]  /*1210*/  CS2R R32, SRZ ;  /* 0x0000000000207805 */ /* 0x000fc4000001ff00 */
[----:B------:R-:W-:Y:S02]  /*1220*/  CS2R R34, SRZ ;  /* 0x0000000000227805 */ /* 0x000fe4000001ff00 */
        /* <DEDUP_REMOVED lines=9> */
[----:B------:R-:W-:Y:S01]  /*12c0*/  CS2R R54, SRZ ;  /* 0x0000000000367805 */ /* 0x000fe2000001ff00 */
[----:B0-----:R-:W-:Y:S06]  /*12d0*/  BRA `(.L_x_1) ;  /* 0x0000038400947947 */ /* 0x001fec0003800000 */
.L_x_0:
[----:B------:R-:W-:Y:S01]  /*12e0*/  IMAD.MOV.U32 R29, RZ, RZ, R14 ;  /* 0x000000ffff1d7224 */ /* 0x000fe200078e000e */
[----:B------:R-:W-:Y:S01]  /*12f0*/  IABS R14, R4 ;  /* 0x00000004000e7213 */ /* 0x000fe20000000000 */
[----:B------:R-:W-:Y:S01]  /*1300*/  IMAD.MOV.U32 R86, RZ, RZ, R249 ;  /* 0x000000ffff567224 */ /* 0x000fe200078e00f9 */
[----:B------:R-:W-:Y:S01]  /*1310*/  IABS R2, R5 ;  /* 0x0000000500027213 */ /* 0x000fe20000000000 */
[----:B------:R-:W0:Y:S01]  /*1320*/  LDC R103, c[0x0][0x234] ;  /* 0x00008d00ff677b82 */ /* 0x000e220000000800 */
[----:B------:R-:W1:Y:S01]  /*1330*/  I2F.RP R10, R14 ;  /* 0x0000000e000a7306 */ /* 0x000e620000209400 */
[----:B------:R-:W-:Y:S01]  /*1340*/  IABS R17, R251 ;  /* 0x000000fb00117213 */ /* 0x000fe20000000000 */
[----:B------:R-:W-:Y:S01]  /*1350*/  IMAD.SHL.U32 R0, R0, 0x10, RZ ;  /* 0x0000001000007824 */ /* 0x000fe200078e00ff */
[----:B------:R-:W-:Y:S02]  /*1360*/  IABS R15, R252 ;  /* 0x000000fc000f7213 */ /* 0x000fe40000000000 */
[----:B------:R-:W-:-:S02]  /*1370*/  CS2R R216, SRZ ;  /* 0x0000000000d87805 */ /* 0x000fc4000001ff00 */
[----:B------:R-:W-:Y:S02]  /*1380*/  IABS R18, R250 ;  /* 0x000000fa00127213 */ /* 0x000fe40000000000 */
[----:B------:R-:W-:Y:S02]  /*1390*/  CS2R R218, SRZ ;  /* 0x0000000000da7805 */ /* 0x000fe4000001ff00 */
[----:B------:R-:W-:Y:S01]  /*13a0*/  IABS R83, R78 ;  /* 0x0000004e00537213 */ /* 0x000fe20000000000 */
[----:B------:R-:W2:Y:S01]  /*13b0*/  I2F.RP R12, R2 ;  /* 0x00000002000c7306 */ /* 0x000ea20000209400 */
[----:B------:R-:W-:Y:S01]  /*13c0*/  IABS R85, R74 ;  /* 0x0000004a00557213 */ /* 0x000fe20000000000 */
[----:B------:R-:W3:Y:S01]  /*13d0*/  LDC R114, c[0x0][0x238] ;  /* 0x00008e00ff727b82 */ /* 0x000ee20000000800 */
[----:B------:R-:W-:Y:S02]  /*13e0*/  IABS R91, R68 ;  /* 0x00000044005b7213 */ /* 0x000fe40000000000 */
[----:B------:R-:W-:-:S02]  /*13f0*/  CS2R R220, SRZ ;  /* 0x0000000000dc7805 */ /* 0x000fc4000001ff00 */
[----:B------:R-:W-:Y:S02]  /*1400*/  IABS R87, R72 ;  /* 0x0000004800577213 */ /* 0x000fe40000000000 */
[----:B------:R-:W-:Y:S02]  /*1410*/  CS2R R222, SRZ ;  /* 0x0000000000de7805 */ /* 0x000fe4000001ff00 */
[----:B------:R-:W-:Y:S01]  /*1420*/  IABS R95, R64 ;  /* 0x00000040005f7213 */ /* 0x000fe20000000000 */
[----:B-1----:R-:W1:Y:S01]  /*1430*/  MUFU.RCP R10, R10 ;  /* 0x0000000a000a7308 */ /* 0x002e620000001000 */
[----:B------:R-:W-:Y:S01]  /*1440*/  IABS R89, R66 ;  /* 0x0000004200597213 */ /* 0x000fe20000000000 */
[----:B------:R-:W4:Y:S01]  /*1450*/  LDC R116, c[0x0][0x238] ;  /* 0x00008e00ff747b82 */ /* 0x000f220000000800 */
[----:B------:R-:W-:Y:S02]  /*1460*/  IABS R93, R70 ;  /* 0x00000046005d7213 */ /* 0x000fe40000000000 */
[----:B------:R-:W-:-:S02]  /*1470*/  CS2R R224, SRZ ;  /* 0x0000000000e07805 */ /* 0x000fc4000001ff00 */
[----:B------:R-:W-:Y:S02]  /*1480*/  IABS R97, R62 ;  /* 0x0000003e00617213 */ /* 0x000fe40000000000 */
[----:B------:R-:W-:Y:S02]  /*1490*/  CS2R R226, SRZ ;  /* 0x0000000000e27805 */ /* 0x000fe4000001ff00 */
[----:B------:R-:W-:Y:S01]  /*14a0*/  IABS R99, R60 ;  /* 0x0000003c00637213 */ /* 0x000fe20000000000 */
[----:B--2---:R-:W2:Y:S01]  /*14b0*/  MUFU.RCP R12, R12 ;  /* 0x0000000c000c7308 */ /* 0x004ea20000001000 */
[----:B------:R-:W-:Y:S01]  /*14c0*/  IABS R101, R248 ;  /* 0x000000f800657213 */ /* 0x000fe20000000000 */
[----:B------:R-:W5:Y:S01]  /*14d0*/  LDC R118, c[0x0][0x238] ;  /* 0x00008e00ff767b82 */ /* 0x000f620000000800 */
[----:B------:R-:W-:Y:S02]  /*14e0*/  CS2R R228, SRZ ;  /* 0x0000000000e47805 */ /* 0x000fe4000001ff00 */
[----:B------:R-:W-:-:S02]  /*14f0*/  CS2R R230, SRZ ;  /* 0x0000000000e67805 */ /* 0x000fc4000001ff00 */
[----:B------:R-:W-:Y:S02]  /*1500*/  CS2R R232, SRZ ;  /* 0x0000000000e87805 */ /* 0x000fe4000001ff00 */
[----:B------:R-:W-:Y:S02]  /*1510*/  CS2R R234, SRZ ;  /* 0x0000000000ea7805 */ /* 0x000fe4000001ff00 */
[----:B------:R-:W-:Y:S02]  /*1520*/  CS2R R236, SRZ ;  /* 0x0000000000ec7805 */ /* 0x000fe4000001ff00 */
[----:B------:R-:W-:Y:S01]  /*1530*/  CS2R R238, SRZ ;  /* 0x0000000000ee7805 */ /* 0x000fe2000001ff00 */
[----:B-1----:R-:W-:Y:S01]  /*1540*/  VIADD R6, R10, 0xffffffe ;  /* 0x0ffffffe0a067836 */ /* 0x002fe20000000000 */
[----:B------:R-:W-:Y:S01]  /*1550*/  IABS R10, R29 ;  /* 0x0000001d000a7213 */ /* 0x000fe20000000000 */
[----:B---3--:R-:W-:Y:S01]  /*1560*/  IMAD R114, R114, 0x5c, RZ ;  /* 0x0000005c72727824 */ /* 0x008fe200078e02ff */
[----:B------:R-:W1:Y:S01]  /*1570*/  LDC R249, c[0x0][0x238] ;  /* 0x00008e00fff97b82 */ /* 0x000e620000000800 */
[----:B------:R3:W0:Y:S01]  /*1580*/  F2I.FTZ.U32.TRUNC.NTZ R7, R6 ;  /* 0x0000000600077305 */ /* 0x000622000021f000 */
[----:B------:R-:W-:-:S02]  /*1590*/  CS2R R240, SRZ ;  /* 0x0000000000f07805 */ /* 0x000fc4000001ff00 */
[----:B------:R-:W-:Y:S02]  /*15a0*/  CS2R R242, SRZ ;  /* 0x0000000000f27805 */ /* 0x000fe4000001ff00 */
[----:B------:R-:W-:Y:S01]  /*15b0*/  CS2R R244, SRZ ;  /* 0x0000000000f47805 */ /* 0x000fe2000001ff00 */
[----:B--2---:R-:W-:Y:S01]  /*15c0*/  VIADD R8, R12, 0xffffffe ;  /* 0x0ffffffe0c087836 */ /* 0x004fe20000000000 */
[----:B------:R-:W-:Y:S01]  /*15d0*/  CS2R R246, SRZ ;  /* 0x0000000000f67805 */ /* 0x000fe2000001ff00 */
[----:B----4-:R-:W-:Y:S01]  /*15e0*/  IMAD R116, R116, 0x5b, RZ ;  /* 0x0000005b74747824 */ /* 0x010fe200078e02ff */
[----:B------:R-:W2:Y:S01]  /*15f0*/  LDC R102, c[0x0][0x238] ;  /* 0x00008e00ff667b82 */ /* 0x000ea20000000800 */
[----:B------:R4:W4:Y:S01]  /*1600*/  F2I.FTZ.U32.TRUNC.NTZ R9, R8 ;  /* 0x0000000800097305 */ /* 0x000922000021f000 */
[----:B---3--:R-:W-:Y:S01]  /*1610*/  IMAD.MOV.U32 R6, RZ, RZ, RZ ;  /* 0x000000ffff067224 */ /* 0x008fe200078e00ff */
[----:B------:R-:W-:Y:S02]  /*1620*/  CS2R R184, SRZ ;  /* 0x0000000000b87805 */ /* 0x000fe4000001ff00 */
[----:B------:R-:W-:-:S02]  /*1630*/  CS2R R186, SRZ ;  /* 0x0000000000ba7805 */ /* 0x000fc4000001ff00 */
[----:B------:R-:W-:Y:S01]  /*1640*/  CS2R R188, SRZ ;  /* 0x0000000000bc7805 */ /* 0x000fe2000001ff00 */
[----:B-----5:R-:W-:Y:S01]  /*1650*/  IMAD R118, R118, 0x5a, RZ ;  /* 0x0000005a76767824 */ /* 0x020fe200078e02ff */
[----:B------:R-:W-:Y:S01]  /*1660*/  CS2R R190, SRZ ;  /* 0x0000000000be7805 */ /* 0x000fe2000001ff00 */
[----:B0-----:R-:W-:Y:S01]  /*1670*/  IMAD.MOV R13, RZ, RZ, -R7 ;  /* 0x000000ffff0d7224 */ /* 0x001fe200078e0a07 */
[----:B------:R-:W0:Y:S01]  /*1680*/  LDC R104, c[0x0][0x238] ;  /* 0x00008e00ff687b82 */ /* 0x000e220000000800 */
[----:B----4-:R-:W-:Y:S01]  /*1690*/  IMAD.MOV.U32 R8, RZ, RZ, RZ ;  /* 0x000000ffff087224 */ /* 0x010fe200078e00ff */
[----:B------:R-:W-:Y:S01]  /*16a0*/  CS2R R192, SRZ ;  /* 0x0000000000c07805 */ /* 0x000fe2000001ff00 */
[----:B------:R-:W-:Y:S01]  /*16b0*/  IMAD R13, R13, R14, RZ ;  /* 0x0000000e0d0d7224 */ /* 0x000fe200078e02ff */
[----:B------:R-:W-:Y:S02]  /*16c0*/  CS2R R194, SRZ ;  /* 0x0000000000c27805 */ /* 0x000fe4000001ff00 */
[----:B------:R-:W-:-:S02]  /*16d0*/  CS2R R196, SRZ ;  /* 0x0000000000c47805 */ /* 0x000fc4000001ff00 */
[----:B------:R-:W-:Y:S01]  /*16e0*/  CS2R R198, SRZ ;  /* 0x0000000000c67805 */ /* 0x000fe2000001ff00 */
[----:B------:R-:W-:Y:S01]  /*16f0*/  IMAD.HI.U32 R7, R7, R13, R6 ;  /* 0x0000000d07077227 */ /* 0x000fe200078e0006 */
[----:B------:R-:W3:Y:S01]  /*1700*/  LDC R106, c[0x0][0x238] ;  /* 0x00008e00ff6a7b82 */ /* 0x000ee20000000800 */
[----:B------:R-:W-:Y:S02]  /*1710*/  CS2R R200, SRZ ;  /* 0x0000000000c87805 */ /* 0x000fe4000001ff00 */
[----:B------:R-:W-:Y:S01]  /*1720*/  CS2R R202, SRZ ;  /* 0x0000000000ca7805 */ /* 0x000fe2000001ff00 */
[----:B------:R-:W-:Y:S01]  /*1730*/  IMAD.MOV R19, RZ, RZ, -R9 ;  /* 0x000000ffff137224 */ /* 0x000fe200078e0a09 */
[----:B------:R-:W-:Y:S01]  /*1740*/  CS2R R204, SRZ ;  /* 0x0000000000cc7805 */ /* 0x000fe2000001ff00 */
[C---:B------:R-:W-:Y:S01]  /*1750*/  IMAD.HI.U32 R6, R7.reuse, R10, RZ ;  /* 0x0000000a07067227 */ /* 0x040fe200078e00ff */
[----:B------:R-:W-:Y:S02]  /*1760*/  CS2R R206, SRZ ;  /* 0x0000000000ce7805 */ /* 0x000fe4000001ff00 */
[----:B------:R-:W-:Y:S01]  /*1770*/  CS2R R208, SRZ ;  /* 0x0000000000d07805 */ /* 0x000fe2000001ff00 */
[----:B------:R-:W4:Y:S01]  /*1780*/  LDC R108, c[0x0][0x238] ;  /* 0x00008e00ff6c7b82 */ /* 0x000f220000000800 */
[----:B------:R-:W-:Y:S01]  /*1790*/  IMAD.HI.U32 R12, R7, R17, RZ ;  /* 0x00000011070c7227 */ /* 0x000fe200078e00ff */
[----:B------:R-:W-:-:S02]  /*17a0*/  CS2R R210, SRZ ;  /* 0x0000000000d27805 */ /* 0x000fc4000001ff00 */
[----:B------:R-:W-:Y:S02]  /*17b0*/  CS2R R212, SRZ ;  /* 0x0000000000d47805 */ /* 0x000fe4000001ff00 */
[----:B------:R-:W-:Y:S01]  /*17c0*/  CS2R R214, SRZ ;  /* 0x0000000000d67805 */ /* 0x000fe2000001ff00 */
[----:B------:R-:W-:Y:S01]  /*17d0*/  IMAD.MOV R13, RZ, RZ, -R6 ;  /* 0x000000ffff0d7224 */ /* 0x000fe200078e0a06 */
[----:B------:R-:W-:Y:S01]  /*17e0*/  CS2R R152, SRZ ;  /* 0x0000000000987805 */ /* 0x000fe2000001ff00 */
[----:B------:R-:W-:Y:S01]  /*17f0*/  IMAD.HI.U32 R6, R7, R15, RZ ;  /* 0x0000000f07067227 */ /* 0x000fe200078e00ff */
[----:B------:R-:W-:Y:S02]  /*1800*/  CS2R R154, SRZ ;  /* 0x00000000009a7805 */ /* 0x000fe4000001ff00 */
[----:B------:R-:W-:Y:S02]  /*1810*/  CS2R R156, SRZ ;  /* 0x00000000009c7805 */ /* 0x000fe4000001ff00 */
[----:B------:R-:W-:Y:S01]  /*1820*/  CS2R R158, SRZ ;  /* 0x00000000009e7805 */ /* 0x000fe2000001ff00 */
[----:B------:R-:W-:Y:S01]  /*1830*/  IMAD R19, R19, R2, RZ ;  /* 0x0000000213137224 */ /* 0x000fe200078e02ff */
[----:B------:R-:W-:Y:S01]  /*1840*/  CS2R R160, SRZ ;  /* 0x0000000000a07805 */ /* 0x000fe2000001ff00 */
[----:B------:R-:W-:Y:S01]  /*1850*/  IMAD.MOV R12, RZ, RZ, -R12 ;  /* 0x000000ffff0c7224 */ /* 0x000fe200078e0a0c */
[----:B------:R-:W-:Y:S01]  /*1860*/  CS2R R162, SRZ ;  /* 0x0000000000a27805 */ /* 0x000fe2000001ff00 */
[----:B------:R-:W-:Y:S01]  /*1870*/  IMAD.MOV R16, RZ, RZ, -R6 ;  /* 0x000000ffff107224 */ /* 0x000fe200078e0a06 */
[----:B------:R-:W-:Y:S01]  /*1880*/  CS2R R164, SRZ ;  /* 0x0000000000a47805 */ /* 0x000fe2000001ff00 */
[----:B------:R-:W-:Y:S01]  /*1890*/  IMAD R10, R14, R13, R10 ;  /* 0x0000000d0e0a7224 */ /* 0x000fe200078e020a */
[----:B------:R-:W-:Y:S01]  /*18a0*/  CS2R R166, SRZ ;  /* 0x0000000000a67805 */ /* 0x000fe2000001ff00 */
[----:B------:R-:W-:Y:S01]  /*18b0*/  IMAD.HI.U32 R6, R9, R19, R8 ;  /* 0x0000001309067227 */ /* 0x000fe200078e0008 */
[----:B------:R-:W-:-:S02]  /*18c0*/  IABS R19, R20 ;  /* 0x0000001400137213 */ /* 0x000fc40000000000 */
[----:B------:R-:W-:Y:S02]  /*18d0*/  CS2R R168, SRZ ;  /* 0x0000000000a87805 */ /* 0x000fe4000001ff00 */
[C---:B------:R-:W-:Y:S01]  /*18e0*/  ISETP.GT.U32.AND P0, PT, R14.reuse, R10, PT ;  /* 0x0000000a0e00720c */ /* 0x040fe20003f04070 */
[----:B------:R-:W-:Y:S01]  /*18f0*/  IMAD.HI.U32 R13, R7, R18, RZ ;  /* 0x00000012070d7227 */ /* 0x000fe200078e00ff */
[----:B------:R-:W-:Y:S02]  /*1900*/  CS2R R170, SRZ ;  /* 0x0000000000aa7805 */ /* 0x000fe4000001ff00 */
[----:B------:R-:W-:Y:S02]  /*1910*/  CS2R R172, SRZ ;  /* 0x0000000000ac7805 */ /* 0x000fe4000001ff00 */
[----:B------:R-:W-:Y:S01]  /*1920*/  CS2R R174, SRZ ;  /* 0x0000000000ae7805 */ /* 0x000fe2000001ff00 */
[C---:B------:R-:W-:Y:S01]  /*1930*/  IMAD R8, R14.reuse, R12, R17 ;  /* 0x0000000c0e087224 */ /* 0x040fe200078e0211 */
[----:B------:R-:W-:Y:S01]  /*1940*/  IABS R17, R23 ;  /* 0x0000001700117213 */ /* 0x000fe20000000000 */
[----:B------:R-:W-:Y:S01]  /*1950*/  IMAD.MOV R13, RZ, RZ, -R13 ;  /* 0x000000ffff0d7224 */ /* 0x000fe200078e0a0d */
[----:B------:R-:W-:Y:S01]  /*1960*/  CS2R R176, SRZ ;  /* 0x0000000000b07805 */ /* 0x000fe2000001ff00 */
[C---:B------:R-:W-:Y:S01]  /*1970*/  IMAD R7, R14.reuse, R16, R15 ;  /* 0x000000100e077224 */ /* 0x040fe200078e020f */
[C---:B------:R-:W-:Y:S01]  /*1980*/  ISETP.GT.U32.AND P2, PT, R14.reuse, R8, PT ;  /* 0x000000080e00720c */ /* 0x040fe20003f44070 */
[----:B------:R-:W-:Y:S01]  /*1990*/  IMAD R9, R14, R13, R18 ;  /* 0x0000000d0e097224 */ /* 0x000fe200078e0212 */
[----:B------:R-:W-:Y:S01]  /*19a0*/  IABS R15, R27 ;  /* 0x0000001b000f7213 */ /* 0x000fe20000000000 */
[----:B------:R-:W-:Y:S01]  /*19b0*/  @!P0 IMAD.IADD R10, R10, 0x1, -R14 ;  /* 0x000000010a0a8824 */ /* 0x000fe200078e0a0e */
[----:B------:R-:W-:Y:S01]  /*19c0*/  ISETP.GT.U32.AND P1, PT, R14, R7, PT ;  /* 0x000000070e00720c */ /* 0x000fe20003f24070 */
[----:B------:R-:W-:Y:S01]  /*19d0*/  IMAD.HI.U32 R13, R6, R17, RZ ;  /* 0x00000011060d7227 */ /* 0x000fe200078e00ff */
[----:B------:R-:W-:-:S02]  /*19e0*/  ISETP.GT.U32.AND P5, PT, R14, R9, PT ;  /* 0x000000090e00720c */ /* 0x000fc40003fa4070 */
[----:B------:R-:W-:Y:S02]  /*19f0*/  CS2R R178, SRZ ;  /* 0x0000000000b27805 */ /* 0x000fe4000001ff00 */
[----:B------:R-:W-:Y:S01]  /*1a00*/  ISETP.GT.U32.AND P3, PT, R14, R10, PT ;  /* 0x0000000a0e00720c */ /* 0x000fe20003f64070 */
[----:B------:R-:W-:Y:S01]  /*1a10*/  IMAD.HI.U32 R12, R6, R15, RZ ;  /* 0x0000000f060c7227 */ /* 0x000fe200078e00ff */
[----:B------:R-:W-:Y:S02]  /*1a20*/  ISETP.GE.AND P0, PT, R27, RZ, PT ;  /* 0x000000ff1b00720c */ /* 0x000fe40003f06270 */
[----:B------:R-:W-:Y:S02]  /*1a30*/  CS2R R180, SRZ ;  /* 0x0000000000b47805 */ /* 0x000fe4000001ff00 */
[----:B------:R-:W-:Y:S01]  /*1a40*/  IABS R27, R26 ;  /* 0x0000001a001b7213 */ /* 0x000fe20000000000 */
[----:B------:R-:W-:Y:S01]  /*1a50*/  @!P2 IMAD.IADD R8, R8, 0x1, -R14 ;  /* 0x000000010808a824 */ /* 0x000fe200078e0a0e */
[----:B------:R-:W-:Y:S01]  /*1a60*/  CS2R R182, SRZ ;  /* 0x0000000000b67805 */ /* 0x000fe2000001ff00 */
[----:B------:R-:W-:Y:S01]  /*1a70*/  IMAD.MOV R12, RZ, RZ, -R12 ;  /* 0x000000ffff0c7224 */ /* 0x000fe200078e0a0c */
[----:B------:R-:W-:Y:S01]  /*1a80*/  CS2R R120, SRZ ;  /* 0x0000000000787805 */ /* 0x000fe2000001ff00 */
[--C-:B------:R-:W-:Y:S01]  /*1a90*/  @!P1 IMAD.IADD R7, R7, 0x1, -R14.reuse ;  /* 0x0000000107079824 */ /* 0x100fe200078e0a0e */
[C---:B------:R-:W-:Y:S01]  /*1aa0*/  ISETP.GT.U32.AND P2, PT, R14.reuse, R8, PT ;  /* 0x000000080e00720c */ /* 0x040fe20003f44070 */
[--C-:B------:R-:W-:Y:S01]  /*1ab0*/  @!P5 IMAD.IADD R9, R9, 0x1, -R14.reuse ;  /* 0x000000010909d824 */ /* 0x100fe200078e0a0e */
[----:B------:R-:W-:Y:S01]  /*1ac0*/  ISETP.GE.AND P5, PT, R29, RZ, PT ;  /* 0x000000ff1d00720c */ /* 0x000fe20003fa6270 */
[----:B------:R-:W-:Y:S01]  /*1ad0*/  IMAD.MOV R16, RZ, RZ, -R13 ;  /* 0x000000ffff107224 */ /* 0x000fe200078e0a0d */
[----:B------:R-:W-:Y:S01]  /*1ae0*/  ISETP.GT.U32.AND P4, PT, R14, R7, PT ;  /* 0x000000070e00720c */ /* 0x000fe20003f84070 */
[----:B------:R-:W-:Y:S01]  /*1af0*/  IMAD R13, R2, R12, R15 ;  /* 0x0000000c020d7224 */ /* 0x000fe200078e020f */
[----:B------:R-:W-:Y:S01]  /*1b00*/  ISETP.GT.U32.AND P6, PT, R14, R9, PT ;  /* 0x000000090e00720c */ /* 0x000fe20003fc4070 */
[----:B------:R-:W-:Y:S01]  /*1b10*/  @!P3 IMAD.IADD R10, R10, 0x1, -R14 ;  /* 0x000000010a0ab824 */ /* 0x000fe200078e0a0e */
[----:B------:R-:W-:Y:S01]  /*1b20*/  ISETP.GE.AND P3, PT, R21, RZ, PT ;  /* 0x000000ff1500720c */ /* 0x000fe20003f66270 */
[----:B------:R-:W-:Y:S01]  /*1b30*/  IMAD R15, R2, R16, R17 ;  /* 0x00000010020f7224 */ /* 0x000fe200078e0211 */
[----:B------:R-:W-:Y:S01]  /*1b40*/  IABS R17, R21 ;  /* 0x0000001500117213 */ /* 0x000fe20000000000 */
[----:B------:R-:W-:Y:S01]  /*1b50*/  IMAD.HI.U32 R16, R6, R19, RZ ;  /* 0x0000001306107227 */ /* 0x000fe200078e00ff */
[----:B------:R-:W-:-:S02]  /*1b60*/  IABS R21, R22 ;  /* 0x0000001600157213 */ /* 0x000fc40000000000 */
[----:B------:R-:W-:Y:S02]  /*1b70*/  CS2R R122, SRZ ;  /* 0x00000000007a7805 */ /* 0x000fe4000001ff00 */
[----:B------:R-:W-:Y:S01]  /*1b80*/  ISETP.GE.AND P1, PT, R23, RZ, PT ;  /* 0x000000ff1700720c */ /* 0x000fe20003f26270 */
[----:B------:R-:W-:Y:S01]  /*1b90*/  @!P2 IMAD.IADD R8, R8, 0x1, -R14 ;  /* 0x000000010808a824 */ /* 0x000fe200078e0a0e */
[----:B------:R-:W-:Y:S01]  /*1ba0*/  ISETP.GE.AND P2, PT, R252, RZ, PT ;  /* 0x000000fffc00720c */ /* 0x000fe20003f46270 */
[----:B------:R-:W-:Y:S01]  /*1bb0*/  @!P5 IMAD.MOV R10, RZ, RZ, -R10 ;  /* 0x000000ffff0ad224 */ /* 0x000fe200078e0a0a */
[----:B------:R-:W-:Y:S01]  /*1bc0*/  ISETP.GT.U32.AND P5, PT, R2, R13, PT ;  /* 0x0000000d0200720c */ /* 0x000fe20003fa4070 */
[--C-:B------:R-:W-:Y:S01]  /*1bd0*/  @!P4 IMAD.IADD R7, R7, 0x1, -R14.reuse ;  /* 0x000000010707c824 */ /* 0x100fe200078e0a0e */
[----:B------:R-:W-:Y:S01]  /*1be0*/  IABS R23, R24 ;  /* 0x0000001800177213 */ /* 0x000fe20000000000 */
[----:B------:R-:W-:Y:S01]  /*1bf0*/  @!P6 IMAD.IADD R9, R9, 0x1, -R14 ;  /* 0x000000010909e824 */ /* 0x000fe200078e0a0e */
[----:B------:R-:W-:Y:S01]  /*1c00*/  ISETP.GE.AND P6, PT, R251, RZ, PT ;  /* 0x000000fffb00720c */ /* 0x000fe20003fc6270 */
[----:B------:R-:W-:Y:S01]  /*1c10*/  IMAD.MOV.U32 R12, RZ, RZ, R7 ;  /* 0x000000ffff0c7224 */ /* 0x000fe200078e0007 */
[----:B------:R-:W-:Y:S01]  /*1c20*/  ISETP.GE.AND P4, PT, R20, RZ, PT ;  /* 0x000000ff1400720c */ /* 0x000fe20003f86270 */
[----:B------:R-:W-:Y:S01]  /*1c30*/  IMAD.HI.U32 R14, R6, R17, RZ ;  /* 0x00000011060e7227 */ /* 0x000fe200078e00ff */
[----:B------:R-:W-:Y:S01]  /*1c40*/  IABS R20, R79 ;  /* 0x0000004f00147213 */ /* 0x000fe20000000000 */
[----:B------:R-:W5:Y:S01]  /*1c50*/  LDC R251, c[0x0][0x238] ;  /* 0x00008e00fffb7b82 */ /* 0x000f620000000800 */
[----:B------:R-:W-:Y:S01]  /*1c60*/  IABS R29, R49 ;  /* 0x00000031001d7213 */ /* 0x000fe20000000000 */
[----:B------:R-:W-:Y:S01]  /*1c70*/  @!P2 IMAD.MOV R12, RZ, RZ, -R12 ;  /* 0x000000ffff0ca224 */ /* 0x000fe200078e0a0c */
[----:B------:R-:W-:Y:S01]  /*1c80*/  ISETP.GE.AND P2, PT, R250, RZ, PT ;  /* 0x000000fffa00720c */ /* 0x000fe20003f46270 */
[----:B------:R-:W-:Y:S01]  /*1c90*/  IMAD.MOV R7, RZ, RZ, -R14 ;  /* 0x000000ffff077224 */ /* 0x000fe200078e0a0e */
[----:B------:R-:W-:Y:S01]  /*1ca0*/  CS2R R124, SRZ ;  /* 0x00000000007c7805 */ /* 0x000fe2000001ff00 */
[----:B------:R-:W-:Y:S01]  /*1cb0*/  IMAD.MOV.U32 R14, RZ, RZ, R8 ;  /* 0x000000ffff0e7224 */ /* 0x000fe200078e0008 */
[----:B------:R-:W-:Y:S01]  /*1cc0*/  CS2R R126, SRZ ;  /* 0x00000000007e7805 */ /* 0x000fe2000001ff00 */
[----:B------:R-:W-:Y:S01]  /*1cd0*/  @!P5 IMAD.IADD R13, R13, 0x1, -R2 ;  /* 0x000000010d0dd824 */ /* 0x000fe200078e0a02 */
[----:B------:R-:W-:Y:S01]  /*1ce0*/  CS2R R128, SRZ ;  /* 0x0000000000807805 */ /* 0x000fe2000001ff00 */
[----:B------:R-:W-:Y:S01]  /*1cf0*/  IMAD R17, R2, R7, R17 ;  /* 0x0000000702117224 */ /* 0x000fe200078e0211 */
[----:B------:R-:W-:Y:S01]  /*1d00*/  LOP3.LUT R7, RZ, R4, RZ, 0x33, !PT ;  /* 0x00000004ff077212 */ /* 0x000fe200078e33ff */
[----:B------:R-:W-:Y:S01]  /*1d10*/  @!P6 IMAD.MOV R14, RZ, RZ, -R14 ;  /* 0x000000ffff0ee224 */ /* 0x000fe200078e0a0e */
[----:B------:R-:W-:Y:S01]  /*1d20*/  ISETP.NE.AND P6, PT, R4, RZ, PT ;  /* 0x000000ff0400720c */ /* 0x000fe20003fc5270 */
[----:B------:R-:W-:Y:S01]  /*1d30*/  IMAD.MOV.U32 R4, RZ, RZ, R9 ;  /* 0x000000ffff047224 */ /* 0x000fe200078e0009 */
[C---:B------:R-:W-:Y:S01]  /*1d40*/  ISETP.GT.U32.AND P5, PT, R2.reuse, R13, PT ;  /* 0x0000000d0200720c */ /* 0x040fe20003fa4070 */
[----:B------:R-:W-:Y:S01]  /*1d50*/  IMAD.MOV R16, RZ, RZ, -R16 ;  /* 0x000000ffff107224 */ /* 0x000fe200078e0a10 */
[C---:B------:R-:W-:Y:S01]  /*1d60*/  SEL R8, R7.reuse, R10, !P6 ;  /* 0x0000000a07087207 */ /* 0x040fe20007000000 */
[----:B------:R-:W-:Y:S01]  /*1d70*/  @!P2 IMAD.MOV R4, RZ, RZ, -R4 ;  /* 0x000000ffff04a224 */ /* 0x000fe200078e0a04 */
[C---:B------:R-:W-:Y:S01]  /*1d80*/  SEL R9, R7.reuse, R12, !P6 ;  /* 0x0000000c07097207 */ /* 0x040fe20007000000 */
[----:B------:R-:W-:Y:S01]  /*1d90*/  IMAD R16, R2, R16, R19 ;  /* 0x0000001002107224 */ /* 0x000fe200078e0213 */
[C---:B------:R-:W-:Y:S01]  /*1da0*/  SEL R10, R7.reuse, R14, !P6 ;  /* 0x0000000e070a7207 */ /* 0x040fe20007000000 */
[----:B------:R-:W-:Y:S01]  /*1db0*/  IMAD R8, R8, R103, RZ ;  /* 0x0000006708087224 */ /* 0x000fe200078e02ff */
[----:B------:R-:W-:Y:S01]  /*1dc0*/  SEL R12, R7, R4, !P6 ;  /* 0x00000004070c7207 */ /* 0x000fe20007000000 */
[----:B------:R-:W-:Y:S01]  /*1dd0*/  IMAD.HI.U32 R7, R6, R21, RZ ;  /* 0x0000001506077227 */ /* 0x000fe200078e00ff */
[----:B------:R-:W-:-:S02]  /*1de0*/  ISETP.GT.U32.AND P2, PT, R2, R15, PT ;  /* 0x0000000f0200720c */ /* 0x000fc40003f44070 */
[----:B------:R-:W-:Y:S02]  /*1df0*/  CS2R R130, SRZ ;  /* 0x0000000000827805 */ /* 0x000fe4000001ff00 */
[C---:B------:R-:W-:Y:S01]  /*1e00*/  ISETP.GT.U32.AND P6, PT, R2.reuse, R17, PT ;  /* 0x000000110200720c */ /* 0x040fe20003fc4070 */
[----:B------:R-:W-:Y:S01]  /*1e10*/  @!P5 IMAD.IADD R13, R13, 0x1, -R2 ;  /* 0x000000010d0dd824 */ /* 0x000fe200078e0a02 */
[C---:B------:R-:W-:Y:S01]  /*1e20*/  ISETP.GT.U32.AND P5, PT, R2.reuse, R16, PT ;  /* 0x000000100200720c */ /* 0x040fe20003fa4070 */
[----:B------:R-:W-:Y:S01]  /*1e30*/  IMAD.MOV R18, RZ, RZ, -R7 ;  /* 0x000000ffff127224 */ /* 0x000fe200078e0a07 */
[----:B------:R-:W-:Y:S01]  /*1e40*/  IABS R19, R25 ;  /* 0x0000001900137213 */ /* 0x000fe20000000000 */
[----:B------:R-:W-:Y:S01]  /*1e50*/  @!P0 IMAD.MOV R13, RZ, RZ, -R13 ;  /* 0x000000ffff0d8224 */ /* 0x000fe200078e0a0d */
[----:B------:R-:W-:Y:S01]  /*1e60*/  IABS R14, R81 ;  /* 0x00000051000e7213 */ /* 0x000fe20000000000 */
[----:B------:R-:W-:Y:S01]  /*1e70*/  IMAD R18, R2, R18, R21 ;  /* 0x0000001202127224 */ /* 0x000fe200078e0215 */
[----:B------:R-:W-:Y:S01]  /*1e80*/  CS2R R132, SRZ ;  /* 0x0000000000847805 */ /* 0x000fe2000001ff00 */
[----:B------:R-:W-:Y:S01]  /*1e90*/  IMAD.HI.U32 R4, R6, R19, RZ ;  /* 0x0000001306047227 */ /* 0x000fe200078e00ff */
[----:B------:R-:W-:-:S02]  /*1ea0*/  CS2R R134, SRZ ;  /* 0x0000000000867805 */ /* 0x000fc4000001ff00 */
[----:B------:R-:W-:Y:S02]  /*1eb0*/  CS2R R136, SRZ ;  /* 0x0000000000887805 */ /* 0x000fe4000001ff00 */
[----:B------:R-:W-:Y:S01]  /*1ec0*/  CS2R R138, SRZ ;  /* 0x00000000008a7805 */ /* 0x000fe2000001ff00 */
[--C-:B------:R-:W-:Y:S01]  /*1ed0*/  @!P2 IMAD.IADD R15, R15, 0x1, -R2.reuse ;  /* 0x000000010f0fa824 */ /* 0x100fe200078e0a02 */
[----:B------:R-:W-:Y:S01]  /*1ee0*/  ISETP.GE.AND P2, PT, R25, RZ, PT ;  /* 0x000000ff1900720c */ /* 0x000fe20003f46270 */
[----:B------:R-:W-:Y:S01]  /*1ef0*/  @!P6 IMAD.IADD R17, R17, 0x1, -R2 ;  /* 0x000000011111e824 */ /* 0x000fe200078e0a02 */
[----:B------:R-:W-:Y:S01]  /*1f00*/  IABS R25, R77 ;  /* 0x0000004d00197213 */ /* 0x000fe20000000000 */
[----:B------:R-:W-:Y:S01]  /*1f10*/  IMAD.MOV R4, RZ, RZ, -R4 ;  /* 0x000000ffff047224 */ /* 0x000fe200078e0a04 */
[----:B------:R-:W-:Y:S01]  /*1f20*/  ISETP.GT.U32.AND P6, PT, R2, R15, PT ;  /* 0x0000000f0200720c */ /* 0x000fe20003fc4070 */
[----:B------:R-:W-:Y:S01]  /*1f30*/  @!P5 IMAD.IADD R16, R16, 0x1, -R2 ;  /* 0x000000011010d824 */ /* 0x000fe200078e0a02 */
[C---:B------:R-:W-:Y:S01]  /*1f40*/  ISETP.GT.U32.AND P5, PT, R2.reuse, R17, PT ;  /* 0x000000110200720c */ /* 0x040fe20003fa4070 */
[----:B------:R-:W-:Y:S01]  /*1f50*/  IMAD R7, R2, R4, R19 ;  /* 0x0000000402077224 */ /* 0x000fe200078e0213 */
[----:B------:R-:W-:Y:S01]  /*1f60*/  CS2R R140, SRZ ;  /* 0x00000000008c7805 */ /* 0x000fe2000001ff00 */
[----:B------:R-:W-:Y:S01]  /*1f70*/  IMAD.HI.U32 R4, R6, R23, RZ ;  /* 0x0000001706047227 */ /* 0x000fe200078e00ff */
[----:B------:R-:W-:-:S02]  /*1f80*/  ISETP.GT.U32.AND P0, PT, R2, R16, PT ;  /* 0x000000100200720c */ /* 0x000fc40003f04070 */
[----:B------:R-:W-:Y:S02]  /*1f90*/  CS2R R142, SRZ ;  /* 0x00000000008e7805 */ /* 0x000fe4000001ff00 */
[----:B------:R-:W-:Y:S01]  /*1fa0*/  CS2R R144, SRZ ;  /* 0x0000000000907805 */ /* 0x000fe2000001ff00 */
[----:B------:R-:W-:Y:S01]  /*1fb0*/  IMAD.MOV.U32 R21, RZ, RZ, R14 ;  /* 0x000000ffff157224 */ /* 0x000fe200078e000e */
[----:B------:R-:W-:Y:S01]  /*1fc0*/  CS2R R146, SRZ ;  /* 0x0000000000927805 */ /* 0x000fe2000001ff00 */
[----:B------:R-:W-:Y:S01]  /*1fd0*/  IMAD.MOV R4, RZ, RZ, -R4 ;  /* 0x000000ffff047224 */ /* 0x000fe200078e0a04 */
[----:B------:R-:W-:Y:S01]  /*1fe0*/  CS2R R148, SRZ ;  /* 0x0000000000947805 */ /* 0x000fe2000001ff00 */
[----:B------:R-:W-:Y:S01]  /*1ff0*/  IMAD.HI.U32 R14, R6, R21, RZ ;  /* 0x00000015060e7227 */ /* 0x000fe200078e00ff */
[----:B------:R-:W-:-:S03]  /*2000*/  CS2R R150, SRZ ;  /* 0x0000000000967805 */ /* 0x000fc6000001ff00 */
[C---:B------:R-:W-:Y:S02]  /*2010*/  IMAD R19, R2.reuse, R4, R23 ;  /* 0x0000000402137224 */ /* 0x040fe400078e0217 */
[----:B------:R-:W-:Y:S02]  /*2020*/  IMAD.MOV.U32 R23, RZ, RZ, R20 ;  /* 0x000000ffff177224 */ /* 0x000fe400078e0014 */
[--C-:B------:R-:W-:Y:S01]  /*2030*/  @!P6 IMAD.IADD R15, R15, 0x1, -R2.reuse ;  /* 0x000000010f0fe824 */ /* 0x100fe200078e0a02 */
[C---:B------:R-:W-:Y:S01]  /*2040*/  ISETP.GT.U32.AND P6, PT, R2.reuse, R7, PT ;  /* 0x000000070200720c */ /* 0x040fe20003fc4070 */
[----:B------:R-:W-:Y:S01]  /*2050*/  @!P5 IMAD.IADD R17, R17, 0x1, -R2 ;  /* 0x000000011111d824 */ /* 0x000fe200078e0a02 */
[----:B------:R-:W-:Y:S01]  /*2060*/  ISETP.GT.U32.AND P5, PT, R2, R18, PT ;  /* 0x000000120200720c */ /* 0x000fe20003fa4070 */
[----:B------:R-:W-:Y:S02]  /*2070*/  IMAD.MOV R14, RZ, RZ, -R14 ;  /* 0x000000ffff0e7224 */ /* 0x000fe400078e0a0e */
[----:B------:R-:W-:-:S04]  /*2080*/  IMAD.HI.U32 R4, R6, R23, RZ ;  /* 0x0000001706047227 */ /* 0x000fc800078e00ff */
[C---:B------:R-:W-:Y:S02]  /*2090*/  IMAD R20, R2.reuse, R14, R21 ;  /* 0x0000000e02147224 */ /* 0x040fe400078e0215 */
[----:B------:R-:W-:Y:S02]  /*20a0*/  IMAD.MOV R21, RZ, RZ, -R4 ;  /* 0x000000ffff157224 */ /* 0x000fe400078e0a04 */
[--C-:B------:R-:W-:Y:S01]  /*20b0*/  @!P6 IMAD.IADD R7, R7, 0x1, -R2.reuse ;  /* 0x000000010707e824 */ /* 0x100fe200078e0a02 */
[C---:B------:R-:W-:Y:S01]  /*20c0*/  ISETP.GT.U32.AND P6, PT, R2.reuse, R20, PT ;  /* 0x000000140200720c */ /* 0x040fe20003fc4070 */
[----:B------:R-:W-:Y:S02]  /*20d0*/  IMAD R21, R2, R21, R23 ;  /* 0x0000001502157224 */ /* 0x000fe400078e0217 */
[--C-:B------:R-:W-:Y:S02]  /*20e0*/  @!P5 IMAD.IADD R18, R18, 0x1, -R2.reuse ;  /* 0x000000011212d824 */ /* 0x100fe400078e0a02 */
[----:B------:R-:W-:Y:S01]  /*20f0*/  @!P0 IMAD.IADD R16, R16, 0x1, -R2 ;  /* 0x0000000110108824 */ /* 0x000fe200078e0a02 */
[C---:B------:R-:W-:Y:S01]  /*2100*/  ISETP.GT.U32.AND P5, PT, R2.reuse, R21, PT ;  /* 0x000000150200720c */ /* 0x040fe20003fa4070 */
[----:B------:R-:W-:Y:S01]  /*2110*/  IMAD.MOV.U32 R14, RZ, RZ, R15 ;  /* 0x000000ffff0e7224 */ /* 0x000fe200078e000f */
[----:B------:R-:W-:Y:S01]  /*2120*/  ISETP.GT.U32.AND P0, PT, R2, R19, PT ;  /* 0x000000130200720c */ /* 0x000fe20003f04070 */
[----:B------:R-:W-:-:S04]  /*2130*/  IMAD.HI.U32 R4, R6, R25, RZ ;  /* 0x0000001906047227 */ /* 0x000fc800078e00ff */
[----:B------:R-:W-:Y:S01]  /*2140*/  @!P1 IMAD.MOV R14, RZ, RZ, -R14 ;  /* 0x000000ffff0e9224 */ /* 0x000fe200078e0a0e */
[----:B------:R-:W-:Y:S01]  /*2150*/  ISETP.GT.U32.AND P1, PT, R2, R18, PT ;  /* 0x000000120200720c */ /* 0x000fe20003f24070 */
[----:B------:R-:W-:Y:S01]  /*2160*/  @!P6 IMAD.IADD R20, R20, 0x1, -R2 ;  /* 0x000000011414e824 */ /* 0x000fe200078e0a02 */
[C---:B------:R-:W-:Y:S01]  /*2170*/  ISETP.GT.U32.AND P6, PT, R2.reuse, R7, PT ;  /* 0x000000070200720c */ /* 0x040fe20003fc4070 */
[----:B------:R-:W-:Y:S02]  /*2180*/  IMAD.MOV R4, RZ, RZ, -R4 ;  /* 0x000000ffff047224 */ /* 0x000fe400078e0a04 */
[--C-:B------:R-:W-:Y:S01]  /*2190*/  @!P5 IMAD.IADD R21, R21, 0x1, -R2.reuse ;  /* 0x000000011515d824 */ /* 0x100fe200078e0a02 */
[----:B------:R-:W-:Y:S01]  /*21a0*/  ISETP.GT.U32.AND P5, PT, R2, R20, PT ;  /* 0x000000140200720c */ /* 0x000fe20003fa4070 */
[----:B------:R-:W-:Y:S01]  /*21b0*/  @!P0 IMAD.IADD R19, R19, 0x1, -R2 ;  /* 0x0000000113138824 */ /* 0x000fe200078e0a02 */
[----:B------:R-:W-:Y:S01]  /*21c0*/  ISETP.GE.AND P0, PT, R22, RZ, PT ;  /* 0x000000ff1600720c */ /* 0x000fe20003f06270 */
[----:B------:R-:W-:-:S02]  /*21d0*/  IMAD.MOV.U32 R15, RZ, RZ, R17 ;  /* 0x000000ffff0f7224 */ /* 0x000fc400078e0011 */
[----:B------:R-:W-:Y:S01]  /*21e0*/  @!P4 IMAD.MOV R16, RZ, RZ, -R16 ;  /* 0x000000ffff10c224 */ /* 0x000fe200078e0a10 */
[C---:B------:R-:W-:Y:S01]  /*21f0*/  ISETP.GT.U32.AND P4, PT, R2.reuse, R21, PT ;  /* 0x000000150200720c */ /* 0x040fe20003f84070 */
[----:B------:R-:W-:Y:S01]  /*2200*/  IMAD R22, R2, R4, R25 ;  /* 0x0000000402167224 */ /* 0x000fe200078e0219 */
[----:B------:R-:W-:Y:S01]  /*2210*/  IABS R25, R41 ;  /* 0x0000002900197213 */ /* 0x000fe20000000000 */
[----:B------:R-:W-:-:S04]  /*2220*/  IMAD.HI.U32 R4, R6, R29, RZ ;  /* 0x0000001d06047227 */ /* 0x000fc800078e00ff */
[----:B------:R-:W-:Y:S01]  /*2230*/  @!P3 IMAD.MOV R15, RZ, RZ, -R15 ;  /* 0x000000ffff0fb224 */ /* 0x000fe200078e0a0f */
[----:B------:R-:W-:Y:S01]  /*2240*/  ISETP.GT.U32.AND P3, PT, R2, R19, PT ;  /* 0x000000130200720c */ /* 0x000fe20003f64070 */
[----:B------:R-:W-:-:S04]  /*2250*/  IMAD.HI.U32 R23, R6, R27, RZ ;  /* 0x0000001b06177227 */ /* 0x000fc800078e00ff */
[----:B------:R-:W-:Y:S02]  /*2260*/  IMAD.MOV R4, RZ, RZ, -R4 ;  /* 0x000000ffff047224 */ /* 0x000fe400078e0a04 */
[----:B------:R-:W-:Y:S02]  /*2270*/  IMAD.MOV R23, RZ, RZ, -R23 ;  /* 0x000000ffff177224 */ /* 0x000fe400078e0a17 */
[--C-:B------:R-:W-:Y:S01]  /*2280*/  @!P1 IMAD.IADD R18, R18, 0x1, -R2.reuse ;  /* 0x0000000112129824 */ /* 0x100fe200078e0a02 */
[----:B------:R-:W-:Y:S01]  /*2290*/  ISETP.GE.AND P1, PT, R24, RZ, PT ;  /* 0x000000ff1800720c */ /* 0x000fe20003f26270 */
[--C-:B------:R-:W-:Y:S01]  /*22a0*/  @!P6 IMAD.IADD R7, R7, 0x1, -R2.reuse ;  /* 0x000000010707e824 */ /* 0x100fe200078e0a02 */
[C---:B------:R-:W-:Y:S01]  /*22b0*/  ISETP.GT.U32.AND P6, PT, R2.reuse, R22, PT ;  /* 0x000000160200720c */ /* 0x040fe20003fc4070 */
[C---:B------:R-:W-:Y:S01]  /*22c0*/  IMAD R24, R2.reuse, R4, R29 ;  /* 0x0000000402187224 */ /* 0x040fe200078e021d */
[----:B------:R-:W-:Y:S01]  /*22d0*/  IABS R29, R28 ;  /* 0x0000001c001d7213 */ /* 0x000fe20000000000 */
[C---:B------:R-:W-:Y:S01]  /*22e0*/  IMAD R23, R2.reuse, R23, R27 ;  /* 0x0000001702177224 */ /* 0x040fe200078e021b */
[----:B------:R-:W-:Y:S01]  /*22f0*/  IABS R27, R35 ;  /* 0x00000023001b7213 */ /* 0x000fe20000000000 */
[--C-:B------:R-:W-:Y:S01]  /*2300*/  @!P4 IMAD.IADD R21, R21, 0x1, -R2.reuse ;  /* 0x000000011515c824 */ /* 0x100fe200078e0a02 */
[C---:B------:R-:W-:Y:S01]  /*2310*/  ISETP.GT.U32.AND P4, PT, R2.reuse, R24, PT ;  /* 0x000000180200720c */ /* 0x040fe20003f84070 */
[--C-:B------:R-:W-:Y:S01]  /*2320*/  @!P3 IMAD.IADD R19, R19, 0x1, -R2.reuse ;  /* 0x000000011313b824 */ /* 0x100fe200078e0a02 */
[----:B------:R-:W-:Y:S01]  /*2330*/  ISETP.GT.U32.AND P3, PT, R2, R23, PT ;  /* 0x000000170200720c */ /* 0x000fe20003f64070 */
[----:B------:R-:W-:Y:S01]  /*2340*/  @!P5 IMAD.IADD R20, R20, 0x1, -R2 ;  /* 0x000000011414d824 */ /* 0x000fe200078e0a02 */
[----:B------:R-:W-:Y:S01]  /*2350*/  ISETP.GE.AND P5, PT, R81, RZ, PT ;  /* 0x000000ff5100720c */ /* 0x000fe20003fa6270 */
[----:B------:R-:W-:Y:S01]  /*2360*/  IMAD.HI.U32 R4, R6, R25, RZ ;  /* 0x0000001906047227 */ /* 0x000fe200078e00ff */
[----:B------:R-:W-:-:S03]  /*2370*/  IABS R81, R76 ;  /* 0x0000004c00517213 */ /* 0x000fc60000000000 */
[----:B------:R-:W-:Y:S01]  /*2380*/  @!P6 IMAD.IADD R22, R22, 0x1, -R2 ;  /* 0x000000011616e824 */ /* 0x000fe200078e0a02 */
[----:B------:R-:W-:Y:S01]  /*2390*/  ISETP.GE.AND P6, PT, R79, RZ, PT ;  /* 0x000000ff4f00720c */ /* 0x000fe20003fc6270 */
[----:B------:R-:W-:Y:S01]  /*23a0*/  IMAD.MOV R17, RZ, RZ, -R4 ;  /* 0x000000ffff117224 */ /* 0x000fe200078e0a04 */
[----:B------:R-:W-:Y:S01]  /*23b0*/  IABS R79, R65 ;  /* 0x00000041004f7213 */ /* 0x000fe20000000000 */
[----:B------:R-:W-:Y:S01]  /*23c0*/  @!P4 IMAD.IADD R24, R24, 0x1, -R2 ;  /* 0x000000011818c824 */ /* 0x000fe200078e0a02 */
[----:B------:R-:W-:Y:S01]  /*23d0*/  ISETP.GT.U32.AND P4, PT, R2, R22, PT ;  /* 0x000000160200720c */ /* 0x000fe20003f84070 */
[----:B------:R-:W-:-:S04]  /*23e0*/  IMAD.HI.U32 R4, R6, R27, RZ ;  /* 0x0000001b06047227 */ /* 0x000fc800078e00ff */
[----:B------:R-:W-:Y:S01]  /*23f0*/  @!P3 IMAD.IADD R23, R23, 0x1, -R2 ;  /* 0x000000011717b824 */ /* 0x000fe200078e0a02 */
[----:B------:R-:W-:Y:S01]  /*2400*/  ISETP.GE.AND P3, PT, R77, RZ, PT ;  /* 0x000000ff4d00720c */ /* 0x000fe20003f66270 */
[----:B------:R-:W-:Y:S01]  /*2410*/  IMAD.MOV R4, RZ, RZ, -R4 ;  /* 0x000000ffff047224 */ /* 0x000fe200078e0a04 */
[----:B------:R-:W-:Y:S01]  /*2420*/  IABS R77, R59 ;  /* 0x0000003b004d7213 */ /* 0x000fe20000000000 */
[----:B------:R-:W-:Y:S01]  /*2430*/  @!P0 IMAD.MOV R18, RZ, RZ, -R18 ;  /* 0x000000ffff128224 */ /* 0x000fe200078e0a12 */
[C---:B------:R-:W-:Y:S01]  /*2440*/  ISETP.GT.U32.AND P0, PT, R2.reuse, R23, PT ;  /* 0x000000170200720c */ /* 0x040fe20003f04070 */
[----:B------:R-:W-:Y:S02]  /*2450*/  IMAD R25, R2, R17, R25 ;  /* 0x0000001102197224 */ /* 0x000fe400078e0219 */
[----:B------:R-:W-:Y:S01]  /*2460*/  @!P5 IMAD.MOV R20, RZ, RZ, -R20 ;  /* 0x000000ffff14d224 */ /* 0x000fe200078e0a14 */
[----:B------:R-:W-:Y:S01]  /*2470*/  ISETP.GE.AND P5, PT, R26, RZ, PT ;  /* 0x000000ff1a00720c */ /* 0x000fe20003fa6270 */
[----:B------:R-:W-:-:S02]  /*2480*/  IMAD R26, R2, R4, R27 ;  /* 0x00000004021a7224 */ /* 0x000fc400078e021b */
[----:B------:R-:W-:Y:S01]  /*2490*/  @!P1 IMAD.MOV R19, RZ, RZ, -R19 ;  /* 0x000000ffff139224 */ /* 0x000fe200078e0a13 */
[----:B------:R-:W-:Y:S01]  /*24a0*/  ISETP.GT.U32.AND P1, PT, R2, R25, PT ;  /* 0x000000190200720c */ /* 0x000fe20003f24070 */
[----:B------:R-:W-:-:S04]  /*24b0*/  IMAD.HI.U32 R4, R6, R29, RZ ;  /* 0x0000001d06047227 */ /* 0x000fc800078e00ff */
[----:B------:R-:W-:Y:S01]  /*24c0*/  @!P4 IMAD.IADD R22, R22, 0x1, -R2 ;  /* 0x000000011616c824 */ /* 0x000fe200078e0a02 */
[C---:B------:R-:W-:Y:S01]  /*24d0*/  ISETP.GT.U32.AND P4, PT, R2.reuse, R26, PT ;  /* 0x0000001a0200720c */ /* 0x040fe20003f84070 */
[----:B------:R-:W-:Y:S01]  /*24e0*/  IMAD.MOV.U32 R17, RZ, RZ, R7 ;  /* 0x000000ffff117224 */ /* 0x000fe200078e0007 */
[----:B------:R-:W-:Y:S01]  /*24f0*/  IABS R7, R31 ;  /* 0x0000001f00077213 */ /* 0x000fe20000000000 */
[----:B------:R-:W-:Y:S02]  /*2500*/  IMAD.MOV R4, RZ, RZ, -R4 ;  /* 0x000000ffff047224 */ /* 0x000fe400078e0a04 */
[----:B------:R-:W-:Y:S01]  /*2510*/  @!P2 IMAD.MOV R17, RZ, RZ, -R17 ;  /* 0x000000ffff11a224 */ /* 0x000fe200078e0a11 */
[C---:B------:R-:W-:Y:S01]  /*2520*/  ISETP.GT.U32.AND P2, PT, R2.reuse, R24, PT ;  /* 0x000000180200720c */ /* 0x040fe20003f44070 */
[--C-:B------:R-:W-:Y:S01]  /*2530*/  @!P0 IMAD.IADD R23, R23, 0x1, -R2.reuse ;  /* 0x0000000117178824 */ /* 0x100fe200078e0a02 */
[----:B------:R-:W-:Y:S01]  /*2540*/  ISETP.GE.AND P0, PT, R41, RZ, PT ;  /* 0x000000ff2900720c */ /* 0x000fe20003f06270 */
[C---:B------:R-:W-:Y:S01]  /*2550*/  IMAD R27, R2.reuse, R4, R29 ;  /* 0x00000004021b7224 */ /* 0x040fe200078e021d */
[----:B------:R-:W-:Y:S01]  /*2560*/  IABS R41, R40 ;  /* 0x0000002800297213 */ /* 0x000fe20000000000 */
[----:B------:R-:W-:Y:S01]  /*2570*/  @!P6 IMAD.MOV R21, RZ, RZ, -R21 ;  /* 0x000000ffff15e224 */ /* 0x000fe200078e0a15 */
[----:B------:R-:W-:Y:S01]  /*2580*/  ISETP.GE.AND P6, PT, R49, RZ, PT ;  /* 0x000000ff3100720c */ /* 0x000fe20003fc6270 */
[----:B------:R-:W-:Y:S01]  /*2590*/  @!P5 IMAD.MOV R23, RZ, RZ, -R23 ;  /* 0x000000ffff17d224 */ /* 0x000fe200078e0a17 */
[----:B------:R-:W-:Y:S01]  /*25a0*/  ISETP.GT.U32.AND P5, PT, R2, R27, PT ;  /* 0x0000001b0200720c */ /* 0x000fe20003fa4070 */
[--C-:B------:R-:W-:Y:S01]  /*25b0*/  @!P1 IMAD.IADD R25, R25, 0x1, -R2.reuse ;  /* 0x0000000119199824 */ /* 0x100fe200078e0a02 */
[----:B------:R-:W-:Y:S01]  /*25c0*/  ISETP.GE.AND P1, PT, R28, RZ, PT ;  /* 0x000000ff1c00720c */ /* 0x000fe20003f26270 */
[----:B------:R-:W-:Y:S01]  /*25d0*/  @!P4 IMAD.IADD R26, R26, 0x1, -R2 ;  /* 0x000000011a1ac824 */ /* 0x000fe200078e0a02 */
[----:B------:R-:W-:Y:S01]  /*25e0*/  IABS R28, R33 ;  /* 0x00000021001c7213 */ /* 0x000fe20000000000 */
[----:B------:R-:W-:Y:S01]  /*25f0*/  IMAD.HI.U32 R4, R6, R7, RZ ;  /* 0x0000000706047227 */ /* 0x000fe200078e00ff */
[----:B------:R-:W-:-:S02]  /*2600*/  ISETP.GT.U32.AND P4, PT, R2, R25, PT ;  /* 0x000000190200720c */ /* 0x000fc40003f84070 */
[----:B------:R-:W-:Y:S01]  /*2610*/  IABS R49, R45 ;  /* 0x0000002d00317213 */ /* 0x000fe20000000000 */
[----:B------:R-:W-:Y:S02]  /*2620*/  IMAD.MOV.U32 R29, RZ, RZ, R28 ;  /* 0x000000ffff1d7224 */ /* 0x000fe400078e001c */
[----:B------:R-:W-:Y:S01]  /*2630*/  @!P3 IMAD.MOV R22, RZ, RZ, -R22 ;  /* 0x000000ffff16b224 */ /* 0x000fe200078e0a16 */
[----:B------:R-:W-:Y:S01]  /*2640*/  ISETP.GT.U32.AND P3, PT, R2, R26, PT ;  /* 0x0000001a0200720c */ /* 0x000fe20003f64070 */
[----:B------:R-:W-:Y:S01]  /*2650*/  @!P2 IMAD.IADD R24, R24, 0x1, -R2 ;  /* 0x000000011818a824 */ /* 0x000fe200078e0a02 */
[----:B------:R-:W-:Y:S01]  /*2660*/  ISETP.GE.AND P2, PT, R35, RZ, PT ;  /* 0x000000ff2300720c */ /* 0x000fe20003f46270 */
[----:B------:R-:W-:Y:S01]  /*2670*/  IMAD.MOV R28, RZ, RZ, -R4 ;  /* 0x000000ffff1c7224 */ /* 0x000fe200078e0a04 */
[----:B------:R-:W-:Y:S01]  /*2680*/  IABS R35, R37 ;  /* 0x0000002500237213 */ /* 0x000fe20000000000 */
[----:B------:R-:W-:-:S04]  /*2690*/  IMAD.HI.U32 R4, R6, R29, RZ ;  /* 0x0000001d06047227 */ /* 0x000fc800078e00ff */
[----:B------:R-:W-:Y:S01]  /*26a0*/  @!P6 IMAD.MOV R24, RZ, RZ, -R24 ;  /* 0x000000ffff18e224 */ /* 0x000fe200078e0a18 */
[----:B------:R-:W-:Y:S01]  /*26b0*/  ISETP.GE.AND P6, PT, R31, RZ, PT ;  /* 0x000000ff1f00720c */ /* 0x000fe20003fc6270 */
[----:B------:R-:W-:Y:S01]  /*26c0*/  @!P5 IMAD.IADD R27, R27, 0x1, -R2 ;  /* 0x000000011b1bd824 */ /* 0x000fe200078e0a02 */
[----:B------:R-:W-:Y:S01]  /*26d0*/  IABS R31, R30 ;  /* 0x0000001e001f7213 */ /* 0x000fe20000000000 */
[C---:B------:R-:W-:Y:S02]  /*26e0*/  IMAD R28, R2.reuse, R28, R7 ;  /* 0x0000001c021c7224 */ /* 0x040fe400078e0207 */
[----:B------:R-:W-:Y:S01]  /*26f0*/  IMAD.MOV R7, RZ, RZ, -R4 ;  /* 0x000000ffff077224 */ /* 0x000fe200078e0a04 */
[----:B------:R-:W-:Y:S01]  /*2700*/  ISETP.GT.U32.AND P5, PT, R2, R27, PT ;  /* 0x0000001b0200720c */ /* 0x000fe20003fa4070 */
[----:B------:R-:W-:Y:S01]  /*2710*/  @!P4 IMAD.IADD R25, R25, 0x1, -R2 ;  /* 0x000000011919c824 */ /* 0x000fe200078e0a02 */
[----:B------:R-:W-:Y:S01]  /*2720*/  ISETP.GE.AND P4, PT, R33, RZ, PT ;  /* 0x000000ff2100720c */ /* 0x000fe20003f86270 */
[----:B------:R-:W-:Y:S01]  /*2730*/  IMAD.HI.U32 R4, R6, R31, RZ ;  /* 0x0000001f06047227 */ /* 0x000fe200078e00ff */
[----:B------:R-:W-:-:S03]  /*2740*/  IABS R33, R39 ;  /* 0x0000002700217213 */ /* 0x000fc60000000000 */
[----:B------:R-:W-:Y:S02]  /*2750*/  IMAD R29, R2, R7, R29 ;  /* 0x00000007021d7224 */ /* 0x000fe400078e021d */
[----:B------:R-:W-:Y:S01]  /*2760*/  @!P3 IMAD.IADD R26, R26, 0x1, -R2 ;  /* 0x000000011a1ab824 */ /* 0x000fe200078e0a02 */
[C---:B------:R-:W-:Y:S01]  /*2770*/  ISETP.GT.U32.AND P3, PT, R2.reuse, R28, PT ;  /* 0x0000001c0200720c */ /* 0x040fe20003f64070 */
[----:B------:R-:W-:Y:S02]  /*2780*/  IMAD.MOV R4, RZ, RZ, -R4 ;  /* 0x000000ffff047224 */ /* 0x000fe400078e0a04 */
[----:B------:R-:W-:Y:S01]  /*2790*/  @!P0 IMAD.MOV R25, RZ, RZ, -R25 ;  /* 0x000000ffff198224 */ /* 0x000fe200078e0a19 */
[----:B------:R-:W-:Y:S01]  /*27a0*/  ISETP.GT.U32.AND P0, PT, R2, R29, PT ;  /* 0x0000001d0200720c */ /* 0x000fe20003f04070 */
[----:B------:R-:W-:Y:S01]  /*27b0*/  @!P2 IMAD.MOV R26, RZ, RZ, -R26 ;  /* 0x000000ffff1aa224 */ /* 0x000fe200078e0a1a */
[----:B------:R-:W-:Y:S01]  /*27c0*/  ISETP.GE.AND P2, PT, R30, RZ, PT ;  /* 0x000000ff1e00720c */ /* 0x000fe20003f46270 */
[----:B------:R-:W-:Y:S01]  /*27d0*/  IMAD R30, R2, R4, R31 ;  /* 0x00000004021e7224 */ /* 0x000fe200078e021f */
[----:B------:R-:W-:Y:S01]  /*27e0*/  IABS R31, R32 ;  /* 0x00000020001f7213 */ /* 0x000fe20000000000 */
[----:B------:R-:W-:-:S02]  /*27f0*/  @!P5 IMAD.IADD R27, R27, 0x1, -R2 ;  /* 0x000000011b1bd824 */ /* 0x000fc400078e0a02 */
[----:B------:R-:W-:Y:S01]  /*2800*/  IMAD.HI.U32 R7, R6, R33, RZ ;  /* 0x0000002106077227 */ /* 0x000fe200078e00ff */
[----:B------:R-:W-:-:S03]  /*2810*/  ISETP.GT.U32.AND P5, PT, R2, R30, PT ;  /* 0x0000001e0200720c */ /* 0x000fc60003fa4070 */
[--C-:B------:R-:W-:Y:S02]  /*2820*/  @!P3 IMAD.IADD R28, R28, 0x1, -R2.reuse ;  /* 0x000000011c1cb824 */ /* 0x100fe400078e0a02 */
[----:B------:R-:W-:Y:S02]  /*2830*/  @!P0 IMAD.IADD R29, R29, 0x1, -R2 ;  /* 0x000000011d1d8824 */ /* 0x000fe400078e0a02 */
[----:B------:R-:W-:Y:S01]  /*2840*/  IMAD.HI.U32 R4, R6, R31, RZ ;  /* 0x0000001f06047227 */ /* 0x000fe200078e00ff */
[C---:B------:R-:W-:Y:S02]  /*2850*/  ISETP.GT.U32.AND P3, PT, R2.reuse, R28, PT ;  /* 0x0000001c0200720c */ /* 0x040fe40003f64070 */
[----:B------:R-:W-:Y:S01]  /*2860*/  ISETP.GT.U32.AND P0, PT, R2, R29, PT ;  /* 0x0000001d0200720c */ /* 0x000fe20003f04070 */
[----:B------:R-:W-:Y:S02]  /*2870*/  IMAD.MOV R4, RZ, RZ, -R4 ;  /* 0x000000ffff047224 */ /* 0x000fe400078e0a04 */
[----:B------:R-:W-:-:S02]  /*2880*/  @!P5 IMAD.IADD R30, R30, 0x1, -R2 ;  /* 0x000000011e1ed824 */ /* 0x000fc400078e0a02 */
[----:B------:R-:W-:Y:S01]  /*2890*/  @!P1 IMAD.MOV R27, RZ, RZ, -R27 ;  /* 0x000000ffff1b9224 */ /* 0x000fe200078e0a1b */
[----:B------:R-:W-:Y:S01]  /*28a0*/  ISETP.GE.AND P1, PT, R32, RZ, PT ;  /* 0x000000ff2000720c */ /* 0x000fe20003f26270 */
[----:B------:R-:W-:Y:S01]  /*28b0*/  IMAD.HI.U32 R32, R6, R35, RZ ;  /* 0x0000002306207227 */ /* 0x000fe200078e00ff */
[----:B------:R-:W-:-:S03]  /*28c0*/  ISETP.GT.U32.AND P5, PT, R2, R30, PT ;  /* 0x0000001e0200720c */ /* 0x000fc60003fa4070 */
[----:B------:R-:W-:Y:S02]  /*28d0*/  IMAD.MOV R7, RZ, RZ, -R7 ;  /* 0x000000ffff077224 */ /* 0x000fe400078e0a07 */
[----:B------:R-:W-:Y:S02]  /*28e0*/  IMAD R31, R2, R4, R31 ;  /* 0x00000004021f7224 */ /* 0x000fe400078e021f */
[----:B------:R-:W-:Y:S02]  /*28f0*/  IMAD.MOV R4, RZ, RZ, -R32 ;  /* 0x000000ffff047224 */ /* 0x000fe400078e0a20 */
[--C-:B------:R-:W-:Y:S01]  /*2900*/  @!P3 IMAD.IADD R28, R28, 0x1, -R2.reuse ;  /* 0x000000011c1cb824 */ /* 0x100fe200078e0a02 */
[----:B------:R-:W-:Y:S01]  /*2910*/  ISETP.GE.AND P3, PT, R39, RZ, PT ;  /* 0x000000ff2700720c */ /* 0x000fe20003f66270 */
[----:B------:R-:W-:Y:S01]  /*2920*/  @!P0 IMAD.IADD R29, R29, 0x1, -R2 ;  /* 0x000000011d1d8824 */ /* 0x000fe200078e0a02 */
[C---:B------:R-:W-:Y:S01]  /*2930*/  ISETP.GT.U32.AND P0, PT, R2.reuse, R31, PT ;  /* 0x0000001f0200720c */ /* 0x040fe20003f04070 */
[C---:B------:R-:W-:Y:S01]  /*2940*/  IMAD R32, R2.reuse, R7, R33 ;  /* 0x0000000702207224 */ /* 0x040fe200078e0221 */
[----:B------:R-:W-:Y:S01]  /*2950*/  IABS R39, R38 ;  /* 0x0000002600277213 */ /* 0x000fe20000000000 */
[C---:B------:R-:W-:Y:S01]  /*2960*/  IMAD R33, R2.reuse, R4, R35 ;  /* 0x0000000402217224 */ /* 0x040fe200078e0223 */
[----:B------:R-:W-:Y:S01]  /*2970*/  IABS R35, R34 ;  /* 0x0000002200237213 */ /* 0x000fe20000000000 */
[----:B------:R-:W-:Y:S01]  /*2980*/  @!P6 IMAD.MOV R28, RZ, RZ, -R28 ;  /* 0x000000ffff1ce224 */ /* 0x000fe200078e0a1c */
[----:B------:R-:W-:Y:S01]  /*2990*/  ISETP.GT.U32.AND P6, PT, R2, R32, PT ;  /* 0x000000200200720c */ /* 0x000fe20003fc4070 */
[----:B------:R-:W-:Y:S01]  /*29a0*/  @!P5 IMAD.IADD R30, R30, 0x1, -R2 ;  /* 0x000000011e1ed824 */ /* 0x000fe200078e0a02 */
[----:B------:R-:W-:Y:S01]  /*29b0*/  ISETP.GT.U32.AND P5, PT, R2, R33, PT ;  /* 0x000000210200720c */ /* 0x000fe20003fa4070 */
[----:B------:R-:W-:-:S04]  /*29c0*/  IMAD.HI.U32 R4, R6, R35, RZ ;  /* 0x0000002306047227 */ /* 0x000fc800078e00ff */
[----:B------:R-:W-:Y:S01]  /*29d0*/  @!P0 IMAD.IADD R31, R31, 0x1, -R2 ;  /* 0x000000011f1f8824 */ /* 0x000fe200078e0a02 */
[----:B------:R-:W-:Y:S01]  /*29e0*/  ISETP.GE.AND P0, PT, R34, RZ, PT ;  /* 0x000000ff2200720c */ /* 0x000fe20003f06270 */
[----:B------:R-:W-:Y:S01]  /*29f0*/  @!P4 IMAD.MOV R29, RZ, RZ, -R29 ;  /* 0x000000ffff1dc224 */ /* 0x000fe200078e0a1d */
[----:B------:R-:W-:Y:S01]  /*2a00*/  ISETP.GE.AND P4, PT, R37, RZ, PT ;  /* 0x000000ff2500720c */ /* 0x000fe20003f86270 */
[----:B------:R-:W-:Y:S01]  /*2a10*/  IMAD.MOV R4, RZ, RZ, -R4 ;  /* 0x000000ffff047224 */ /* 0x000fe200078e0a04 */
[----:B------:R-:W-:Y:S01]  /*2a20*/  IABS R37, R36 ;  /* 0x0000002400257213 */ /* 0x000fe20000000000 */
[--C-:B------:R-:W-:Y:S01]  /*2a30*/  @!P6 IMAD.IADD R32, R32, 0x1, -R2.reuse ;  /* 0x000000012020e824 */ /* 0x100fe200078e0a02 */
[C---:B------:R-:W-:Y:S01]  /*2a40*/  ISETP.GT.U32.AND P6, PT, R2.reuse, R31, PT ;  /* 0x0000001f0200720c */ /* 0x040fe20003fc4070 */
[----:B------:R-:W-:Y:S02]  /*2a50*/  @!P5 IMAD.IADD R33, R33, 0x1, -R2 ;  /* 0x000000012121d824 */ /* 0x000fe400078e0a02 */
[----:B------:R-:W-:Y:S01]  /*2a60*/  @!P2 IMAD.MOV R30, RZ, RZ, -R30 ;  /* 0x000000ffff1ea224 */ /* 0x000fe200078e0a1e */
[C---:B------:R-:W-:Y:S01]  /*2a70*/  ISETP.GT.U32.AND P5, PT, R2.reuse, R32, PT ;  /* 0x000000200200720c */ /* 0x040fe20003fa4070 */
[C---:B------:R-:W-:Y:S01]  /*2a80*/  IMAD R34, R2.reuse, R4, R35 ;  /* 0x0000000402227224 */ /* 0x040fe200078e0223 */
[----:B------:R-:W-:Y:S01]  /*2a90*/  ISETP.GT.U32.AND P2, PT, R2, R33, PT ;  /* 0x000000210200720c */ /* 0x000fe20003f44070 */
[----:B------:R-:W-:-:S04]  /*2aa0*/  IMAD.HI.U32 R7, R6, R37, RZ ;  /* 0x0000002506077227 */ /* 0x000fc800078e00ff */
[----:B------:R-:W-:Y:S02]  /*2ab0*/  IMAD.MOV R7, RZ, RZ, -R7 ;  /* 0x000000ffff077224 */ /* 0x000fe400078e0a07 */
[----:B------:R-:W-:Y:S01]  /*2ac0*/  @!P6 IMAD.IADD R31, R31, 0x1, -R2 ;  /* 0x000000011f1fe824 */ /* 0x000fe200078e0a02 */
[----:B------:R-:W-:Y:S01]  /*2ad0*/  ISETP.GT.U32.AND P6, PT, R2, R34, PT ;  /* 0x000000220200720c */ /* 0x000fe20003fc4070 */
[----:B------:R-:W-:-:S04]  /*2ae0*/  IMAD.HI.U32 R4, R6, R39, RZ ;  /* 0x0000002706047227 */ /* 0x000fc800078e00ff */
[----:B------:R-:W-:Y:S01]  /*2af0*/  IMAD R35, R2, R7, R37 ;  /* 0x0000000702237224 */ /* 0x000fe200078e0225 */
[----:B------:R-:W-:Y:S01]  /*2b00*/  IABS R37, R47 ;  /* 0x0000002f00257213 */ /* 0x000fe20000000000 */
[----:B------:R-:W-:Y:S01]  /*2b10*/  IMAD.MOV R4, RZ, RZ, -R4 ;  /* 0x000000ffff047224 */ /* 0x000fe200078e0a04 */
[----:B------:R-:W-:Y:S01]  /*2b20*/  IABS R7, R43 ;  /* 0x0000002b00077213 */ /* 0x000fe20000000000 */
[--C-:B------:R-:W-:Y:S01]  /*2b30*/  @!P2 IMAD.IADD R33, R33, 0x1, -R2.reuse ;  /* 0x000000012121a824 */ /* 0x100fe200078e0a02 */
[----:B------:R-:W-:Y:S01]  /*2b40*/  ISETP.GE.AND P2, PT, R36, RZ, PT ;  /* 0x000000ff2400720c */ /* 0x000fe20003f46270 */
[--C-:B------:R-:W-:Y:S01]  /*2b50*/  @!P5 IMAD.IADD R32, R32, 0x1, -R2.reuse ;  /* 0x000000012020d824 */ /* 0x100fe200078e0a02 */
[C---:B------:R-:W-:Y:S01]  /*2b60*/  ISETP.GT.U32.AND P5, PT, R2.reuse, R35, PT ;  /* 0x000000230200720c */ /* 0x040fe20003fa4070 */
[----:B------:R-:W-:Y:S02]  /*2b70*/  IMAD R36, R2, R4, R39 ;  /* 0x0000000402247224 */ /* 0x000fe400078e0227 */
[----:B------:R-:W-:-:S02]  /*2b80*/  @!P6 IMAD.IADD R34, R34, 0x1, -R2 ;  /* 0x000000012222e824 */ /* 0x000fc400078e0a02 */
[----:B------:R-:W-:Y:S01]  /*2b90*/  IMAD.HI.U32 R4, R6, R37, RZ ;  /* 0x0000002506047227 */ /* 0x000fe200078e00ff */
[----:B------:R-:W-:-:S03]  /*2ba0*/  ISETP.GT.U32.AND P6, PT, R2, R36, PT ;  /* 0x000000240200720c */ /* 0x000fc60003fc4070 */
[----:B------:R-:W-:Y:S02]  /*2bb0*/  IMAD.MOV R4, RZ, RZ, -R4 ;  /* 0x000000ffff047224 */ /* 0x000fe400078e0a04 */
[----:B------:R-:W-:Y:S02]  /*2bc0*/  IMAD.MOV.U32 R39, RZ, RZ, R7 ;  /* 0x000000ffff277224 */ /* 0x000fe400078e0007 */
[--C-:B------:R-:W-:Y:S01]  /*2bd0*/  @!P5 IMAD.IADD R35, R35, 0x1, -R2.reuse ;  /* 0x000000012323d824 */ /* 0x100fe200078e0a02 */
[----:B------:R-:W-:Y:S01]  /*2be0*/  ISETP.GT.U32.AND P5, PT, R2, R34, PT ;  /* 0x000000220200720c */ /* 0x000fe20003fa4070 */
[----:B------:R-:W-:Y:S01]  /*2bf0*/  @!P1 IMAD.MOV R31, RZ, RZ, -R31 ;  /* 0x000000ffff1f9224 */ /* 0x000fe200078e0a1f */
[----:B------:R-:W-:Y:S01]  /*2c00*/  ISETP.GE.AND P1, PT, R38, RZ, PT ;  /* 0x000000ff2600720c */ /* 0x000fe20003f26270 */
[----:B------:R-:W-:Y:S02]  /*2c10*/  IMAD R38, R2, R4, R37 ;  /* 0x0000000402267224 */ /* 0x000fe400078e0225 */
[----:B------:R-:W-:Y:S01]  /*2c20*/  @!P6 IMAD.IADD R36, R36, 0x1, -R2 ;  /* 0x000000012424e824 */ /* 0x000fe200078e0a02 */
[----:B------:R-:W-:Y:S01]  /*2c30*/  ISETP.GT.U32.AND P6, PT, R2, R35, PT ;  /* 0x000000230200720c */ /* 0x000fe20003fc4070 */
[----:B------:R-:W-:-:S04]  /*2c40*/  IMAD.HI.U32 R4, R6, R39, RZ ;  /* 0x0000002706047227 */ /* 0x000fc800078e00ff */
[----:B------:R-:W-:Y:S02]  /*2c50*/  IMAD.MOV R4, RZ, RZ, -R4 ;  /* 0x000000ffff047224 */ /* 0x000fe400078e0a04 */
[----:B------:R-:W-:-:S04]  /*2c60*/  IMAD.HI.U32 R7, R6, R41, RZ ;  /* 0x0000002906077227 */ /* 0x000fc800078e00ff */
[C---:B------:R-:W-:Y:S02]  /*2c70*/  IMAD R39, R2.reuse, R4, R39 ;  /* 0x0000000402277224 */ /* 0x040fe400078e0227 */
[----:B------:R-:W-:Y:S02]  /*2c80*/  @!P6 IMAD.IADD R35, R35, 0x1, -R2 ;  /* 0x000000012323e824 */ /* 0x000fe400078e0a02 */
[----:B------:R-:W-:Y:S01]  /*2c90*/  IMAD.MOV R7, RZ, RZ, -R7 ;  /* 0x000000ffff077224 */ /* 0x000fe200078e0a07 */
[C---:B------:R-:W-:Y:S01]  /*2ca0*/  ISETP.GT.U32.AND P6, PT, R2.reuse, R39, PT ;  /* 0x000000270200720c */ /* 0x040fe20003fc4070 */
[----:B------:R-:W-:Y:S01]  /*2cb0*/  @!P3 IMAD.MOV R32, RZ, RZ, -R32 ;  /* 0x000000ffff20b224 */ /* 0x000fe200078e0a20 */
[C---:B------:R-:W-:Y:S01]  /*2cc0*/  ISETP.GT.U32.AND P3, PT, R2.reuse, R36, PT ;  /* 0x000000240200720c */ /* 0x040fe20003f64070 */
[----:B------:R-:W-:Y:S01]  /*2cd0*/  IMAD R37, R2, R7, R41 ;  /* 0x0000000702257224 */ /* 0x000fe200078e0229 */
[----:B------:R-:W-:Y:S01]  /*2ce0*/  IABS R41, R44 ;  /* 0x0000002c00297213 */ /* 0x000fe20000000000 */
[----:B------:R-:W-:Y:S01]  /*2cf0*/  IMAD.MOV.U32 R7, RZ, RZ, R49 ;  /* 0x000000ffff077224 */ /* 0x000fe200078e0031 */
[----:B------:R-:W-:Y:S01]  /*2d00*/  IABS R49, R50 ;  /* 0x0000003200317213 */ /* 0x000fe20000000000 */
[----:B------:R-:W-:Y:S01]  /*2d10*/  @!P5 IMAD.IADD R34, R34, 0x1, -R2 ;  /* 0x000000012222d824 */ /* 0x000fe200078e0a02 */
[----:B------:R-:W-:Y:S01]  /*2d20*/  ISETP.GT.U32.AND P5, PT, R2, R38, PT ;  /* 0x000000260200720c */ /* 0x000fe20003fa4070 */
[----:B------:R-:W-:-:S04]  /*2d30*/  IMAD.HI.U32 R4, R6, R7, RZ ;  /* 0x0000000706047227 */ /* 0x000fc800078e00ff */
[----:B------:R-:W-:Y:S02]  /*2d40*/  @!P6 IMAD.IADD R39, R39, 0x1, -R2 ;  /* 0x000000012727e824 */ /* 0x000fe400078e0a02 */
[----:B------:R-:W-:Y:S02]  /*2d50*/  IMAD.MOV R4, RZ, RZ, -R4 ;  /* 0x000000ffff047224 */ /* 0x000fe400078e0a04 */
[----:B------:R-:W-:Y:S01]  /*2d60*/  @!P3 IMAD.IADD R36, R36, 0x1, -R2 ;  /* 0x000000012424b824 */ /* 0x000fe200078e0a02 */
[----:B------:R-:W-:Y:S01]  /*2d70*/  ISETP.GE.AND P3, PT, R40, RZ, PT ;  /* 0x000000ff2800720c */ /* 0x000fe20003f66270 */
[C---:B------:R-:W-:Y:S01]  /*2d80*/  IMAD R40, R2.reuse, R4, R7 ;  /* 0x0000000402287224 */ /* 0x040fe200078e0207 */
[----:B------:R-:W-:Y:S01]  /*2d90*/  ISETP.GT.U32.AND P6, PT, R2, R39, PT ;  /* 0x000000270200720c */ /* 0x000fe20003fc4070 */
[----:B------:R-:W-:Y:S01]  /*2da0*/  IMAD.HI.U32 R4, R6, R41, RZ ;  /* 0x0000002906047227 */ /* 0x000fe200078e00ff */
[----:B------:R-:W-:-:S03]  /*2db0*/  IABS R7, R75 ;  /* 0x0000004b00077213 */ /* 0x000fc60000000000 */
[----:B------:R-:W-:Y:S01]  /*2dc0*/  @!P4 IMAD.MOV R33, RZ, RZ, -R33 ;  /* 0x000000ffff21c224 */ /* 0x000fe200078e0a21 */
[----:B------:R-:W-:Y:S01]  /*2dd0*/  ISETP.GT.U32.AND P4, PT, R2, R37, PT ;  /* 0x000000250200720c */ /* 0x000fe20003f84070 */
[----:B------:R-:W-:Y:S02]  /*2de0*/  IMAD.MOV R4, RZ, RZ, -R4 ;  /* 0x000000ffff047224 */ /* 0x000fe400078e0a04 */
[--C-:B------:R-:W-:Y:S01]  /*2df0*/  @!P5 IMAD.IADD R38, R38, 0x1, -R2.reuse ;  /* 0x000000012626d824 */ /* 0x100fe200078e0a02 */
[----:B------:R-:W-:Y:S01]  /*2e00*/  ISETP.GE.AND P5, PT, R43, RZ, PT ;  /* 0x000000ff2b00720c */ /* 0x000fe20003fa6270 */
[C---:B------:R-:W-:Y:S01]  /*2e10*/  IMAD R41, R2.reuse, R4, R41 ;  /* 0x0000000402297224 */ /* 0x040fe200078e0229 */
[----:B------:R-:W-:Y:S01]  /*2e20*/  IABS R43, R42 ;  /* 0x0000002a002b7213 */ /* 0x000fe20000000000 */
[----:B------:R-:W-:Y:S02]  /*2e30*/  @!P6 IMAD.IADD R39, R39, 0x1, -R2 ;  /* 0x000000012727e824 */ /* 0x000fe400078e0a02 */
[----:B------:R-:W-:Y:S01]  /*2e40*/  @!P1 IMAD.MOV R36, RZ, RZ, -R36 ;  /* 0x000000ffff249224 */ /* 0x000fe200078e0a24 */
[C---:B------:R-:W-:Y:S01]  /*2e50*/  ISETP.GT.U32.AND P6, PT, R2.reuse, R41, PT ;  /* 0x000000290200720c */ /* 0x040fe20003fc4070 */
[----:B------:R-:W-:Y:S01]  /*2e60*/  @!P2 IMAD.MOV R35, RZ, RZ, -R35 ;  /* 0x000000ffff23a224 */ /* 0x000fe200078e0a23 */
[C---:B------:R-:W-:Y:S01]  /*2e70*/  ISETP.GT.U32.AND P1, PT, R2.reuse, R40, PT ;  /* 0x000000280200720c */ /* 0x040fe20003f24070 */
[----:B------:R-:W-:Y:S01]  /*2e80*/  @!P4 IMAD.IADD R37, R37, 0x1, -R2 ;  /* 0x000000012525c824 */ /* 0x000fe200078e0a02 */
[----:B------:R-:W-:Y:S01]  /*2e90*/  ISETP.GT.U32.AND P4, PT, R2, R38, PT ;  /* 0x000000260200720c */ /* 0x000fe20003f84070 */
[----:B------:R-:W-:-:S03]  /*2ea0*/  IMAD.HI.U32 R4, R6, R43, RZ ;  /* 0x0000002b06047227 */ /* 0x000fc600078e00ff */
[----:B------:R-:W-:Y:S01]  /*2eb0*/  ISETP.GT.U32.AND P2, PT, R2, R37, PT ;  /* 0x000000250200720c */ /* 0x000fe20003f44070 */
[----:B------:R-:W-:Y:S01]  /*2ec0*/  @!P0 IMAD.MOV R34, RZ, RZ, -R34 ;  /* 0x000000ffff228224 */ /* 0x000fe200078e0a22 */
[----:B------:R-:W-:Y:S01]  /*2ed0*/  ISETP.GE.AND P0, PT, R47, RZ, PT ;  /* 0x000000ff2f00720c */ /* 0x000fe20003f06270 */
[----:B------:R-:W-:Y:S01]  /*2ee0*/  IMAD.MOV R4, RZ, RZ, -R4 ;  /* 0x000000ffff047224 */ /* 0x000fe200078e0a04 */
[----:B------:R-:W-:Y:S01]  /*2ef0*/  IABS R47, R46 ;  /* 0x0000002e002f7213 */ /* 0x000fe20000000000 */
[--C-:B------:R-:W-:Y:S02]  /*2f00*/  @!P6 IMAD.IADD R41, R41, 0x1, -R2.reuse ;  /* 0x000000012929e824 */ /* 0x100fe400078e0a02 */
[--C-:B------:R-:W-:Y:S01]  /*2f10*/  @!P1 IMAD.IADD R40, R40, 0x1, -R2.reuse ;  /* 0x0000000128289824 */ /* 0x100fe200078e0a02 */
[----:B------:R-:W-:Y:S01]  /*2f20*/  ISETP.GE.AND P1, PT, R42, RZ, PT ;  /* 0x000000ff2a00720c */ /* 0x000fe20003f26270 */
[C---:B------:R-:W-:Y:S01]  /*2f30*/  IMAD R42, R2.reuse, R4, R43 ;  /* 0x00000004022a7224 */ /* 0x040fe200078e022b */
[----:B------:R-:W-:Y:S01]  /*2f40*/  ISETP.GT.U32.AND P6, PT, R2, R41, PT ;  /* 0x000000290200720c */ /* 0x000fe20003fc4070 */
[----:B------:R-:W-:Y:S01]  /*2f50*/  @!P4 IMAD.IADD R38, R38, 0x1, -R2 ;  /* 0x000000012626c824 */ /* 0x000fe200078e0a02 */
[----:B------:R-:W-:Y:S01]  /*2f60*/  ISETP.GE.AND P4, PT, R45, RZ, PT ;  /* 0x000000ff2d00720c */ /* 0x000fe20003f86270 */
[----:B------:R-:W-:-:S04]  /*2f70*/  IMAD.HI.U32 R4, R6, R47, RZ ;  /* 0x0000002f06047227 */ /* 0x000fc800078e00ff */
[----:B------:R-:W-:Y:S02]  /*2f80*/  IMAD.MOV.U32 R45, RZ, RZ, R7 ;  /* 0x000000ffff2d7224 */ /* 0x000fe400078e0007 */
[----:B------:R-:W-:Y:S01]  /*2f90*/  @!P2 IMAD.IADD R37, R37, 0x1, -R2 ;  /* 0x000000012525a824 */ /* 0x000fe200078e0a02 */
[----:B------:R-:W-:Y:S01]  /*2fa0*/  ISETP.GE.AND P2, PT, R44, RZ, PT ;  /* 0x000000ff2c00720c */ /* 0x000fe20003f46270 */
[----:B------:R-:W-:Y:S02]  /*2fb0*/  IMAD.MOV R4, RZ, RZ, -R4 ;  /* 0x000000ffff047224 */ /* 0x000fe400078e0a04 */
[----:B------:R-:W-:-:S04]  /*2fc0*/  IMAD.HI.U32 R7, R6, R45, RZ ;  /* 0x0000002d06077227 */ /* 0x000fc800078e00ff */
[----:B------:R-:W-:Y:S01]  /*2fd0*/  @!P0 IMAD.MOV R38, RZ, RZ, -R38 ;  /* 0x000000ffff268224 */ /* 0x000fe200078e0a26 */
[C---:B------:R-:W-:Y:S01]  /*2fe0*/  ISETP.GT.U32.AND P0, PT, R2.reuse, R40, PT ;  /* 0x000000280200720c */ /* 0x040fe20003f04070 */
[----:B------:R-:W-:Y:S01]  /*2ff0*/  @!P3 IMAD.MOV R37, RZ, RZ, -R37 ;  /* 0x000000ffff25b224 */ /* 0x000fe200078e0a25 */
[C---:B------:R-:W-:Y:S01]  /*3000*/  ISETP.GT.U32.AND P3, PT, R2.reuse, R42, PT ;  /* 0x0000002a0200720c */ /* 0x040fe20003f64070 */
[C---:B------:R-:W-:Y:S01]  /*3010*/  IMAD R44, R2.reuse, R4, R47 ;  /* 0x00000004022c7224 */ /* 0x040fe200078e022f */
[----:B------:R-:W-:Y:S01]  /*3020*/  IABS R47, R48 ;  /* 0x00000030002f7213 */ /* 0x000fe20000000000 */
[----:B------:R-:W-:Y:S02]  /*3030*/  IMAD.MOV R7, RZ, RZ, -R7 ;  /* 0x000000ffff077224 */ /* 0x000fe400078e0a07 */
[----:B------:R-:W-:Y:S01]  /*3040*/  @!P6 IMAD.IADD R41, R41, 0x1, -R2 ;  /* 0x000000012929e824 */ /* 0x000fe200078e0a02 */
[C---:B------:R-:W-:Y:S01]  /*3050*/  ISETP.GT.U32.AND P6, PT, R2.reuse, R44, PT ;  /* 0x0000002c0200720c */ /* 0x040fe20003fc4070 */
[----:B------:R-:W-:Y:S01]  /*3060*/  IMAD R43, R2, R7, R45 ;  /* 0x00000007022b7224 */ /* 0x000fe200078e022d */
[----:B------:R-:W-:Y:S01]  /*3070*/  IABS R45, R73 ;  /* 0x00000049002d7213 */ /* 0x000fe20000000000 */
[----:B------:R-:W-:-:S02]  /*3080*/  @!P5 IMAD.MOV R39, RZ, RZ, -R39 ;  /* 0x000000ffff27d224 */ /* 0x000fc400078e0a27 */
[--C-:B------:R-:W-:Y:S01]  /*3090*/  @!P0 IMAD.IADD R40, R40, 0x1, -R2.reuse ;  /* 0x0000000128288824 */ /* 0x100fe200078e0a02 */
[----:B------:R-:W-:Y:S01]  /*30a0*/  ISETP.GT.U32.AND P5, PT, R2, R43, PT ;  /* 0x0000002b0200720c */ /* 0x000fe20003fa4070 */
[----:B------:R-:W-:Y:S01]  /*30b0*/  @!P3 IMAD.IADD R42, R42, 0x1, -R2 ;  /* 0x000000012a2ab824 */ /* 0x000fe200078e0a02 */
[----:B------:R-:W-:Y:S01]  /*30c0*/  ISETP.GE.AND P3, PT, R46, RZ, PT ;  /* 0x000000ff2e00720c */ /* 0x000fe20003f66270 */
[----:B------:R-:W-:Y:S01]  /*30d0*/  IMAD.HI.U32 R4, R6, R45, RZ ;  /* 0x0000002d06047227 */ /* 0x000fe200078e00ff */
[----:B------:R-:W-:Y:S02]  /*30e0*/  ISETP.GE.AND P0, PT, R75, RZ, PT ;  /* 0x000000ff4b00720c */ /* 0x000fe40003f06270 */
[----:B------:R-:W-:Y:S01]  /*30f0*/  IABS R75, R51 ;  /* 0x00000033004b7213 */ /* 0x000fe20000000000 */
[----:B------:R-:W-:Y:S01]  /*3100*/  @!P4 IMAD.MOV R40, RZ, RZ, -R40 ;  /* 0x000000ffff28c224 */ /* 0x000fe200078e0a28 */
[----:B------:R-:W-:Y:S01]  /*3110*/  ISETP.GT.U32.AND P4, PT, R2, R42, PT ;  /* 0x0000002a0200720c */ /* 0x000fe20003f84070 */
[----:B------:R-:W-:-:S02]  /*3120*/  @!P6 IMAD.IADD R44, R44, 0x1, -R2 ;  /* 0x000000012c2ce824 */ /* 0x000fc400078e0a02 */
[----:B------:R-:W-:Y:S02]  /*3130*/  IMAD.MOV R4, RZ, RZ, -R4 ;  /* 0x000000ffff047224 */ /* 0x000fe400078e0a04 */
[----:B------:R-:W-:Y:S01]  /*3140*/  IMAD.HI.U32 R7, R6, R49, RZ ;  /* 0x0000003106077227 */ /* 0x000fe200078e00ff */
[----:B------:R-:W-:-:S03]  /*3150*/  ISETP.GT.U32.AND P6, PT, R2, R44, PT ;  /* 0x0000002c0200720c */ /* 0x000fc60003fc4070 */
[----:B------:R-:W-:Y:S02]  /*3160*/  IMAD R45, R2, R4, R45 ;  /* 0x00000004022d7224 */ /* 0x000fe400078e022d */
[----:B------:R-:W-:Y:S02]  /*3170*/  IMAD.MOV R7, RZ, RZ, -R7 ;  /* 0x000000ffff077224 */ /* 0x000fe400078e0a07 */
[----:B------:R-:W-:Y:S02]  /*3180*/  @!P5 IMAD.IADD R43, R43, 0x1, -R2 ;  /* 0x000000012b2bd824 */ /* 0x000fe400078e0a02 */
[----:B------:R-:W-:-:S03]  /*3190*/  IMAD.HI.U32 R4, R6, R47, RZ ;  /* 0x0000002f06047227 */ /* 0x000fc600078e00ff */
[C---:B------:R-:W-:Y:S01]  /*31a0*/  ISETP.GT.U32.AND P5, PT, R2.reuse, R43, PT ;  /* 0x0000002b0200720c */ /* 0x040fe20003fa4070 */
[C---:B------:R-:W-:Y:S01]  /*31b0*/  IMAD R46, R2.reuse, R7, R49 ;  /* 0x00000007022e7224 */ /* 0x040fe200078e0231 */
[----:B------:R-:W-:Y:S01]  /*31c0*/  IABS R7, R71 ;  /* 0x0000004700077213 */ /* 0x000fe20000000000 */
[----:B------:R-:W-:Y:S01]  /*31d0*/  @!P2 IMAD.MOV R41, RZ, RZ, -R41 ;  /* 0x000000ffff29a224 */ /* 0x000fe200078e0a29 */
[----:B------:R-:W-:Y:S01]  /*31e0*/  ISETP.GT.U32.AND P2, PT, R2, R45, PT ;  /* 0x0000002d0200720c */ /* 0x000fe20003f44070 */
[----:B------:R-:W-:Y:S01]  /*31f0*/  IMAD.MOV R4, RZ, RZ, -R4 ;  /* 0x000000ffff047224 */ /* 0x000fe200078e0a04 */
[----:B------:R-:W-:Y:S01]  /*3200*/  IABS R49, R52 ;  /* 0x0000003400317213 */ /* 0x000fe20000000000 */
[--C-:B------:R-:W-:Y:S01]  /*3210*/  @!P4 IMAD.IADD R42, R42, 0x1, -R2.reuse ;  /* 0x000000012a2ac824 */ /* 0x100fe200078e0a02 */
[C---:B------:R-:W-:Y:S01]  /*3220*/  ISETP.GT.U32.AND P4, PT, R2.reuse, R46, PT ;  /* 0x0000002e0200720c */ /* 0x040fe20003f84070 */
[----:B------:R-:W-:Y:S02]  /*3230*/  IMAD R47, R2, R4, R47 ;  /* 0x00000004022f7224 */ /* 0x000fe400078e022f */
[----:B------:R-:W-:-:S02]  /*3240*/  @!P6 IMAD.IADD R44, R44, 0x1, -R2 ;  /* 0x000000012c2ce824 */ /* 0x000fc400078e0a02 */
[----:B------:R-:W-:Y:S01]  /*3250*/  @!P5 IMAD.IADD R43, R43, 0x1, -R2 ;  /* 0x000000012b2bd824 */ /* 0x000fe200078e0a02 */
[----:B------:R-:W-:Y:S01]  /*3260*/  ISETP.GT.U32.AND P6, PT, R2, R47, PT ;  /* 0x0000002f0200720c */ /* 0x000fe20003fc4070 */
[----:B------:R-:W-:Y:S01]  /*3270*/  IMAD.HI.U32 R4, R6, R7, RZ ;  /* 0x0000000706047227 */ /* 0x000fe200078e00ff */
[----:B------:R-:W-:-:S03]  /*3280*/  ISETP.GE.AND P5, PT, R73, RZ, PT ;  /* 0x000000ff4900720c */ /* 0x000fc60003fa6270 */
[--C-:B------:R-:W-:Y:S01]  /*3290*/  @!P2 IMAD.IADD R45, R45, 0x1, -R2.reuse ;  /* 0x000000012d2da824 */ /* 0x100fe200078e0a02 */
[----:B------:R-:W-:Y:S01]  /*32a0*/  ISETP.GE.AND P2, PT, R50, RZ, PT ;  /* 0x000000ff3200720c */ /* 0x000fe20003f46270 */
[----:B------:R-:W-:Y:S02]  /*32b0*/  IMAD.MOV.U32 R73, RZ, RZ, R49 ;  /* 0x000000ffff497224 */ /* 0x000fe400078e0031 */
[----:B------:R-:W-:Y:S01]  /*32c0*/  @!P4 IMAD.IADD R46, R46, 0x1, -R2 ;  /* 0x000000012e2ec824 */ /* 0x000fe200078e0a02 */
[----:B------:R-:W-:Y:S01]  /*32d0*/  ISETP.GE.AND P4, PT, R48, RZ, PT ;  /* 0x000000ff3000720c */ /* 0x000fe20003f86270 */
[----:B------:R-:W-:Y:S01]  /*32e0*/  @!P1 IMAD.MOV R42, RZ, RZ, -R42 ;  /* 0x000000ffff2a9224 */ /* 0x000fe200078e0a2a */
[----:B------:R-:W-:Y:S01]  /*32f0*/  ISETP.GT.U32.AND P1, PT, R2, R45, PT ;  /* 0x0000002d0200720c */ /* 0x000fe20003f24070 */
[----:B------:R-:W-:Y:S02]  /*3300*/  IMAD.MOV R49, RZ, RZ, -R4 ;  /* 0x000000ffff317224 */ /* 0x000fe400078e0a04 */
[----:B------:R-:W-:-:S04]  /*3310*/  IMAD.HI.U32 R4, R6, R73, RZ ;  /* 0x0000004906047227 */ /* 0x000fc800078e00ff */
[----:B------:R-:W-:Y:S01]  /*3320*/  @!P6 IMAD.IADD R47, R47, 0x1, -R2 ;  /* 0x000000012f2fe824 */ /* 0x000fe200078e0a02 */
[C---:B------:R-:W-:Y:S01]  /*3330*/  ISETP.GT.U32.AND P6, PT, R2.reuse, R46, PT ;  /* 0x0000002e0200720c */ /* 0x040fe20003fc4070 */
[----:B------:R-:W-:Y:S02]  /*3340*/  IMAD R48, R2, R49, R7 ;  /* 0x0000003102307224 */ /* 0x000fe400078e0207 */
[----:B------:R-:W-:-:S04]  /*3350*/  IMAD.HI.U32 R7, R6, R75, RZ ;  /* 0x0000004b06077227 */ /* 0x000fc800078e00ff */
[----:B------:R-:W-:Y:S02]  /*3360*/  IMAD.MOV R4, RZ, RZ, -R4 ;  /* 0x000000ffff047224 */ /* 0x000fe400078e0a04 */
[----:B------:R-:W-:Y:S02]  /*3370*/  IMAD.MOV R7, RZ, RZ, -R7 ;  /* 0x000000ffff077224 */ /* 0x000fe400078e0a07 */
[C---:B------:R-:W-:Y:S01]  /*3380*/  IMAD R49, R2.reuse, R4, R73 ;  /* 0x0000000402317224 */ /* 0x040fe200078e0249 */
[----:B------:R-:W-:Y:S01]  /*3390*/  IABS R4, R55 ;  /* 0x0000003700047213 */ /* 0x000fe20000000000 */
[----:B------:R-:W-:Y:S01]  /*33a0*/  @!P3 IMAD.MOV R44, RZ, RZ, -R44 ;  /* 0x000000ffff2cb224 */ /* 0x000fe200078e0a2c */
[C---:B------:R-:W-:Y:S01]  /*33b0*/  ISETP.GT.U32.AND P3, PT, R2.reuse, R48, PT ;  /* 0x000000300200720c */ /* 0x040fe20003f64070 */
[----:B------:R-:W-:Y:S01]  /*33c0*/  @!P0 IMAD.MOV R43, RZ, RZ, -R43 ;  /* 0x000000ffff2b8224 */ /* 0x000fe200078e0a2b */
[C---:B------:R-:W-:Y:S01]  /*33d0*/  ISETP.GT.U32.AND P0, PT, R2.reuse, R47, PT ;  /* 0x0000002f0200720c */ /* 0x040fe20003f04070 */
[C---:B------:R-:W-:Y:S01]  /*33e0*/  IMAD R50, R2.reuse, R7, R75 ;  /* 0x0000000702327224 */ /* 0x040fe200078e024b */
[----:B------:R-:W-:Y:S01]  /*33f0*/  IABS R73, R53 ;  /* 0x0000003500497213 */ /* 0x000fe20000000000 */
[--C-:B------:R-:W-:Y:S01]  /*3400*/  @!P1 IMAD.IADD R45, R45, 0x1, -R2.reuse ;  /* 0x000000012d2d9824 */ /* 0x100fe200078e0a02 */
[----:B------:R-:W-:Y:S01]  /*3410*/  ISETP.GT.U32.AND P1, PT, R2, R49, PT ;  /* 0x000000310200720c */ /* 0x000fe20003f24070 */
[----:B------:R-:W-:Y:S01]  /*3420*/  @!P6 IMAD.IADD R46, R46, 0x1, -R2 ;  /* 0x000000012e2ee824 */ /* 0x000fe200078e0a02 */
[----:B------:R-:W-:Y:S01]  /*3430*/  ISETP.GT.U32.AND P6, PT, R2, R50, PT ;  /* 0x000000320200720c */ /* 0x000fe20003fc4070 */
[----:B------:R-:W-:Y:S01]  /*3440*/  @!P5 IMAD.MOV R45, RZ, RZ, -R45 ;  /* 0x000000ffff2dd224 */ /* 0x000fe200078e0a2d */
[----:B------:R-:W-:Y:S01]  /*3450*/  IABS R75, R61 ;  /* 0x0000003d004b7213 */ /* 0x000fe20000000000 */
[----:B------:R-:W-:Y:S01]  /*3460*/  @!P2 IMAD.MOV R46, RZ, RZ, -R46 ;  /* 0x000000ffff2ea224 */ /* 0x000fe200078e0a2e */
[----:B------:R-:W-:Y:S01]  /*3470*/  ISETP.GE.AND P2, PT, R51, RZ, PT ;  /* 0x000000ff3300720c */ /* 0x000fe20003f46270 */
[--C-:B------:R-:W-:Y:S01]  /*3480*/  @!P3 IMAD.IADD R48, R48, 0x1, -R2.reuse ;  /* 0x000000013030b824 */ /* 0x100fe200078e0a02 */
[----:B------:R-:W-:Y:S01]  /*3490*/  ISETP.GE.AND P3, PT, R52, RZ, PT ;  /* 0x000000ff3400720c */ /* 0x000fe20003f66270 */
[----:B------:R-:W-:Y:S01]  /*34a0*/  @!P0 IMAD.IADD R47, R47, 0x1, -R2 ;  /* 0x000000012f2f8824 */ /* 0x000fe200078e0a02 */
[----:B------:R-:W-:Y:S01]  /*34b0*/  ISETP.GE.AND P0, PT, R71, RZ, PT ;  /* 0x000000ff4700720c */ /* 0x000fe20003f06270 */
[----:B------:R-:W-:-:S02]  /*34c0*/  IMAD.MOV.U32 R71, RZ, RZ, R4 ;  /* 0x000000ffff477224 */ /* 0x000fc400078e0004 */
[----:B------:R-:W-:Y:S01]  /*34d0*/  @!P1 IMAD.IADD R49, R49, 0x1, -R2 ;  /* 0x0000000131319824 */ /* 0x000fe200078e0a02 */
[----:B------:R-:W-:Y:S01]  /*34e0*/  ISETP.GT.U32.AND P1, PT, R2, R48, PT ;  /* 0x000000300200720c */ /* 0x000fe20003f24070 */
[----:B------:R-:W-:-:S03]  /*34f0*/  IMAD.HI.U32 R4, R6, R73, RZ ;  /* 0x0000004906047227 */ /* 0x000fc600078e00ff */
[----:B------:R-:W-:Y:S01]  /*3500*/  ISETP.GT.U32.AND P5, PT, R2, R49, PT ;  /* 0x000000310200720c */ /* 0x000fe20003fa4070 */
[----:B------:R-:W-:Y:S02]  /*3510*/  @!P6 IMAD.IADD R50, R50, 0x1, -R2 ;  /* 0x000000013232e824 */ /* 0x000fe400078e0a02 */
[----:B------:R-:W-:Y:S02]  /*3520*/  IMAD.MOV R4, RZ, RZ, -R4 ;  /* 0x000000ffff047224 */ /* 0x000fe400078e0a04 */
[----:B------:R-:W-:Y:S01]  /*3530*/  IMAD.HI.U32 R7, R6, R71, RZ ;  /* 0x0000004706077227 */ /* 0x000fe200078e00ff */
[----:B------:R-:W-:-:S03]  /*3540*/  ISETP.GT.U32.AND P6, PT, R2, R50, PT ;  /* 0x000000320200720c */ /* 0x000fc60003fc4070 */
[----:B------:R-:W-:Y:S01]  /*3550*/  IMAD R51, R2, R4, R73 ;  /* 0x0000000402337224 */ /* 0x000fe200078e0249 */
[----:B------:R-:W-:Y:S01]  /*3560*/  IABS R73, R67 ;  /* 0x0000004300497213 */ /* 0x000fe20000000000 */
[----:B------:R-:W-:Y:S02]  /*3570*/  @!P1 IMAD.IADD R48, R48, 0x1, -R2 ;  /* 0x0000000130309824 */ /* 0x000fe400078e0a02 */
[----:B------:R-:W-:Y:S01]  /*3580*/  IMAD.HI.U32 R4, R6, R75, RZ ;  /* 0x0000004b06047227 */ /* 0x000fe200078e00ff */
[----:B------:R-:W-:-:S03]  /*3590*/  ISETP.GT.U32.AND P1, PT, R2, R51, PT ;  /* 0x000000330200720c */ /* 0x000fc60003f24070 */
[----:B------:R-:W-:Y:S02]  /*35a0*/  IMAD.MOV R4, RZ, RZ, -R4 ;  /* 0x000000ffff047224 */ /* 0x000fe400078e0a04 */
[--C-:B------:R-:W-:Y:S01]  /*35b0*/  @!P6 IMAD.IADD R50, R50, 0x1, -R2.reuse ;  /* 0x000000013232e824 */ /* 0x100fe200078e0a02 */
[----:B------:R-:W-:Y:S01]  /*35c0*/  ISETP.GE.AND P6, PT, R53, RZ, PT ;  /* 0x000000ff3500720c */ /* 0x000fe20003fc6270 */
[C---:B------:R-:W-:Y:S02]  /*35d0*/  IMAD R53, R2.reuse, R4, R75 ;  /* 0x0000000402357224 */ /* 0x040fe400078e024b */
[----:B------:R-:W-:Y:S02]  /*35e0*/  IMAD.MOV R7, RZ, RZ, -R7 ;  /* 0x000000ffff077224 */ /* 0x000fe400078e0a07 */
[--C-:B------:R-:W-:Y:S02]  /*35f0*/  @!P5 IMAD.IADD R49, R49, 0x1, -R2.reuse ;  /* 0x000000013131d824 */ /* 0x100fe400078e0a02 */
[----:B------:R-:W-:Y:S01]  /*3600*/  @!P1 IMAD.IADD R51, R51, 0x1, -R2 ;  /* 0x0000000133339824 */ /* 0x000fe200078e0a02 */
[C---:B------:R-:W-:Y:S01]  /*3610*/  ISETP.GT.U32.AND P1, PT, R2.reuse, R53, PT ;  /* 0x000000350200720c */ /* 0x040fe20003f24070 */
[----:B------:R-:W-:Y:S01]  /*3620*/  IMAD R52, R2, R7, R71 ;  /* 0x0000000702347224 */ /* 0x000fe200078e0247 */
[----:B------:R-:W-:Y:S01]  /*3630*/  IABS R71, R63 ;  /* 0x0000003f00477213 */ /* 0x000fe20000000000 */
[----:B------:R-:W-:-:S03]  /*3640*/  IMAD.HI.U32 R7, R6, R73, RZ ;  /* 0x0000004906077227 */ /* 0x000fc600078e00ff */
[----:B------:R-:W-:Y:S01]  /*3650*/  ISETP.GT.U32.AND P5, PT, R2, R52, PT ;  /* 0x000000340200720c */ /* 0x000fe20003fa4070 */
[----:B------:R-:W-:-:S04]  /*3660*/  IMAD.HI.U32 R4, R6, R71, RZ ;  /* 0x0000004706047227 */ /* 0x000fc800078e00ff */
[----:B------:R-:W-:Y:S02]  /*3670*/  IMAD.MOV R4, RZ, RZ, -R4 ;  /* 0x000000ffff047224 */ /* 0x000fe400078e0a04 */
[--C-:B------:R-:W-:Y:S01]  /*3680*/  @!P1 IMAD.IADD R53, R53, 0x1, -R2.reuse ;  /* 0x0000000135359824 */ /* 0x100fe200078e0a02 */
[C---:B------:R-:W-:Y:S01]  /*3690*/  ISETP.GT.U32.AND P1, PT, R2.reuse, R51, PT ;  /* 0x000000330200720c */ /* 0x040fe20003f24070 */
[----:B------:R-:W-:Y:S02]  /*36a0*/  IMAD.MOV R75, RZ, RZ, -R7 ;  /* 0x000000ffff4b7224 */ /* 0x000fe400078e0a07 */
[----:B------:R-:W-:Y:S02]  /*36b0*/  IMAD R7, R2, R4, R71 ;  /* 0x0000000402077224 */ /* 0x000fe400078e0247 */
[----:B------:R-:W-:Y:S01]  /*36c0*/  @!P5 IMAD.IADD R52, R52, 0x1, -R2 ;  /* 0x000000013434d824 */ /* 0x000fe200078e0a02 */
[----:B------:R-:W-:Y:S01]  /*36d0*/  ISETP.GE.AND P5, PT, R55, RZ, PT ;  /* 0x000000ff3700720c */ /* 0x000fe20003fa6270 */
[C---:B------:R-:W-:Y:S01]  /*36e0*/  IMAD R55, R2.reuse, R75, R73 ;  /* 0x0000004b02377224 */ /* 0x040fe200078e0249 */
[----:B------:R-:W-:Y:S01]  /*36f0*/  IABS R73, R54 ;  /* 0x0000003600497213 */ /* 0x000fe20000000000 */
[----:B------:R-:W-:Y:S01]  /*3700*/  @!P3 IMAD.MOV R49, RZ, RZ, -R49 ;  /* 0x000000ffff31b224 */ /* 0x000fe200078e0a31 */
[----:B------:R-:W-:Y:S01]  /*3710*/  ISETP.GT.U32.AND P3, PT, R2, R7, PT ;  /* 0x000000070200720c */ /* 0x000fe20003f64070 */
[----:B------:R-:W-:Y:S01]  /*3720*/  IMAD.HI.U32 R4, R6, R77, RZ ;  /* 0x0000004d06047227 */ /* 0x000fe200078e00ff */
[----:B------:R-:W-:-:S03]  /*3730*/  IABS R75, R57 ;  /* 0x00000039004b7213 */ /* 0x000fc60000000000 */
[----:B------:R-:W-:Y:S01]  /*3740*/  @!P1 IMAD.IADD R51, R51, 0x1, -R2 ;  /* 0x0000000133339824 */ /* 0x000fe200078e0a02 */
[C---:B------:R-:W-:Y:S01]  /*3750*/  ISETP.GT.U32.AND P1, PT, R2.reuse, R55, PT ;  /* 0x000000370200720c */ /* 0x040fe20003f24070 */
[----:B------:R-:W-:Y:S01]  /*3760*/  @!P0 IMAD.MOV R48, RZ, RZ, -R48 ;  /* 0x000000ffff308224 */ /* 0x000fe200078e0a30 */
[C---:B------:R-:W-:Y:S01]  /*3770*/  ISETP.GT.U32.AND P0, PT, R2.reuse, R52, PT ;  /* 0x000000340200720c */ /* 0x040fe20003f04070 */
[----:B------:R-:W-:Y:S02]  /*3780*/  IMAD.MOV R4, RZ, RZ, -R4 ;  /* 0x000000ffff047224 */ /* 0x000fe400078e0a04 */
[----:B------:R-:W-:Y:S01]  /*3790*/  IMAD.MOV.U32 R71, RZ, RZ, R79 ;  /* 0x000000ffff477224 */ /* 0x000fe200078e004f */
[----:B------:R-:W-:Y:S01]  /*37a0*/  IABS R79, R84 ;  /* 0x00000054004f7213 */ /* 0x000fe20000000000 */
[----:B------:R-:W-:Y:S01]  /*37b0*/  @!P2 IMAD.MOV R50, RZ, RZ, -R50 ;  /* 0x000000ffff32a224 */ /* 0x000fe200078e0a32 */
[----:B------:R-:W-:Y:S01]  /*37c0*/  ISETP.GE.AND P2, PT, R61, RZ, PT ;  /* 0x000000ff3d00720c */ /* 0x000fe20003f46270 */
[----:B------:R-:W-:Y:S01]  /*37d0*/  @!P3 IMAD.IADD R7, R7, 0x1, -R2 ;  /* 0x000000010707b824 */ /* 0x000fe200078e0a02 */
[----:B------:R-:W-:Y:S01]  /*37e0*/  ISETP.GE.AND P3, PT, R67, RZ, PT ;  /* 0x000000ff4300720c */ /* 0x000fe20003f66270 */
[----:B------:R-:W-:Y:S01]  /*37f0*/  IMAD R61, R2, R4, R77 ;  /* 0x00000004023d7224 */ /* 0x000fe200078e024d */
[----:B------:R-:W-:Y:S01]  /*3800*/  IABS R77, R82 ;  /* 0x00000052004d7213 */ /* 0x000fe20000000000 */
[----:B------:R-:W-:-:S04]  /*3810*/  IMAD.HI.U32 R4, R6, R71, RZ ;  /* 0x0000004706047227 */ /* 0x000fc800078e00ff */
[----:B------:R-:W-:Y:S01]  /*3820*/  @!P1 IMAD.IADD R55, R55, 0x1, -R2 ;  /* 0x0000000137379824 */ /* 0x000fe200078e0a02 */
[C---:B------:R-:W-:Y:S01]  /*3830*/  ISETP.GT.U32.AND P1, PT, R2.reuse, R7, PT ;  /* 0x000000070200720c */ /* 0x040fe20003f24070 */
[----:B------:R-:W-:Y:S02]  /*3840*/  IMAD.MOV R4, RZ, RZ, -R4 ;  /* 0x000000ffff047224 */ /* 0x000fe400078e0a04 */
[----:B------:R-:W-:Y:S01]  /*3850*/  IMAD.MOV.U32 R67, RZ, RZ, R73 ;  /* 0x000000ffff437224 */ /* 0x000fe200078e0049 */
[----:B------:R-:W-:Y:S01]  /*3860*/  IABS R73, R58 ;  /* 0x0000003a00497213 */ /* 0x000fe20000000000 */
[----:B------:R-:W-:Y:S01]  /*3870*/  @!P4 IMAD.MOV R47, RZ, RZ, -R47 ;  /* 0x000000ffff2fc224 */ /* 0x000fe200078e0a2f */
[----:B------:R-:W-:Y:S01]  /*3880*/  ISETP.GT.U32.AND P4, PT, R2, R53, PT ;  /* 0x000000350200720c */ /* 0x000fe20003f84070 */
[----:B------:R-:W-:Y:S01]  /*3890*/  @!P0 IMAD.IADD R52, R52, 0x1, -R2 ;  /* 0x0000000134348824 */ /* 0x000fe200078e0a02 */
[----:B------:R-:W-:Y:S01]  /*38a0*/  ISETP.GE.AND P0, PT, R63, RZ, PT ;  /* 0x000000ff3f00720c */ /* 0x000fe20003f06270 */
[----:B------:R-:W-:Y:S01]  /*38b0*/  @!P6 IMAD.MOV R51, RZ, RZ, -R51 ;  /* 0x000000ffff33e224 */ /* 0x000fe200078e0a33 */
[C---:B------:R-:W-:Y:S01]  /*38c0*/  ISETP.GT.U32.AND P6, PT, R2.reuse, R55, PT ;  /* 0x000000370200720c */ /* 0x040fe20003fc4070 */
[----:B------:R-:W-:-:S02]  /*38d0*/  IMAD R63, R2, R4, R71 ;  /* 0x00000004023f7224 */ /* 0x000fc400078e0247 */
[----:B------:R-:W-:-:S04]  /*38e0*/  IMAD.HI.U32 R4, R6, R67, RZ ;  /* 0x0000004306047227 */ /* 0x000fc800078e00ff */
[----:B------:R-:W-:Y:S02]  /*38f0*/  IMAD.MOV R4, RZ, RZ, -R4 ;  /* 0x000000ffff047224 */ /* 0x000fe400078e0a04 */
[----:B------:R-:W-:Y:S01]  /*3900*/  IMAD.MOV.U32 R71, RZ, RZ, R75 ;  /* 0x000000ffff477224 */ /* 0x000fe200078e004b */
[----:B------:R-:W-:Y:S01]  /*3910*/  IABS R75, R69 ;  /* 0x00000045004b7213 */ /* 0x000fe20000000000 */
[----:B------:R-:W-:Y:S01]  /*3920*/  @!P5 IMAD.MOV R52, RZ, RZ, -R52 ;  /* 0x000000ffff34d224 */ /* 0x000fe200078e0a34 */
[C---:B------:R-:W-:Y:S01]  /*3930*/  ISETP.GT.U32.AND P5, PT, R2.reuse, R63, PT ;  /* 0x0000003f0200720c */ /* 0x040fe20003fa4070 */
[----:B------:R-:W-:Y:S01]  /*3940*/  @!P1 IMAD.IADD R7, R7, 0x1, -R2 ;  /* 0x0000000107079824 */ /* 0x000fe200078e0a02 */
[----:B------:R-:W-:Y:S01]  /*3950*/  ISETP.GE.AND P1, PT, R65, RZ, PT ;  /* 0x000000ff4100720c */ /* 0x000fe20003f26270 */
[----:B------:R-:W-:Y:S02]  /*3960*/  IMAD R65, R2, R4, R67 ;  /* 0x0000000402417224 */ /* 0x000fe400078e0243 */
[----:B------:R-:W-:-:S04]  /*3970*/  IMAD.HI.U32 R4, R6, R71, RZ ;  /* 0x0000004706047227 */ /* 0x000fc800078e00ff */
[--C-:B------:R-:W-:Y:S01]  /*3980*/  @!P4 IMAD.IADD R53, R53, 0x1, -R2.reuse ;  /* 0x000000013535c824 */ /* 0x100fe200078e0a02 */
[----:B------:R-:W-:Y:S01]  /*3990*/  ISETP.GT.U32.AND P4, PT, R2, R61, PT ;  /* 0x0000003d0200720c */ /* 0x000fe20003f84070 */
[----:B------:R-:W-:Y:S01]  /*39a0*/  @!P6 IMAD.IADD R55, R55, 0x1, -R2 ;  /* 0x000000013737e824 */ /* 0x000fe200078e0a02 */
[----:B------:R-:W-:Y:S01]  /*39b0*/  ISETP.GE.AND P6, PT, R54, RZ, PT ;  /* 0x000000ff3600720c */ /* 0x000fe20003fc6270 */
[----:B------:R-:W-:Y:S01]  /*39c0*/  IMAD.MOV R4, RZ, RZ, -R4 ;  /* 0x000000ffff047224 */ /* 0x000fe200078e0a04 */
[----:B------:R-:W-:Y:S01]  /*39d0*/  IABS R54, R56 ;  /* 0x0000003800367213 */ /* 0x000fe20000000000 */
[----:B------:R-:W-:Y:S01]  /*39e0*/  @!P2 IMAD.MOV R53, RZ, RZ, -R53 ;  /* 0x000000ffff35a224 */ /* 0x000fe200078e0a35 */
[----:B------:R-:W-:Y:S01]  /*39f0*/  ISETP.GE.AND P2, PT, R59, RZ, PT ;  /* 0x000000ff3b00720c */ /* 0x000fe20003f46270 */
[----:B------:R-:W-:Y:S02]  /*3a00*/  IMAD R67, R2, R4, R71 ;  /* 0x0000000402437224 */ /* 0x000fe400078e0247 */
[----:B------:R-:W-:-:S02]  /*3a10*/  IMAD.MOV.U32 R59, RZ, RZ, R55 ;  /* 0x000000ffff3b7224 */ /* 0x000fc400078e0037 */
[----:B------:R-:W-:-:S04]  /*3a20*/  IMAD.HI.U32 R4, R6, R73, RZ ;  /* 0x0000004906047227 */ /* 0x000fc800078e00ff */
[----:B------:R-:W-:Y:S01]  /*3a30*/  @!P5 IMAD.IADD R63, R63, 0x1, -R2 ;  /* 0x000000013f3fd824 */ /* 0x000fe200078e0a02 */
[----:B------:R-:W-:Y:S01]  /*3a40*/  ISETP.GE.AND P5, PT, R57, RZ, PT ;  /* 0x000000ff3900720c */ /* 0x000fe20003fa6270 */
[----:B------:R-:W-:Y:S02]  /*3a50*/  IMAD.MOV.U32 R71, RZ, RZ, R54 ;  /* 0x000000ffff477224 */ /* 0x000fe400078e0036 */
[----:B------:R-:W-:Y:S02]  /*3a60*/  IMAD.MOV.U32 R57, RZ, RZ, R7 ;  /* 0x000000ffff397224 */ /* 0x000fe400078e0007 */
[----:B------:R-:W-:Y:S01]  /*3a70*/  @!P3 IMAD.MOV R59, RZ, RZ, -R59 ;  /* 0x000000ffff3bb224 */ /* 0x000fe200078e0a3b */
[----:B------:R-:W-:Y:S01]  /*3a80*/  ISETP.GT.U32.AND P3, PT, R2, R67, PT ;  /* 0x000000430200720c */ /* 0x000fe20003f64070 */
[----:B------:R-:W-:Y:S02]  /*3a90*/  IMAD.MOV R7, RZ, RZ, -R4 ;  /* 0x000000ffff077224 */ /* 0x000fe400078e0a04 */
[----:B------:R-:W-:-:S04]  /*3aa0*/  IMAD.HI.U32 R4, R6, R71, RZ ;  /* 0x0000004706047227 */ /* 0x000fc800078e00ff */
[----:B------:R-:W-:Y:S02]  /*3ab0*/  IMAD.MOV R4, RZ, RZ, -R4 ;  /* 0x000000ffff047224 */ /* 0x000fe400078e0a04 */
[----:B------:R-:W-:Y:S01]  /*3ac0*/  @!P0 IMAD.MOV R57, RZ, RZ, -R57 ;  /* 0x000000ffff398224 */ /* 0x000fe200078e0a39 */
[C---:B------:R-:W-:Y:S01]  /*3ad0*/  ISETP.GT.U32.AND P0, PT, R2.reuse, R63, PT ;  /* 0x0000003f0200720c */ /* 0x040fe20003f04070 */
[C---:B------:R-:W-:Y:S02]  /*3ae0*/  IMAD R55, R2.reuse, R4, R71 ;  /* 0x0000000402377224 */ /* 0x040fe400078e0247 */
[--C-:B------:R-:W-:Y:S02]  /*3af0*/  @!P4 IMAD.IADD R61, R61, 0x1, -R2.reuse ;  /* 0x000000013d3dc824 */ /* 0x100fe400078e0a02 */
[----:B------:R-:W-:Y:S01]  /*3b00*/  @!P3 IMAD.IADD R67, R67, 0x1, -R2 ;  /* 0x000000014343b824 */ /* 0x000fe200078e0a02 */
[----:B------:R-:W-:Y:S01]  /*3b10*/  ISETP.GT.U32.AND P3, PT, R2, R55, PT ;  /* 0x000000370200720c */ /* 0x000fe20003f64070 */
[----:B------:R-:W-:Y:S01]  /*3b20*/  IMAD.HI.U32 R54, R6, R75, RZ ;  /* 0x0000004b06367227 */ /* 0x000fe200078e00ff */
[----:B------:R-:W-:-:S03]  /*3b30*/  ISETP.GT.U32.AND P4, PT, R2, R61, PT ;  /* 0x0000003d0200720c */ /* 0x000fc60003f84070 */
[----:B------:R-:W-:Y:S02]  /*3b40*/  IMAD.MOV R54, RZ, RZ, -R54 ;  /* 0x000000ffff367224 */ /* 0x000fe400078e0a36 */
[--C-:B------:R-:W-:Y:S02]  /*3b50*/  @!P0 IMAD.IADD R63, R63, 0x1, -R2.reuse ;  /* 0x000000013f3f8824 */ /* 0x100fe400078e0a02 */
[C---:B------:R-:W-:Y:S02]  /*3b60*/  IMAD R7, R2.reuse, R7, R73 ;  /* 0x0000000702077224 */ /* 0x040fe400078e0249 */
[----:B------:R-:W-:Y:S01]  /*3b70*/  @!P1 IMAD.MOV R63, RZ, RZ, -R63 ;  /* 0x000000ffff3f9224 */ /* 0x000fe200078e0a3f */
[C---:B------:R-:W-:Y:S01]  /*3b80*/  ISETP.GT.U32.AND P1, PT, R2.reuse, R67, PT ;  /* 0x000000430200720c */ /* 0x040fe20003f24070 */
[C---:B------:R-:W-:Y:S01]  /*3b90*/  IMAD R73, R2.reuse, R54, R75 ;  /* 0x0000003602497224 */ /* 0x040fe200078e024b */
[----:B------:R-:W-:Y:S01]  /*3ba0*/  IABS R75, R80 ;  /* 0x00000050004b7213 */ /* 0x000fe20000000000 */
[--C-:B------:R-:W-:Y:S01]  /*3bb0*/  @!P3 IMAD.IADD R55, R55, 0x1, -R2.reuse ;  /* 0x000000013737b824 */ /* 0x100fe200078e0a02 */
[C---:B------:R-:W-:Y:S01]  /*3bc0*/  ISETP.GT.U32.AND P0, PT, R2.reuse, R7, PT ;  /* 0x000000070200720c */ /* 0x040fe20003f04070 */
[----:B------:R-:W-:Y:S01]  /*3bd0*/  @!P4 IMAD.IADD R61, R61, 0x1, -R2 ;  /* 0x000000013d3dc824 */ /* 0x000fe200078e0a02 */
[----:B------:R-:W-:Y:S01]  /*3be0*/  ISETP.GT.U32.AND P4, PT, R2, R65, PT ;  /* 0x000000410200720c */ /* 0x000fe20003f84070 */
[----:B------:R-:W-:Y:S01]  /*3bf0*/  IMAD.HI.U32 R4, R6, R75, RZ ;  /* 0x0000004b06047227 */ /* 0x000fe200078e00ff */
[----:B------:R-:W-:-:S03]  /*3c00*/  ISETP.GT.U32.AND P3, PT, R2, R55, PT ;  /* 0x000000370200720c */ /* 0x000fc60003f64070 */
[----:B------:R-:W-:Y:S02]  /*3c10*/  IMAD.MOV R4, RZ, RZ, -R4 ;  /* 0x000000ffff047224 */ /* 0x000fe400078e0a04 */
[----:B------:R-:W-:Y:S01]  /*3c20*/  @!P1 IMAD.IADD R67, R67, 0x1, -R2 ;  /* 0x0000000143439824 */ /* 0x000fe200078e0a02 */
[C---:B------:R-:W-:Y:S01]  /*3c30*/  ISETP.GT.U32.AND P1, PT, R2.reuse, R73, PT ;  /* 0x000000490200720c */ /* 0x040fe20003f24070 */
[----:B------:R-:W-:Y:S02]  /*3c40*/  IMAD R75, R2, R4, R75 ;  /* 0x00000004024b7224 */ /* 0x000fe400078e024b */
[----:B------:R-:W-:-:S04]  /*3c50*/  IMAD.HI.U32 R54, R6, R77, RZ ;  /* 0x0000004d06367227 */ /* 0x000fc800078e00ff */
[--C-:B------:R-:W-:Y:S02]  /*3c60*/  @!P4 IMAD.IADD R65, R65, 0x1, -R2.reuse ;  /* 0x000000014141c824 */ /* 0x100fe400078e0a02 */
[----:B------:R-:W-:Y:S01]  /*3c70*/  @!P3 IMAD.IADD R55, R55, 0x1, -R2 ;  /* 0x000000013737b824 */ /* 0x000fe200078e0a02 */
[C---:B------:R-:W-:Y:S01]  /*3c80*/  ISETP.GT.U32.AND P3, PT, R2.reuse, R75, PT ;  /* 0x0000004b0200720c */ /* 0x040fe20003f64070 */
[----:B------:R-:W-:Y:S01]  /*3c90*/  IMAD.MOV R54, RZ, RZ, -R54 ;  /* 0x000000ffff367224 */ /* 0x000fe200078e0a36 */
[C---:B------:R-:W-:Y:S01]  /*3ca0*/  ISETP.GT.U32.AND P4, PT, R2.reuse, R65, PT ;  /* 0x000000410200720c */ /* 0x040fe20003f84070 */
[----:B------:R-:W-:Y:S02]  /*3cb0*/  @!P1 IMAD.IADD R73, R73, 0x1, -R2 ;  /* 0x0000000149499824 */ /* 0x000fe400078e0a02 */
[C---:B------:R-:W-:Y:S02]  /*3cc0*/  IMAD R77, R2.reuse, R54, R77 ;  /* 0x00000036024d7224 */ /* 0x040fe400078e024d */
[----:B------:R-:W-:Y:S01]  /*3cd0*/  @!P2 IMAD.MOV R61, RZ, RZ, -R61 ;  /* 0x000000ffff3da224 */ /* 0x000fe200078e0a3d */
[----:B------:R-:W-:Y:S01]  /*3ce0*/  ISETP.GT.U32.AND P1, PT, R2, R73, PT ;  /* 0x000000490200720c */ /* 0x000fe20003f24070 */
[----:B------:R-:W-:Y:S01]  /*3cf0*/  IMAD.HI.U32 R4, R6, R83, RZ ;  /* 0x0000005306047227 */ /* 0x000fe200078e00ff */
[----:B------:R-:W-:-:S03]  /*3d00*/  ISETP.GE.AND P2, PT, R58, RZ, PT ;  /* 0x000000ff3a00720c */ /* 0x000fc60003f46270 */
[--C-:B------:R-:W-:Y:S02]  /*3d10*/  @!P3 IMAD.IADD R75, R75, 0x1, -R2.reuse ;  /* 0x000000014b4bb824 */ /* 0x100fe400078e0a02 */
[----:B------:R-:W-:Y:S01]  /*3d20*/  @!P4 IMAD.IADD R65, R65, 0x1, -R2 ;  /* 0x000000014141c824 */ /* 0x000fe200078e0a02 */
[----:B------:R-:W-:Y:S01]  /*3d30*/  ISETP.GE.AND P4, PT, R56, RZ, PT ;  /* 0x000000ff3800720c */ /* 0x000fe20003f86270 */
[----:B------:R-:W-:Y:S01]  /*3d40*/  IMAD.HI.U32 R56, R6, R79, RZ ;  /* 0x0000004f06387227 */ /* 0x000fe200078e00ff */
[----:B------:R-:W-:-:S03]  /*3d50*/  ISETP.GT.U32.AND P3, PT, R2, R75, PT ;  /* 0x0000004b0200720c */ /* 0x000fc60003f64070 */
[----:B------:R-:W-:Y:S02]  /*3d60*/  IMAD.MOV R56, RZ, RZ, -R56 ;  /* 0x000000ffff387224 */ /* 0x000fe400078e0a38 */
[----:B------:R-:W-:Y:S01]  /*3d70*/  @!P1 IMAD.IADD R73, R73, 0x1, -R2 ;  /* 0x0000000149499824 */ /* 0x000fe200078e0a02 */
[----:B------:R-:W-:Y:S01]  /*3d80*/  ISETP.GT.U32.AND P1, PT, R2, R77, PT ;  /* 0x0000004d0200720c */ /* 0x000fe20003f24070 */
[----:B------:R-:W-:-:S04]  /*3d90*/  IMAD.HI.U32 R58, R6, R81, RZ ;  /* 0x00000051063a7227 */ /* 0x000fc800078e00ff */
[C---:B------:R-:W-:Y:S02]  /*3da0*/  IMAD R79, R2.reuse, R56, R79 ;  /* 0x00000038024f7224 */ /* 0x040fe400078e024f */
[----:B------:R-:W-:Y:S02]  /*3db0*/  IMAD.MOV R58, RZ, RZ, -R58 ;  /* 0x000000ffff3a7224 */ /* 0x000fe400078e0a3a */
[--C-:B------:R-:W-:Y:S01]  /*3dc0*/  @!P3 IMAD.IADD R75, R75, 0x1, -R2.reuse ;  /* 0x000000014b4bb824 */ /* 0x100fe200078e0a02 */
[C---:B------:R-:W-:Y:S01]  /*3dd0*/  ISETP.GT.U32.AND P3, PT, R2.reuse, R79, PT ;  /* 0x0000004f0200720c */ /* 0x040fe20003f64070 */
[----:B------:R-:W-:Y:S02]  /*3de0*/  IMAD R81, R2, R58, R81 ;  /* 0x0000003a02517224 */ /* 0x000fe400078e0251 */
[----:B------:R-:W-:Y:S02]  /*3df0*/  @!P0 IMAD.IADD R7, R7, 0x1, -R2 ;  /* 0x0000000107078824 */ /* 0x000fe400078e0a02 */
[----:B------:R-:W-:-:S02]  /*3e00*/  IMAD.MOV R4, RZ, RZ, -R4 ;  /* 0x000000ffff047224 */ /* 0x000fc400078e0a04 */
[----:B------:R-:W-:Y:S01]  /*3e10*/  @!P1 IMAD.IADD R77, R77, 0x1, -R2 ;  /* 0x000000014d4d9824 */ /* 0x000fe200078e0a02 */
[----:B------:R-:W-:Y:S01]  /*3e20*/  ISETP.GT.U32.AND P1, PT, R2, R81, PT ;  /* 0x000000510200720c */ /* 0x000fe20003f24070 */
[----:B------:R-:W-:Y:S01]  /*3e30*/  IMAD.HI.U32 R54, R6, R85, RZ ;  /* 0x0000005506367227 */ /* 0x000fe200078e00ff */
[----:B------:R-:W-:-:S03]  /*3e40*/  ISETP.GT.U32.AND P0, PT, R2, R7, PT ;  /* 0x000000070200720c */ /* 0x000fc60003f04070 */
[C---:B------:R-:W-:Y:S02]  /*3e50*/  IMAD R83, R2.reuse, R4, R83 ;  /* 0x0000000402537224 */ /* 0x040fe400078e0253 */
[----:B------:R-:W-:Y:S02]  /*3e60*/  IMAD.MOV R54, RZ, RZ, -R54 ;  /* 0x000000ffff367224 */ /* 0x000fe400078e0a36 */
[--C-:B------:R-:W-:Y:S01]  /*3e70*/  @!P3 IMAD.IADD R79, R79, 0x1, -R2.reuse ;  /* 0x000000014f4fb824 */ /* 0x100fe200078e0a02 */
[C---:B------:R-:W-:Y:S01]  /*3e80*/  ISETP.GT.U32.AND P3, PT, R2.reuse, R83, PT ;  /* 0x000000530200720c */ /* 0x040fe20003f64070 */
[C---:B------:R-:W-:Y:S02]  /*3e90*/  IMAD R85, R2.reuse, R54, R85 ;  /* 0x0000003602557224 */ /* 0x040fe400078e0255 */
[--C-:B------:R-:W-:Y:S02]  /*3ea0*/  @!P1 IMAD.IADD R81, R81, 0x1, -R2.reuse ;  /* 0x0000000151519824 */ /* 0x100fe400078e0a02 */
[----:B------:R-:W-:Y:S01]  /*3eb0*/  @!P5 IMAD.MOV R67, RZ, RZ, -R67 ;  /* 0x000000ffff43d224 */ /* 0x000fe200078e0a43 */
[C---:B------:R-:W-:Y:S01]  /*3ec0*/  ISETP.GT.U32.AND P1, PT, R2.reuse, R85, PT ;  /* 0x000000550200720c */ /* 0x040fe20003f24070 */
[----:B------:R-:W-:Y:S01]  /*3ed0*/  @!P0 IMAD.IADD R7, R7, 0x1, -R2 ;  /* 0x0000000107078824 */ /* 0x000fe200078e0a02 */
[----:B------:R-:W-:Y:S01]  /*3ee0*/  ISETP.GT.U32.AND P5, PT, R2, R79, PT ;  /* 0x0000004f0200720c */ /* 0x000fe20003fa4070 */
[----:B------:R-:W-:Y:S01]  /*3ef0*/  IMAD.HI.U32 R4, R6, R91, RZ ;  /* 0x0000005b06047227 */ /* 0x000fe200078e00ff */
[----:B------:R-:W-:-:S03]  /*3f00*/  ISETP.GE.AND P0, PT, R69, RZ, PT ;  /* 0x000000ff4500720c */ /* 0x000fc60003f06270 */
[----:B------:R-:W-:-:S04]  /*3f10*/  IMAD.HI.U32 R56, R6, R87, RZ ;  /* 0x0000005706387227 */ /* 0x000fc800078e00ff */
[----:B------:R-:W-:Y:S02]  /*3f20*/  IMAD.MOV R4, RZ, RZ, -R4 ;  /* 0x000000ffff047224 */ /* 0x000fe400078e0a04 */
[----:B------:R-:W-:Y:S02]  /*3f30*/  @!P3 IMAD.IADD R83, R83, 0x1, -R2 ;  /* 0x000000015353b824 */ /* 0x000fe400078e0a02 */
[----:B------:R-:W-:Y:S02]  /*3f40*/  IMAD.MOV.U32 R69, RZ, RZ, R7 ;  /* 0x000000ffff457224 */ /* 0x000fe400078e0007 */
[----:B------:R-:W-:Y:S02]  /*3f50*/  IMAD.MOV R56, RZ, RZ, -R56 ;  /* 0x000000ffff387224 */ /* 0x000fe400078e0a38 */
[C---:B------:R-:W-:Y:S02]  /*3f60*/  IMAD R91, R2.reuse, R4, R91 ;  /* 0x00000004025b7224 */ /* 0x040fe400078e025b */
[----:B------:R-:W-:Y:S01]  /*3f70*/  @!P2 IMAD.MOV R69, RZ, RZ, -R69 ;  /* 0x000000ffff45a224 */ /* 0x000fe200078e0a45 */
[C---:B------:R-:W-:Y:S01]  /*3f80*/  ISETP.GT.U32.AND P2, PT, R2.reuse, R83, PT ;  /* 0x000000530200720c */ /* 0x040fe20003f44070 */
[----:B------:R-:W-:-:S02]  /*3f90*/  IMAD R87, R2, R56, R87 ;  /* 0x0000003802577224 */ /* 0x000fc400078e0257 */
[----:B------:R-:W-:-:S03]  /*3fa0*/  IMAD.HI.U32 R56, R6, R95, RZ ;  /* 0x0000005f06387227 */ /* 0x000fc600078e00ff */
[C---:B------:R-:W-:Y:S01]  /*3fb0*/  ISETP.GT.U32.AND P3, PT, R2.reuse, R87, PT ;  /* 0x000000570200720c */ /* 0x040fe20003f64070 */
[--C-:B------:R-:W-:Y:S01]  /*3fc0*/  @!P1 IMAD.IADD R85, R85, 0x1, -R2.reuse ;  /* 0x0000000155559824 */ /* 0x100fe200078e0a02 */
[C---:B------:R-:W-:Y:S01]  /*3fd0*/  ISETP.GT.U32.AND P1, PT, R2.reuse, R77, PT ;  /* 0x0000004d0200720c */ /* 0x040fe20003f24070 */
[----:B------:R-:W-:Y:S01]  /*3fe0*/  @!P5 IMAD.IADD R79, R79, 0x1, -R2 ;  /* 0x000000014f4fd824 */ /* 0x000fe200078e0a02 */
[----:B------:R-:W-:Y:S01]  /*3ff0*/  ISETP.GT.U32.AND P5, PT, R2, R91, PT ;  /* 0x0000005b0200720c */ /* 0x000fe20003fa4070 */
[----:B------:R-:W-:-:S04]  /*4000*/  IMAD.HI.U32 R58, R6, R89, RZ ;  /* 0x00000059063a7227 */ /* 0x000fc800078e00ff */
[----:B------:R-:W-:Y:S02]  /*4010*/  IMAD.MOV R56, RZ, RZ, -R56 ;  /* 0x000000ffff387224 */ /* 0x000fe400078e0a38 */
[----:B------:R-:W-:Y:S02]  /*4020*/  IMAD.MOV R58, RZ, RZ, -R58 ;  /* 0x000000ffff3a7224 */ /* 0x000fe400078e0a3a */
[C---:B------:R-:W-:Y:S02]  /*4030*/  IMAD R95, R2.reuse, R56, R95 ;  /* 0x00000038025f7224 */ /* 0x040fe400078e025f */
[----:B------:R-:W-:Y:S01]  /*4040*/  @!P6 IMAD.MOV R65, RZ, RZ, -R65 ;  /* 0x000000ffff41e224 */ /* 0x000fe200078e0a41 */
[C---:B------:R-:W-:Y:S01]  /*4050*/  ISETP.GT.U32.AND P6, PT, R2.reuse, R81, PT ;  /* 0x000000510200720c */ /* 0x040fe20003fc4070 */
[----:B------:R-:W-:Y:S02]  /*4060*/  IMAD R89, R2, R58, R89 ;  /* 0x0000003a02597224 */ /* 0x000fe400078e0259 */
[----:B------:R-:W-:-:S04]  /*4070*/  IMAD.HI.U32 R54, R6, R93, RZ ;  /* 0x0000005d06367227 */ /* 0x000fc800078e00ff */
[----:B------:R-:W-:Y:S01]  /*4080*/  @!P2 IMAD.IADD R83, R83, 0x1, -R2 ;  /* 0x000000015353a824 */ /* 0x000fe200078e0a02 */
[C---:B------:R-:W-:Y:S01]  /*4090*/  ISETP.GT.U32.AND P2, PT, R2.reuse, R95, PT ;  /* 0x0000005f0200720c */ /* 0x040fe20003f44070 */
[----:B------:R-:W-:Y:S02]  /*40a0*/  IMAD.MOV R54, RZ, RZ, -R54 ;  /* 0x000000ffff367224 */ /* 0x000fe400078e0a36 */
[----:B------:R-:W-:Y:S02]  /*40b0*/  IMAD.MOV.U32 R71, RZ, RZ, R55 ;  /* 0x000000ffff477224 */ /* 0x000fe400078e0037 */
[--C-:B------:R-:W-:Y:S01]  /*40c0*/  @!P1 IMAD.IADD R77, R77, 0x1, -R2.reuse ;  /* 0x000000014d4d9824 */ /* 0x100fe200078e0a02 */
[----:B------:R-:W-:Y:S01]  /*40d0*/  ISETP.GT.U32.AND P1, PT, R2, R89, PT ;  /* 0x000000590200720c */ /* 0x000fe20003f24070 */
[----:B------:R-:W-:Y:S01]  /*40e0*/  @!P5 IMAD.IADD R91, R91, 0x1, -R2 ;  /* 0x000000015b5bd824 */ /* 0x000fe200078e0a02 */
[----:B------:R-:W-:Y:S01]  /*40f0*/  ISETP.GE.AND P5, PT, R82, RZ, PT ;  /* 0x000000ff5200720c */ /* 0x000fe20003fa6270 */
[----:B------:R-:W-:-:S02]  /*4100*/  IMAD R93, R2, R54, R93 ;  /* 0x00000036025d7224 */ /* 0x000fc400078e025d */
[----:B------:R-:W-:Y:S01]  /*4110*/  @!P4 IMAD.MOV R71, RZ, RZ, -R71 ;  /* 0x000000ffff47c224 */ /* 0x000fe200078e0a47 */
[----:B------:R-:W-:Y:S01]  /*4120*/  ISETP.GT.U32.AND P4, PT, R2, R85, PT ;  /* 0x000000550200720c */ /* 0x000fe20003f84070 */
[----:B------:R-:W-:-:S04]  /*4130*/  IMAD.HI.U32 R4, R6, R97, RZ ;  /* 0x0000006106047227 */ /* 0x000fc800078e00ff */
[----:B------:R-:W-:Y:S01]  /*4140*/  @!P6 IMAD.IADD R81, R81, 0x1, -R2 ;  /* 0x000000015151e824 */ /* 0x000fe200078e0a02 */
[----:B------:R-:W-:Y:S01]  /*4150*/  ISETP.GT.U32.AND P6, PT, R2, R93, PT ;  /* 0x0000005d0200720c */ /* 0x000fe20003fc4070 */
[----:B------:R-:W-:Y:S02]  /*4160*/  IMAD.MOV R4, RZ, RZ, -R4 ;  /* 0x000000ffff047224 */ /* 0x000fe400078e0a04 */
[----:B------:R-:W-:Y:S01]  /*4170*/  @!P2 IMAD.IADD R95, R95, 0x1, -R2 ;  /* 0x000000015f5fa824 */ /* 0x000fe200078e0a02 */
[----:B------:R-:W-:Y:S01]  /*4180*/  ISETP.GE.AND P2, PT, R76, RZ, PT ;  /* 0x000000ff4c00720c */ /* 0x000fe20003f46270 */
[----:B------:R-:W-:-:S04]  /*4190*/  IMAD.HI.U32 R54, R6, R99, RZ ;  /* 0x0000006306367227 */ /* 0x000fc800078e00ff */
[--C-:B------:R-:W-:Y:S02]  /*41a0*/  @!P3 IMAD.IADD R87, R87, 0x1, -R2.reuse ;  /* 0x000000015757b824 */ /* 0x100fe400078e0a02 */
[C---:B------:R-:W-:Y:S02]  /*41b0*/  IMAD R55, R2.reuse, R4, R97 ;  /* 0x0000000402377224 */ /* 0x040fe400078e0261 */
[----:B------:R-:W-:Y:S01]  /*41c0*/  @!P1 IMAD.IADD R89, R89, 0x1, -R2 ;  /* 0x0000000159599824 */ /* 0x000fe200078e0a02 */
[C---:B------:R-:W-:Y:S01]  /*41d0*/  ISETP.GT.U32.AND P3, PT, R2.reuse, R87, PT ;  /* 0x000000570200720c */ /* 0x040fe20003f64070 */
[----:B------:R-:W-:Y:S01]  /*41e0*/  @!P5 IMAD.MOV R77, RZ, RZ, -R77 ;  /* 0x000000ffff4dd224 */ /* 0x000fe200078e0a4d */
[----:B------:R-:W-:Y:S01]  /*41f0*/  ISETP.GT.U32.AND P5, PT, R2, R95, PT ;  /* 0x0000005f0200720c */ /* 0x000fe20003fa4070 */
[----:B------:R-:W-:Y:S02]  /*4200*/  IMAD.MOV R54, RZ, RZ, -R54 ;  /* 0x000000ffff367224 */ /* 0x000fe400078e0a36 */
[----:B------:R-:W-:-:S04]  /*4210*/  IMAD.HI.U32 R6, R6, R101, RZ ;  /* 0x0000006506067227 */ /* 0x000fc800078e00ff */
[----:B------:R-:W-:Y:S01]  /*4220*/  @!P4 IMAD.IADD R85, R85, 0x1, -R2 ;  /* 0x000000015555c824 */ /* 0x000fe200078e0a02 */
[C---:B------:R-:W-:Y:S01]  /*4230*/  ISETP.GT.U32.AND P4, PT, R2.reuse, R55, PT ;  /* 0x000000370200720c */ /* 0x040fe20003f84070 */
[----:B------:R-:W-:Y:S01]  /*4240*/  @!P0 IMAD.MOV R73, RZ, RZ, -R73 ;  /* 0x000000ffff498224 */ /* 0x000fe200078e0a49 */
[C---:B------:R-:W-:Y:S01]  /*4250*/  ISETP.GT.U32.AND P0, PT, R2.reuse, R89, PT ;  /* 0x000000590200720c */ /* 0x040fe20003f04070 */
[----:B------:R-:W-:Y:S02]  /*4260*/  IMAD R99, R2, R54, R99 ;  /* 0x0000003602637224 */ /* 0x000fe400078e0263 */
[----:B------:R-:W-:Y:S02]  /*4270*/  IMAD.MOV R6, RZ, RZ, -R6 ;  /* 0x000000ffff067224 */ /* 0x000fe400078e0a06 */
[--C-:B------:R-:W-:Y:S01]  /*4280*/  @!P6 IMAD.IADD R93, R93, 0x1, -R2.reuse ;  /* 0x000000015d5de824 */ /* 0x100fe200078e0a02 */
[----:B------:R-:W-:Y:S01]  /*4290*/  ISETP.GE.AND P6, PT, R84, RZ, PT ;  /* 0x000000ff5400720c */ /* 0x000fe20003fc6270 */
[C---:B------:R-:W-:Y:S01]  /*42a0*/  IMAD R101, R2.reuse, R6, R101 ;  /* 0x0000000602657224 */ /* 0x040fe200078e0265 */
[C---:B------:R-:W-:Y:S01]  /*42b0*/  ISETP.GT.U32.AND P1, PT, R2.reuse, R99, PT ;  /* 0x000000630200720c */ /* 0x040fe20003f24070 */
[----:B------:R-:W-:Y:S01]  /*42c0*/  @!P5 IMAD.IADD R95, R95, 0x1, -R2 ;  /* 0x000000015f5fd824 */ /* 0x000fe200078e0a02 */
[----:B------:R-:W-:Y:S01]  /*42d0*/  SHF.R.U32.HI R6, RZ, 0x4, R86 ;  /* 0x00000004ff067819 */ /* 0x000fe20000011656 */
[--C-:B------:R-:W-:Y:S01]  /*42e0*/  @!P3 IMAD.IADD R87, R87, 0x1, -R2.reuse ;  /* 0x000000015757b824 */ /* 0x100fe200078e0a02 */
[----:B------:R-:W-:Y:S01]  /*42f0*/  ISETP.GT.U32.AND P5, PT, R2, R101, PT ;  /* 0x000000650200720c */ /* 0x000fe20003fa4070 */
[--C-:B------:R-:W-:Y:S01]  /*4300*/  @!P4 IMAD.IADD R55, R55, 0x1, -R2.reuse ;  /* 0x000000013737c824 */ /* 0x100fe200078e0a02 */
[----:B------:R-:W-:Y:S01]  /*4310*/  ISETP.GE.AND P3, PT, R80, RZ, PT ;  /* 0x000000ff5000720c */ /* 0x000fe20003f66270 */
[--C-:B------:R-:W-:Y:S01]  /*4320*/  @!P0 IMAD.IADD R89, R89, 0x1, -R2.reuse ;  /* 0x0000000159598824 */ /* 0x100fe200078e0a02 */
[----:B------:R-:W-:Y:S01]  /*4330*/  ISETP.GE.AND P4, PT, R78, RZ, PT ;  /* 0x000000ff4e00720c */ /* 0x000fe20003f86270 */
[----:B------:R-:W-:Y:S01]  /*4340*/  @!P2 IMAD.MOV R81, RZ, RZ, -R81 ;  /* 0x000000ffff51a224 */ /* 0x000fe200078e0a51 */
[----:B------:R-:W-:Y:S01]  /*4350*/  ISETP.GE.AND P0, PT, R72, RZ, PT ;  /* 0x000000ff4800720c */ /* 0x000fe20003f06270 */
[----:B------:R-:W-:Y:S01]  /*4360*/  @!P6 IMAD.MOV R79, RZ, RZ, -R79 ;  /* 0x000000ffff4fe224 */ /* 0x000fe200078e0a4f */
[----:B------:R-:W-:Y:S01]  /*4370*/  ISETP.GE.AND P6, PT, R74, RZ, PT ;  /* 0x000000ff4a00720c */ /* 0x000fe20003fc6270 */
[--C-:B------:R-:W-:Y:S01]  /*4380*/  @!P1 IMAD.IADD R99, R99, 0x1, -R2.reuse ;  /* 0x0000000163639824 */ /* 0x100fe200078e0a02 */
[----:B------:R-:W-:Y:S01]  /*4390*/  ISETP.GT.U32.AND P1, PT, R2, R91, PT ;  /* 0x0000005b0200720c */ /* 0x000fe20003f24070 */
[----:B------:R-:W-:Y:S01]  /*43a0*/  VIADD R4, R86, 0x10000 ;  /* 0x0001000056047836 */ /* 0x000fe20000000000 */
[----:B------:R-:W-:Y:S01]  /*43b0*/  ISETP.GT.U32.AND P2, PT, R2, R55, PT ;  /* 0x000000370200720c */ /* 0x000fe20003f44070 */
[----:B------:R-:W-:Y:S01]  /*43c0*/  @!P5 IMAD.IADD R101, R101, 0x1, -R2 ;  /* 0x000000016565d824 */ /* 0x000fe200078e0a02 */
[----:B------:R-:W-:Y:S01]  /*43d0*/  SGXT.U32 R88, R6, 0xe ;  /* 0x0000000e0658781a */ /* 0x000fe20000000000 */
[----:B------:R-:W-:Y:S01]  /*43e0*/  @!P3 IMAD.MOV R75, RZ, RZ, -R75 ;  /* 0x000000ffff4bb224 */ /* 0x000fe200078e0a4b */
[C---:B------:R-:W-:Y:S01]  /*43f0*/  ISETP.GT.U32.AND P3, PT, R2.reuse, R93, PT ;  /* 0x0000005d0200720c */ /* 0x040fe20003f64070 */
[----:B------:R-:W-:Y:S01]  /*4400*/  @!P4 IMAD.MOV R83, RZ, RZ, -R83 ;  /* 0x000000ffff53c224 */ /* 0x000fe200078e0a53 */
[C---:B------:R-:W-:Y:S01]  /*4410*/  ISETP.GT.U32.AND P4, PT, R2.reuse, R99, PT ;  /* 0x000000630200720c */ /* 0x040fe20003f84070 */
[----:B------:R-:W-:Y:S01]  /*4420*/  @!P0 IMAD.MOV R87, RZ, RZ, -R87 ;  /* 0x000000ffff578224 */ /* 0x000fe200078e0a57 */
[----:B------:R-:W-:Y:S01]  /*4430*/  ISETP.GT.U32.AND P0, PT, R2, R101, PT ;  /* 0x000000650200720c */ /* 0x000fe20003f04070 */
[----:B------:R-:W-:Y:S01]  /*4440*/  IMAD.MOV.U32 R7, RZ, RZ, RZ ;  /* 0x000000ffff077224 */ /* 0x000fe200078e00ff */
[----:B------:R-:W-:Y:S01]  /*4450*/  SHF.R.U32.HI R4, RZ, 0x4, R4 ;  /* 0x00000004ff047819 */ /* 0x000fe20000011604 */
[----:B------:R-:W-:Y:S01]  /*4460*/  @!P6 IMAD.MOV R85, RZ, RZ, -R85 ;  /* 0x000000ffff55e224 */ /* 0x000fe200078e0a55 */
[----:B------:R-:W-:Y:S01]  /*4470*/  IADD3 R56, P6, R88, 0x2, RZ ;  /* 0x0000000258387810 */ /* 0x000fe20007fde0ff */
[--C-:B------:R-:W-:Y:S01]  /*4480*/  @!P1 IMAD.IADD R91, R91, 0x1, -R2.reuse ;  /* 0x000000015b5b9824 */ /* 0x100fe200078e0a02 */
[----:B------:R-:W-:Y:S01]  /*4490*/  ISETP.GE.AND P1, PT, R66, RZ, PT ;  /* 0x000000ff4200720c */ /* 0x000fe20003f26270 */
[----:B------:R-:W-:Y:S01]  /*44a0*/  IMAD.MOV.U32 R54, RZ, RZ, RZ ;  /* 0x000000ffff367224 */ /* 0x000fe200078e00ff */
[----:B------:R-:W-:Y:S01]  /*44b0*/  SHF.R.S32.HI R6, RZ, 0x1f, R3 ;  /* 0x0000001fff067819 */ /* 0x000fe20000011403 */
[--C-:B------:R-:W-:Y:S01]  /*44c0*/  @!P3 IMAD.IADD R93, R93, 0x1, -R2.reuse ;  /* 0x000000015d5db824 */ /* 0x100fe200078e0a02 */
[----:B------:R-:W-:Y:S01]  /*44d0*/  IADD3.X R7, R7, 0x40000040, RZ, P6, !PT ;  /* 0x4000004007077810 */ /* 0x000fe200037fe4ff */
[--C-:B------:R-:W-:Y:S01]  /*44e0*/  @!P2 IMAD.IADD R55, R55, 0x1, -R2.reuse ;  /* 0x000000013737a824 */ /* 0x100fe200078e0a02 */
[----:B------:R-:W-:Y:S01]  /*44f0*/  SGXT.U32 R4, R4, 0xe ;  /* 0x0000000e0404781a */ /* 0x000fe20000000000 */
[--C-:B------:R-:W-:Y:S01]  /*4500*/  @!P4 IMAD.IADD R99, R99, 0x1, -R2.reuse ;  /* 0x000000016363c824 */ /* 0x100fe200078e0a02 */
[----:B------:R-:W-:Y:S01]  /*4510*/  LEA.HI R3, R6, R3, RZ, 0x7 ;  /* 0x0000000306037211 */ /* 0x000fe200078f38ff */
[----:B------:R-:W-:Y:S01]  /*4520*/  @!P0 IMAD.IADD R101, R101, 0x1, -R2 ;  /* 0x0000000165658824 */ /* 0x000fe200078e0a02 */
[----:B------:R-:W-:Y:S01]  /*4530*/  IADD3 R58, P5, R4, 0x2, RZ ;  /* 0x00000002043a7810 */ /* 0x000fe20007fbe0ff */
[----:B------:R-:W2:Y:S01]  /*4540*/  LDC R2, c[0x0][0x23c] ;  /* 0x00008f00ff027b82 */ /* 0x000ea20000000800 */
[----:B------:R-:W-:Y:S01]  /*4550*/  R2UR UR5, R7 ;  /* 0x00000000070572ca */ /* 0x000fe200000e0000 */
[----:B------:R-:W-:Y:S01]  /*4560*/  @!P1 IMAD.MOV R89, RZ, RZ, -R89 ;  /* 0x000000ffff599224 */ /* 0x000fe200078e0a59 */
[----:B------:R-:W-:Y:S01]  /*4570*/  IADD3.X R54, R54, 0x40000040, RZ, P5, !PT ;  /* 0x4000004036367810 */ /* 0x000fe20002ffe4ff */
[----:B------:R-:W-:Y:S01]  /*4580*/  IMAD.MOV.U32 R97, RZ, RZ, R55 ;  /* 0x000000ffff617224 */ /* 0x000fe200078e0037 */
[----:B------:R-:W-:Y:S01]  /*4590*/  ISETP.GE.AND P3, PT, R68, RZ, PT ;  /* 0x000000ff4400720c */ /* 0x000fe20003f66270 */
[-C--:B------:R-:W-:Y:S01]  /*45a0*/  IMAD R9, R9, R103.reuse, RZ ;  /* 0x0000006709097224 */ /* 0x080fe200078e02ff */
[----:B------:R-:W-:Y:S01]  /*45b0*/  ISETP.GE.AND P2, PT, R70, RZ, PT ;  /* 0x000000ff4600720c */ /* 0x000fe20003f46270 */
[----:B------:R-:W4:Y:S01]  /*45c0*/  LDC.64 R6, c[0x0][0x210] ;  /* 0x00008400ff067b82 */ /* 0x000f220000000a00 */
[----:B------:R-:W-:Y:S01]  /*45d0*/  ISETP.GE.AND P4, PT, R64, RZ, PT ;  /* 0x000000ff4000720c */ /* 0x000fe20003f86270 */
[-C--:B------:R-:W-:Y:S01]  /*45e0*/  IMAD R10, R10, R103.reuse, RZ ;  /* 0x000000670a0a7224 */ /* 0x080fe200078e02ff */
[----:B------:R-:W-:Y:S01]  /*45f0*/  ISETP.GE.AND P5, PT, R62, RZ, PT ;  /* 0x000000ff3e00720c */ /* 0x000fe20003fa6270 */
[----:B------:R-:W-:Y:S01]  /*4600*/  IMAD R12, R12, R103, RZ ;  /* 0x000000670c0c7224 */ /* 0x000fe200078e02ff */
[----:B------:R-:W-:Y:S01]  /*4610*/  ISETP.GE.AND P6, PT, R60, RZ, PT ;  /* 0x000000ff3c00720c */ /* 0x000fe20003fc6270 */
[----:B-1----:R-:W-:Y:S01]  /*4620*/  IMAD R249, R249, 0x59, RZ ;  /* 0x00000059f9f97824 */ /* 0x002fe200078e02ff */
[----:B------:R-:W-:Y:S01]  /*4630*/  ISETP.GE.AND P1, PT, R248, RZ, PT ;  /* 0x000000fff800720c */ /* 0x000fe20003f26270 */
[----:B-----5:R-:W-:Y:S01]  /*4640*/  IMAD R251, R251, 0x58, RZ ;  /* 0x00000058fbfb7824 */ /* 0x020fe200078e02ff */
[----:B------:R-:W-:Y:S01]  /*4650*/  R2UR UR4, R56 ;  /* 0x00000000380472ca */ /* 0x000fe200000e0000 */
[----:B------:R-:W-:Y:S01]  /*4660*/  @!P3 IMAD.MOV R91, RZ, RZ, -R91 ;  /* 0x000000ffff5bb224 */ /* 0x000fe200078e0a5b */
[----:B------:R-:W-:Y:S01]  /*4670*/  R2UR UR7, R54 ;  /* 0x00000000360772ca */ /* 0x000fe200000e0000 */
[----:B------:R-:W1:Y:S01]  /*4680*/  LDC R56, c[0x0][0x240] ;  /* 0x00009000ff387b82 */ /* 0x000e620000000800 */
[----:B------:R-:W-:Y:S01]  /*4690*/  R2UR UR18, R4 ;  /* 0x00000000041272ca */ /* 0x000fe200000e0000 */
[----:B------:R-:W-:Y:S01]  /*46a0*/  @!P2 IMAD.MOV R93, RZ, RZ, -R93 ;  /* 0x000000ffff5da224 */ /* 0x000fe200078e0a5d */
[----:B------:R-:W-:Y:S01]  /*46b0*/  ISETP.NE.AND P0, PT, R5, RZ, PT ;  /* 0x000000ff0500720c */ /* 0x000fe20003f05270 */
[----:B------:R-:W-:Y:S01]  /*46c0*/  @!P4 IMAD.MOV R95, RZ, RZ, -R95 ;  /* 0x000000ffff5fc224 */ /* 0x000fe200078e0a5f */
[----:B------:R-:W-:Y:S01]  /*46d0*/  LOP3.LUT R54, RZ, R5, RZ, 0x33, !PT ;  /* 0x00000005ff367212 */ /* 0x000fe200078e33ff */
[----:B------:R-:W-:Y:S01]  /*46e0*/  @!P5 IMAD.MOV R97, RZ, RZ, -R97 ;  /* 0x000000ffff61d224 */ /* 0x000fe200078e0a61 */
[----:B------:R-:W-:Y:S01]  /*46f0*/  R2UR UR6, R58 ;  /* 0x000000003a0672ca */ /* 0x000fe200000e0000 */
[----:B------:R-:W5:Y:S01]  /*4700*/  LDC.64 R4, c[0x0][0x218] ;  /* 0x00008600ff047b82 */ /* 0x000f620000000a00 */
[----:B------:R-:W-:Y:S01]  /*4710*/  @!P6 IMAD.MOV R99, RZ, RZ, -R99 ;  /* 0x000000ffff63e224 */ /* 0x000fe200078e0a63 */
[C---:B------:R-:W-:Y:S01]  /*4720*/  SEL R55, R54.reuse, R13, !P0 ;  /* 0x0000000d36377207 */ /* 0x040fe20004000000 */
[----:B------:R-:W-:Y:S01]  /*4730*/  @!P1 IMAD.MOV R101, RZ, RZ, -R101 ;  /* 0x000000ffff659224 */ /* 0x000fe200078e0a65 */
[C---:B------:R-:W-:Y:S01]  /*4740*/  SEL R14, R54.reuse, R14, !P0 ;  /* 0x0000000e360e7207 */ /* 0x040fe20004000000 */
[----:B--2---:R-:W-:Y:S01]  /*4750*/  IMAD R13, R11, R2, RZ ;  /* 0x000000020b0d7224 */ /* 0x004fe200078e02ff */
[----:B------:R-:W-:Y:S01]  /*4760*/  SEL R15, R54, R15, !P0 ;  /* 0x0000000f360f7207 */ /* 0x000fe20004000000 */
[----:B------:R-:W-:Y:S01]  /*4770*/  IMAD R102, R102, 0x51, RZ ;  /* 0x0000005166667824 */ /* 0x000fe200078e02ff */
[C---:B------:R-:W-:Y:S01]  /*4780*/  SEL R16, R54.reuse, R16, !P0 ;  /* 0x0000001036107207 */ /* 0x040fe20004000000 */
[----:B------:R-:W2:Y:S01]  /*4790*/  LDC R78, c[0x0][0x238] ;  /* 0x00008e00ff4e7b82 */ /* 0x000ea20000000800 */
[----:B------:R-:W-:Y:S01]  /*47a0*/  SEL R17, R54, R17, !P0 ;  /* 0x0000001136117207 */ /* 0x000fe20004000000 */
[----:B0-----:R-:W-:Y:S01]  /*47b0*/  IMAD R104, R104, 0x50, RZ ;  /* 0x0000005068687824 */ /* 0x001fe200078e02ff */
[----:B------:R-:W-:Y:S01]  /*47c0*/  SEL R18, R54, R18, !P0 ;  /* 0x0000001236127207 */ /* 0x000fe20004000000 */
[----:B---3--:R-:W-:Y:S01]  /*47d0*/  IMAD R106, R106, 0x4f, RZ ;  /* 0x0000004f6a6a7824 */ /* 0x008fe200078e02ff */
[----:B------:R-:W-:Y:S01]  /*47e0*/  SEL R19, R54, R19, !P0 ;  /* 0x0000001336137207 */ /* 0x000fe20004000000 */
[----:B----4-:R-:W-:Y:S01]  /*47f0*/  IMAD R108, R108, 0x4e, RZ ;  /* 0x0000004e6c6c7824 */ /* 0x010fe200078e02ff */
[C---:B------:R-:W-:Y:S01]  /*4800*/  SEL R20, R54.reuse, R20, !P0 ;  /* 0x0000001436147207 */ /* 0x040fe20004000000 */
[-C--:B-1----:R-:W-:Y:S01]  /*4810*/  IMAD R55, R55, R56.reuse, RZ ;  /* 0x0000003837377224 */ /* 0x082fe200078e02ff */
[----:B------:R-:W-:Y:S01]  /*4820*/  SEL R21, R54, R21, !P0 ;  /* 0x0000001536157207 */ /* 0x000fe20004000000 */
[----:B------:R-:W-:Y:S01]  /*4830*/  IMAD R14, R14, R56, RZ ;  /* 0x000000380e0e7224 */ /* 0x000fe200078e02ff */
[C---:B------:R-:W-:Y:S01]  /*4840*/  SEL R22, R54.reuse, R22, !P0 ;  /* 0x0000001636167207 */ /* 0x040fe20004000000 */
[-C--:B------:R-:W-:Y:S01]  /*4850*/  IMAD R15, R15, R56.reuse, RZ ;  /* 0x000000380f0f7224 */ /* 0x080fe200078e02ff */
        /* <DEDUP_REMOVED lines=27> */
[----:B------:R-:W-:Y:S01]  /*4a10*/  IMAD R29, R29, R56, RZ ;  /* 0x000000381d1d7224 */ /* 0x000fe200078e02ff */
[----:B------:R-:W-:Y:S01]  /*4a20*/  SEL R38, R54, R38, !P0 ;  /* 0x0000002636267207 */ /* 0x000fe20004000000 */
[-C--:B------:R-:W-:Y:S01]  /*4a30*/  IMAD R30, R30, R56.reuse, RZ ;  /* 0x000000381e1e7224 */ /* 0x080fe200078e02ff */
        /* <DEDUP_REMOVED lines=12> */
[----:B------:R-:W-:Y:S01]  /*4b00*/  SEL R44, R54, R44, !P0 ;  /* 0x0000002c362c7207 */ /* 0x000fe20004000000 */
[-C--:B------:R-:W-:Y:S01]  /*4b10*/  IMAD R38, R38, R56.reuse, RZ ;  /* 0x0000003826267224 */ /* 0x080fe200078e02ff */
[C---:B------:R-:W-:Y:S01]  /*4b20*/  SEL R45, R54.reuse, R45, !P0 ;  /* 0x0000002d362d7207 */ /* 0x040fe20004000000 */
        /* <DEDUP_REMOVED lines=16> */
[-C--:B------:R-:W-:Y:S01]  /*4c30*/  IMAD R46, R46, R56.reuse, RZ ;  /* 0x000000382e2e7224 */ /* 0x080fe200078e02ff */
        /* <DEDUP_REMOVED lines=44> */
[----:B------:R-:W-:Y:S01]  /*4f00*/  SEL R54, R54, R101, !P0 ;  /* 0x0000006536367207 */ /* 0x000fe20004000000 */
[----:B------:R-:W-:Y:S01]  /*4f10*/  IMAD R87, R87, R56, RZ ;  /* 0x0000003857577224 */ /* 0x000fe200078e02ff */
[----:B------:R-:W-:Y:S01]  /*4f20*/  IADD3 R60, P0, R8, R6, RZ ;  /* 0x00000006083c7210 */ /* 0x000fe20007f1e0ff */
[----:B------:R-:W-:Y:S01]  /*4f30*/  IMAD R89, R89, R56, RZ ;  /* 0x0000003859597224 */ /* 0x000fe200078e02ff */
[----:B------:R-:W-:Y:S01]  /*4f40*/  IADD3 R2, P1, R9, R6, RZ ;  /* 0x0000000609027210 */ /* 0x000fe20007f3e0ff */
[----:B------:R-:W-:Y:S01]  /*4f50*/  IMAD R91, R91, R56, RZ ;  /* 0x000000385b5b7224 */ /* 0x000fe200078e02ff */
[-C--:B------:R-:W-:Y:S01]  /*4f60*/  IADD3 R58, P2, R10, R6.reuse, RZ ;  /* 0x000000060a3a7210 */ /* 0x080fe20007f5e0ff */
[----:B------:R-:W-:Y:S01]  /*4f70*/  STL [R1+0x84], R60 ;  /* 0x0000843c01007387 */ /* 0x000fe20000100800 */
[----:B------:R-:W-:Y:S01]  /*4f80*/  IADD3 R6, P3, R12, R6, RZ ;  /* 0x000000060c067210 */ /* 0x000fe20007f7e0ff */
[----:B------:R-:W-:Y:S01]  /*4f90*/  IMAD R93, R93, R56, RZ ;  /* 0x000000385d5d7224 */ /* 0x000fe200078e02ff */
[----:B-----5:R-:W-:Y:S01]  /*4fa0*/  IADD3 R4, P4, R13, R4, RZ ;  /* 0x000000040d047210 */ /* 0x020fe20007f9e0ff */
[----:B------:R0:W-:Y:S01]  /*4fb0*/  STL [R1+0x8c], R2 ;  /* 0x00008c0201007387 */ /* 0x0001e20000100800 */
[-C--:B------:R-:W-:Y:S01]  /*4fc0*/  IMAD R95, R95, R56.reuse, RZ ;  /* 0x000000385f5f7224 */ /* 0x080fe200078e02ff */
[----:B------:R-:W-:Y:S01]  /*4fd0*/  SHF.R.S32.HI R3, RZ, 0x7, R3 ;  /* 0x00000007ff037819 */ /* 0x000fe20000011403 */
[-C--:B------:R-:W-:Y:S01]  /*4fe0*/  IMAD R97, R97, R56.reuse, RZ ;  /* 0x0000003861617224 */ /* 0x080fe200078e02ff */
[----:B------:R-:W-:Y:S01]  /*4ff0*/  STL [R1+0x94], R58 ;  /* 0x0000943a01007387 */ /* 0x000fe20000100800 */
[----:B------:R-:W-:Y:S01]  /*5000*/  LEA.HI.X.SX32 R5, R13, R5, 0x1, P4 ;  /* 0x000000050d057211 */ /* 0x000fe200020f0eff */
[-C--:B------:R-:W-:Y:S01]  /*5010*/  IMAD R99, R99, R56.reuse, RZ ;  /* 0x0000003863637224 */ /* 0x080fe200078e02ff */
[----:B------:R-:W-:Y:S01]  /*5020*/  SHF.R.S32.HI R70, RZ, 0x1f, R116 ;  /* 0x0000001fff467819 */ /* 0x000fe20000011474 */
[----:B------:R1:W-:Y:S01]  /*5030*/  STL [R1+0x9c], R6 ;  /* 0x00009c0601007387 */ /* 0x0003e20000100800 */
[----:B------:R-:W-:Y:S01]  /*5040*/  IMAD R54, R54, R56, RZ ;  /* 0x0000003836367224 */ /* 0x000fe200078e02ff */
[-C--:B0-----:R-:W-:Y:S01]  /*5050*/  LEA.HI.X.SX32 R2, R8, R7.reuse, 0x1, P0 ;  /* 0x0000000708027211 */ /* 0x081fe200000f0eff */
[----:B--2---:R-:W-:Y:S01]  /*5060*/  IMAD R78, R78, 0x57, RZ ;  /* 0x000000574e4e7824 */ /* 0x004fe200078e02ff */
[-C--:B------:R-:W-:Y:S01]  /*5070*/  LEA.HI.X.SX32 R8, R9, R7.reuse, 0x1, P1 ;  /* 0x0000000709087211 */ /* 0x080fe200008f0eff */
[----:B------:R-:W-:Y:S01]  /*5080*/  UIADD3.64 UR14, UR4, 0x1fe, URZ ;  /* 0x000001fe040e7897 */ /* 0x000fe2000fffe03f */
[C---:B------:R-:W-:Y:S01]  /*5090*/  LOP3.LUT R9, R11.reuse, 0x50, RZ, 0x3c, !PT ;  /* 0x000000500b097812 */ /* 0x040fe200078e3cff */
[----:B------:R0:W-:Y:S01]  /*50a0*/  STL [R1+0x80], R2 ;  /* 0x0000800201007387 */ /* 0x0001e20000100800 */
[----:B------:R-:W-:Y:S01]  /*50b0*/  SHF.R.S32.HI R72, RZ, 0x1f, R118 ;  /* 0x0000001fff487819 */ /* 0x000fe20000011476 */
[----:B------:R-:W-:Y:S01]  /*50c0*/  UIADD3.64 UR10, UR4, 0x200, URZ ;  /* 0x00000200040a7897 */ /* 0x000fe2000fffe03f */
[-C--:B-1----:R-:W-:Y:S01]  /*50d0*/  LEA.HI.X.SX32 R6, R10, R7.reuse, 0x1, P2 ;  /* 0x000000070a067211 */ /* 0x082fe200010f0eff */
[----:B------:R1:W-:Y:S01]  /*50e0*/  STL [R1+0x88], R8 ;  /* 0x0000880801007387 */ /* 0x0003e20000100800 */
[----:B------:R-:W-:Y:S01]  /*50f0*/  LOP3.LUT R10, R11, 0x60, RZ, 0x3c, !PT ;  /* 0x000000600b0a7812 */ /* 0x000fe200078e3cff */
[----:B------:R-:W-:Y:S01]  /*5100*/  UIADD3.64 UR14, UR4, 0x202, URZ ;  /* 0x00000202040e7897 */ /* 0x000fe2000fffe03f */
[----:B------:R-:W-:Y:S01]  /*5110*/  SHF.R.S32.HI R74, RZ, 0x1f, R249 ;  /* 0x0000001fff4a7819 */ /* 0x000fe200000114f9 */
[----:B------:R2:W-:Y:S01]  /*5120*/  STL [R1+0x90], R6 ;  /* 0x0000900601007387 */ /* 0x0005e20000100800 */
[----:B------:R-:W-:Y:S01]  /*5130*/  SHF.R.S32.HI R76, RZ, 0x1f, R251 ;  /* 0x0000001fff4c7819 */ /* 0x000fe200000114fb */
[----:B------:R-:W-:Y:S01]  /*5140*/  UIADD3.64 UR10, UR4, 0x204, URZ ;  /* 0x00000204040a7897 */ /* 0x000fe2000fffe03f */
[----:B0-----:R-:W-:Y:S01]  /*5150*/  LEA.HI.X.SX32 R2, R12, R7, 0x1, P3 ;  /* 0x000000070c027211 */ /* 0x001fe200018f0eff */
[----:B------:R-:W-:Y:S01]  /*5160*/  UIADD3.64 UR14, UR4, 0x3fe, URZ ;  /* 0x000003fe040e7897 */ /* 0x000fe2000fffe03f */
[-C--:B------:R-:W-:Y:S01]  /*5170*/  IADD3 R7, P6, R55, R4.reuse, RZ ;  /* 0x0000000437077210 */ /* 0x080fe20007fde0ff */
[----:B------:R-:W-:Y:S01]  /*5180*/  UIADD3.64 UR10, UR4, 0x400, URZ ;  /* 0x00000400040a7897 */ /* 0x000fe2000fffe03f */
[----:B-1----:R-:W-:Y:S01]  /*5190*/  LOP3.LUT R8, R11, 0x40, RZ, 0x3c, !PT ;  /* 0x000000400b087812 */ /* 0x002fe200078e3cff */
[----:B------:R0:W-:Y:S01]  /*51a0*/  STL [R1+0x98], R2 ;  /* 0x0000980201007387 */ /* 0x0001e20000100800 */
[----:B------:R-:W-:Y:S01]  /*51b0*/  SHF.R.S32.HI R78, RZ, 0x1f, R78 ;  /* 0x0000001fff4e7819 */ /* 0x000fe2000001144e */
[----:B------:R-:W-:Y:S01]  /*51c0*/  UIADD3.64 UR14, UR4, 0x402, URZ ;  /* 0x00000402040e7897 */ /* 0x000fe2000fffe03f */
[-C--:B--2---:R-:W-:Y:S01]  /*51d0*/  IADD3 R6, P3, R15, R4.reuse, RZ ;  /* 0x000000040f067210 */ /* 0x084fe20007f7e0ff */
[----:B------:R1:W-:Y:S01]  /*51e0*/  STL [R1+0x5e0], R7 ;  /* 0x0005e00701007387 */ /* 0x0003e20000100800 */
[----:B------:R-:W-:Y:S01]  /*51f0*/  SHF.R.S32.HI R102, RZ, 0x1f, R102 ;  /* 0x0000001fff667819 */ /* 0x000fe20000011466 */
[----:B------:R-:W-:Y:S01]  /*5200*/  UIADD3.64 UR10, UR4, 0x404, URZ ;  /* 0x00000404040a7897 */ /* 0x000fe2000fffe03f */
[----:B------:R-:W-:Y:S01]  /*5210*/  SHF.R.S32.HI R104, RZ, 0x1f, R104 ;  /* 0x0000001fff687819 */ /* 0x000fe20000011468 */
[----:B------:R-:W-:Y:S01]  /*5220*/  UIADD3.64 UR14, UR4, 0x5fe, URZ ;  /* 0x000005fe040e7897 */ /* 0x000fe2000fffe03f */
[----:B------:R-:W-:Y:S01]  /*5230*/  SHF.R.S32.HI R106, RZ, 0x1f, R106 ;  /* 0x0000001fff6a7819 */ /* 0x000fe2000001146a */
[----:B------:R-:W-:Y:S01]  /*5240*/  UIADD3.64 UR10, UR4, 0x600, URZ ;  /* 0x00000600040a7897 */ /* 0x000fe2000fffe03f */
[----:B0-----:R-:W-:Y:S01]  /*5250*/  IADD3 R2, P5, R14, R4, RZ ;  /* 0x000000040e027210 */ /* 0x001fe20007fbe0ff */
[----:B------:R-:W-:Y:S01]  /*5260*/  UIADD3.64 UR14, UR4, 0x602, URZ ;  /* 0x00000602040e7897 */ /* 0x000fe2000fffe03f */
[----:B------:R-:W-:-:S02]  /*5270*/  SHF.R.S32.HI R108, RZ, 0x1f, R108 ;  /* 0x0000001fff6c7819 */ /* 0x000fc4000001146c */
[----:B------:R-:W-:Y:S02]  /*5280*/  CS2R R100, SRZ ;  /* 0x0000000000647805 */ /* 0x000fe4000001ff00 */
[-C--:B-1----:R-:W-:Y:S01]  /*5290*/  IADD3 R7, P2, R16, R4.reuse, RZ ;  /* 0x0000000410077210 */ /* 0x082fe20007f5e0ff */
[----:B------:R0:W-:Y:S01]  /*52a0*/  STL [R1+0x5e8], R2 ;  /* 0x0005e80201007387 */ /* 0x0001e20000100800 */
[----:B------:R-:W-:Y:S02]  /*52b0*/  UIADD3.64 UR8, UR4, 0x2, URZ ;  /* 0x0000000204087897 */ /* 0x000fe4000fffe03f */
[----:B------:R-:W-:Y:S01]  /*52c0*/  UIADD3.64 UR12, UR4, 0x4, URZ ;  /* 0x00000004040c7897 */ /* 0x000fe2000fffe03f */
[----:B------:R1:W-:Y:S04]  /*52d0*/  STL [R1+0x5f0], R6 ;  /* 0x0005f00601007387 */ /* 0x0003e80000100800 */
[----:B------:R2:W-:Y:S01]  /*52e0*/  STL [R1+0x5f8], R7 ;  /* 0x0005f80701007387 */ /* 0x0005e20000100800 */
[----:B0-----:R-:W-:-:S02]  /*52f0*/  IADD3 R2, P1, R17, R4, RZ ;  /* 0x0000000411027210 */ /* 0x001fc40007f3e0ff */
[----:B-1----:R-:W-:-:S03]  /*5300*/  IADD3 R6, P0, R18, R4, RZ ;  /* 0x0000000412067210 */ /* 0x002fc60007f1e0ff */
[----:B------:R0:W-:Y:S01]  /*5310*/  STL [R1+0x600], R2 ;  /* 0x0006000201007387 */ /* 0x0001e20000100800 */
[----:B--2---:R-:W-:-:S03]  /*5320*/  IADD3 R7, P4, R19, R4, RZ ;  /* 0x0000000413077210 */ /* 0x004fc60007f9e0ff */
[----:B------:R1:W-:Y:S04]  /*5330*/  STL [R1+0x608], R6 ;  /* 0x0006080601007387 */ /* 0x0003e80000100800 */
[----:B------:R2:W-:Y:S01]  /*5340*/  STL [R1+0x610], R7 ;  /* 0x0006100701007387 */ /* 0x0005e20000100800 */
[----:B0-----:R-:W-:Y:S02]  /*5350*/  LEA.HI.X.SX32 R2, R55, R5, 0x1, P6 ;  /* 0x0000000537027211 */ /* 0x001fe400030f0eff */
[----:B-1----:R-:W-:-:S03]  /*5360*/  IADD3 R6, P6, R20, R4, RZ ;  /* 0x0000000414067210 */ /* 0x002fc60007fde0ff */
[----:B------:R0:W-:Y:S01]  /*5370*/  STL [R1+0x5dc], R2 ;  /* 0x0005dc0201007387 */ /* 0x0001e20000100800 */
[----:B--2---:R-:W-:-:S03]  /*5380*/  LEA.HI.X.SX32 R7, R14, R5, 0x1, P5 ;  /* 0x000000050e077211 */ /* 0x004fc600028f0eff */
[----:B------:R1:W-:Y:S04]  /*5390*/  STL [R1+0x618], R6 ;  /* 0x0006180601007387 */ /* 0x0003e80000100800 */
[----:B------:R2:W-:Y:S01]  /*53a0*/  STL [R1+0x5e4], R7 ;  /* 0x0005e40701007387 */ /* 0x0005e20000100800 */
[----:B0-----:R-:W-:Y:S02]  /*53b0*/  IADD3 R2, P5, R21, R4, RZ ;  /* 0x0000000415027210 */ /* 0x001fe40007fbe0ff */
[----:B-1----:R-:W-:-:S03]  /*53c0*/  LEA.HI.X.SX32 R6, R15, R5, 0x1, P3 ;  /* 0x000000050f067211 */ /* 0x002fc600018f0eff */
        /* <DEDUP_REMOVED lines=37> */
[----:B------:R-:W1:Y:S01]  /*5620*/  LDC R24, c[0x0][0x238] ;  /* 0x00008e00ff187b82 */ /* 0x000e620000000800 */
[-C--:B--2---:R-:W-:Y:S02]  /*5630*/  IADD3 R7, P1, R31, R4.reuse, RZ ;  /* 0x000000041f077210 */ /* 0x084fe40007f3e0ff */
[----:B------:R2:W-:Y:S04]  /*5640*/  STL [R1+0x634], R6 ;  /* 0x0006340601007387 */ /* 0x0005e80000100800 */
[----:B------:R3:W-:Y:S01]  /*5650*/  STL [R1+0x670], R7 ;  /* 0x0006700701007387 */ /* 0x0007e20000100800 */
[----:B0-----:R-:W-:Y:S02]  /*5660*/  LEA.HI.X.SX32 R2, R25, R5, 0x1, P0 ;  /* 0x0000000519027211 */ /* 0x001fe400000f0eff */
[----:B--2---:R-:W-:-:S03]  /*5670*/  IADD3 R6, P0, R32, R4, RZ ;  /* 0x0000000420067210 */ /* 0x004fc60007f1e0ff */
[----:B------:R0:W-:Y:S01]  /*5680*/  STL [R1+0x63c], R2 ;  /* 0x00063c0201007387 */ /* 0x0001e20000100800 */
[----:B---3--:R-:W-:-:S03]  /*5690*/  LEA.HI.X.SX32 R7, R26, R5, 0x1, P4 ;  /* 0x000000051a077211 */ /* 0x008fc600020f0eff */
[----:B------:R2:W-:Y:S01]  /*56a0*/  STL [R1+0x678], R6 ;  /* 0x0006780601007387 */ /* 0x0005e20000100800 */
[----:B------:R-:W3:Y:S03]  /*56b0*/  LDC R26, c[0x0][0x238] ;  /* 0x00008e00ff1a7b82 */ /* 0x000ee60000000800 */
[----:B------:R4:W-:Y:S01]  /*56c0*/  STL [R1+0x644], R7 ;  /* 0x0006440701007387 */ /* 0x0009e20000100800 */
[----:B0-----:R-:W-:Y:S02]  /*56d0*/  IADD3 R2, P4, R33, R4, RZ ;  /* 0x0000000421027210 */ /* 0x001fe40007f9e0ff */
[----:B--2---:R-:W-:-:S03]  /*56e0*/  LEA.HI.X.SX32 R6, R27, R5, 0x1, P6 ;  /* 0x000000051b067211 */ /* 0x004fc600030f0eff */
[----:B------:R0:W-:Y:S01]  /*56f0*/  STL [R1+0x680], R2 ;  /* 0x0006800201007387 */ /* 0x0001e20000100800 */
[----:B------:R-:W2:Y:S01]  /*5700*/  LDC R27, c[0x0][0x238] ;  /* 0x00008e00ff1b7b82 */ /* 0x000ea20000000800 */
[-C--:B----4-:R-:W-:Y:S02]  /*5710*/  IADD3 R7, P6, R34, R4.reuse, RZ ;  /* 0x0000000422077210 */ /* 0x090fe40007fde0ff */
[----:B------:R4:W-:Y:S04]  /*5720*/  STL [R1+0x64c], R6 ;  /* 0x00064c0601007387 */ /* 0x0009e80000100800 */
[----:B------:R5:W-:Y:S01]  /*5730*/  STL [R1+0x688], R7 ;  /* 0x0006880701007387 */ /* 0x000be20000100800 */
[----:B0-----:R-:W-:Y:S02]  /*5740*/  LEA.HI.X.SX32 R2, R28, R5, 0x1, P5 ;  /* 0x000000051c027211 */ /* 0x001fe400028f0eff */
[----:B----4-:R-:W-:-:S03]  /*5750*/  IADD3 R6, P5, R35, R4, RZ ;  /* 0x0000000423067210 */ /* 0x010fc60007fbe0ff */
[----:B------:R0:W-:Y:S01]  /*5760*/  STL [R1+0x654], R2 ;  /* 0x0006540201007387 */ /* 0x0001e20000100800 */
[----:B-----5:R-:W-:-:S03]  /*5770*/  LEA.HI.X.SX32 R7, R29, R5, 0x1, P3 ;  /* 0x000000051d077211 */ /* 0x020fc600018f0eff */
[----:B------:R4:W-:Y:S01]  /*5780*/  STL [R1+0x690], R6 ;  /* 0x0006900601007387 */ /* 0x0009e20000100800 */
[----:B------:R-:W5:Y:S03]  /*5790*/  LDC R29, c[0x0][0x238] ;  /* 0x00008e00ff1d7b82 */ /* 0x000f660000000800 */
[----:B------:R1:W-:Y:S01]  /*57a0*/  STL [R1+0x65c], R7 ;  /* 0x00065c0701007387 */ /* 0x0003e20000100800 */
[----:B0-----:R-:W-:Y:S02]  /*57b0*/  IADD3 R2, P3, R36, R4, RZ ;  /* 0x0000000424027210 */ /* 0x001fe40007f7e0ff */
[----:B----4-:R-:W-:-:S03]  /*57c0*/  LEA.HI.X.SX32 R6, R30, R5, 0x1, P2 ;  /* 0x000000051e067211 */ /* 0x010fc600010f0eff */
[----:B------:R0:W-:Y:S01]  /*57d0*/  STL [R1+0x698], R2 ;  /* 0x0006980201007387 */ /* 0x0001e20000100800 */
[----:B-1----:R-:W-:-:S03]  /*57e0*/  IADD3 R7, P2, R38, R4, RZ ;  /* 0x0000000426077210 */ /* 0x002fc60007f5e0ff */
[----:B------:R1:W-:Y:S04]  /*57f0*/  STL [R1+0x664], R6 ;  /* 0x0006640601007387 */ /* 0x0003e80000100800 */
[----:B------:R4:W-:Y:S01]  /*5800*/  STL [R1+0x6a0], R7 ;  /* 0x0006a00701007387 */ /* 0x0009e20000100800 */
[-C--:B0-----:R-:W-:Y:S02]  /*5810*/  LEA.HI.X.SX32 R2, R31, R5.reuse, 0x1, P1 ;  /* 0x000000051f027211 */ /* 0x081fe400008f0eff */
[----:B------:R-:W0:Y:S01]  /*5820*/  LDC R31, c[0x0][0x238] ;  /* 0x00008e00ff1f7b82 */ /* 0x000e220000000800 */
[----:B-1----:R-:W-:Y:S02]  /*5830*/  IADD3 R6, P1, R37, R4, RZ ;  /* 0x0000000425067210 */ /* 0x002fe40007f3e0ff */
[----:B------:R1:W-:Y:S01]  /*5840*/  STL [R1+0x66c], R2 ;  /* 0x00066c0201007387 */ /* 0x0003e20000100800 */
[----:B----4-:R-:W-:-:S03]  /*5850*/  LEA.HI.X.SX32 R7, R32, R5, 0x1, P0 ;  /* 0x0000000520077211 */ /* 0x010fc600000f0eff */
[----:B------:R4:W-:Y:S04]  /*5860*/  STL [R1+0x6a8], R6 ;  /* 0x0006a80601007387 */ /* 0x0009e80000100800 */
[----:B------:R3:W-:Y:S01]  /*5870*/  STL [R1+0x674], R7 ;  /* 0x0006740701007387 */ /* 0x0007e20000100800 */
[----:B-1----:R-:W-:Y:S02]  /*5880*/  IADD3 R2, P0, R39, R4, RZ ;  /* 0x0000000427027210 */ /* 0x002fe40007f1e0ff */
[----:B----4-:R-:W-:-:S03]  /*5890*/  LEA.HI.X.SX32 R6, R33, R5, 0x1, P4 ;  /* 0x0000000521067211 */ /* 0x010fc600020f0eff */
[----:B------:R1:W-:Y:S01]  /*58a0*/  STL [R1+0x1690], R2 ;  /* 0x0016900201007387 */ /* 0x0003e20000100800 */
[----:B------:R-:W4:Y:S01]  /*58b0*/  LDC R33, c[0x0][0x238] ;  /* 0x00008e00ff217b82 */ /* 0x000f220000000800 */
[-C--:B---3--:R-:W-:Y:S02]  /*58c0*/  IADD3 R7, P4, R40, R4.reuse, RZ ;  /* 0x0000000428077210 */ /* 0x088fe40007f9e0ff */
[----:B------:R3:W-:Y:S04]  /*58d0*/  STL [R1+0x67c], R6 ;  /* 0x00067c0601007387 */ /* 0x0007e80000100800 */
[----:B------:R2:W-:Y:S01]  /*58e0*/  STL [R1+0x1698], R7 ;  /* 0x0016980701007387 */ /* 0x0005e20000100800 */
[----:B-1----:R-:W-:Y:S02]  /*58f0*/  LEA.HI.X.SX32 R2, R34, R5, 0x1, P6 ;  /* 0x0000000522027211 */ /* 0x002fe400030f0eff */
[----:B------:R-:W1:Y:S01]  /*5900*/  LDC R34, c[0x0][0x238] ;  /* 0x00008e00ff227b82 */ /* 0x000e620000000800 */
[----:B---3--:R-:W-:-:S02]  /*5910*/  IADD3 R6, P6, R41, R4, RZ ;  /* 0x0000000429067210 */ /* 0x008fc40007fde0ff */
[----:B------:R3:W-:Y:S01]  /*5920*/  STL [R1+0x684], R2 ;  /* 0x0006840201007387 */ /* 0x0007e20000100800 */
[----:B--2---:R-:W-:-:S03]  /*5930*/  LEA.HI.X.SX32 R7, R35, R5, 0x1, P5 ;  /* 0x0000000523077211 */ /* 0x004fc600028f0eff */
[----:B------:R2:W-:Y:S04]  /*5940*/  STL [R1+0x16a0], R6 ;  /* 0x0016a00601007387 */ /* 0x0005e80000100800 */
[----:B------:R5:W-:Y:S01]  /*5950*/  STL [R1+0x68c], R7 ;  /* 0x00068c0701007387 */ /* 0x000be20000100800 */
[----:B---3--:R-:W-:Y:S02]  /*5960*/  IADD3 R2, P5, R42, R4, RZ ;  /* 0x000000042a027210 */ /* 0x008fe40007fbe0ff */
[----:B--2---:R-:W-:-:S03]  /*5970*/  LEA.HI.X.SX32 R6, R36, R5, 0x1, P3 ;  /* 0x0000000524067211 */ /* 0x004fc600018f0eff */
[----:B------:R2:W-:Y:S01]  /*5980*/  STL [R1+0x16a8], R2 ;  /* 0x0016a80201007387 */ /* 0x0005e20000100800 */
[----:B------:R-:W3:Y:S01]  /*5990*/  LDC R36, c[0x0][0x238] ;  /* 0x00008e00ff247b82 */ /* 0x000ee20000000800 */
[-C--:B-----5:R-:W-:Y:S02]  /*59a0*/  IADD3 R7, P3, R43, R4.reuse, RZ ;  /* 0x000000042b077210 */ /* 0x0a0fe40007f7e0ff */
[----:B------:R5:W-:Y:S04]  /*59b0*/  STL [R1+0x694], R6 ;  /* 0x0006940601007387 */ /* 0x000be80000100800 */
[----:B------:R0:W-:Y:S01]  /*59c0*/  STL [R1+0x16b0], R7 ;  /* 0x0016b00701007387 */ /* 0x0001e20000100800 */
[----:B--2---:R-:W-:Y:S02]  /*59d0*/  LEA.HI.X.SX32 R2, R38, R5, 0x1, P2 ;  /* 0x0000000526027211 */ /* 0x004fe400010f0eff */
[----:B------:R-:W2:Y:S01]  /*59e0*/  LDC R38, c[0x0][0x238] ;  /* 0x00008e00ff267b82 */ /* 0x000ea20000000800 */
[----:B-----5:R-:W-:-:S02]  /*59f0*/  IADD3 R6, P2, R44, R4, RZ ;  /* 0x000000042c067210 */ /* 0x020fc40007f5e0ff */
[----:B------:R5:W-:Y:S01]  /*5a00*/  STL [R1+0x69c], R2 ;  /* 0x00069c0201007387 */ /* 0x000be20000100800 */
[----:B0-----:R-:W-:-:S03]  /*5a10*/  LEA.HI.X.SX32 R7, R37, R5, 0x1, P1 ;  /* 0x0000000525077211 */ /* 0x001fc600008f0eff */
[----:B------:R0:W-:Y:S04]  /*5a20*/  STL [R1+0x16b8], R6 ;  /* 0x0016b80601007387 */ /* 0x0001e80000100800 */
[----:B------:R4:W-:Y:S01]  /*5a30*/  STL [R1+0x6a4], R7 ;  /* 0x0006a40701007387 */ /* 0x0009e20000100800 */
[----:B-----5:R-:W-:Y:S02]  /*5a40*/  IADD3 R2, P1, R45, R4, RZ ;  /* 0x000000042d027210 */ /* 0x020fe40007f3e0ff */
[----:B0-----:R-:W-:-:S03]  /*5a50*/  LEA.HI.X.SX32 R6, R39, R5, 0x1, P0 ;  /* 0x0000000527067211 */ /* 0x001fc600000f0eff */
[----:B------:R0:W-:Y:S01]  /*5a60*/  STL [R1+0x16c0], R2 ;  /* 0x0016c00201007387 */ /* 0x0001e20000100800 */
[----:B----4-:R-:W-:-:S03]  /*5a70*/  IADD3 R7, P0, R46, R4, RZ ;  /* 0x000000042e077210 */ /* 0x010fc60007f1e0ff */
[----:B------:R4:W-:Y:S04]  /*5a80*/  STL [R1+0x6ac], R6 ;  /* 0x0006ac0601007387 */ /* 0x0009e80000100800 */
[----:B------:R5:W-:Y:S01]  /*5a90*/  STL [R1+0x16c8], R7 ;  /* 0x0016c80701007387 */ /* 0x000be20000100800 */
[----:B0-----:R-:W-:Y:S02]  /*5aa0*/  LEA.HI.X.SX32 R2, R40, R5, 0x1, P4 ;  /* 0x0000000528027211 */ /* 0x001fe400020f0eff */
[----:B----4-:R-:W-:-:S03]  /*5ab0*/  IADD3 R6, P4, R47, R4, RZ ;  /* 0x000000042f067210 */ /* 0x010fc60007f9e0ff */
[----:B------:R0:W-:Y:S01]  /*5ac0*/  STL [R1+0x1694], R2 ;  /* 0x0016940201007387 */ /* 0x0001e20000100800 */
[----:B-----5:R-:W-:-:S03]  /*5ad0*/  LEA.HI.X.SX32 R7, R41, R5, 0x1, P6 ;  /* 0x0000000529077211 */ /* 0x020fc600030f0eff */
[----:B------:R4:W-:Y:S04]  /*5ae0*/  STL [R1+0x16d0], R6 ;  /* 0x0016d00601007387 */ /* 0x0009e80000100800 */
[----:B------:R5:W-:Y:S01]  /*5af0*/  STL [R1+0x169c], R7 ;  /* 0x00169c0701007387 */ /* 0x000be20000100800 */
[----:B0-----:R-:W-:Y:S02]  /*5b00*/  IADD3 R2, P6, R48, R4, RZ ;  /* 0x0000000430027210 */ /* 0x001fe40007fde0ff */
[----:B----4-:R-:W-:-:S03]  /*5b10*/  LEA.HI.X.SX32 R6, R42, R5, 0x1, P5 ;  /* 0x000000052a067211 */ /* 0x010fc600028f0eff */
[----:B------:R0:W-:Y:S01]  /*5b20*/  STL [R1+0x16d8], R2 ;  /* 0x0016d80201007387 */ /* 0x0001e20000100800 */
[----:B-----5:R-:W-:-:S03]  /*5b30*/  IADD3 R7, P5, R49, R4, RZ ;  /* 0x0000000431077210 */ /* 0x020fc60007fbe0ff */
        /* <DEDUP_REMOVED lines=71> */
[----:B------:R-:W-:Y:S02]  /*5fb0*/  SHF.R.S32.HI R69, RZ, 0x1f, R114 ;  /* 0x0000001fff457819 */ /* 0x000fe40000011472 */
[-C--:B-----5:R-:W-:Y:S01]  /*5fc0*/  IADD3 R7, P0, R83, R4.reuse, RZ ;  /* 0x0000000453077210 */ /* 0x0a0fe20007f1e0ff */
        /* <DEDUP_REMOVED lines=24> */
[----:B------:R-:W4:Y:S01]  /*6150*/  LDC R81, c[0x0][0x238] ;  /* 0x00008e00ff517b82 */ /* 0x000f220000000800 */
[-C--:B-1----:R-:W-:Y:S02]  /*6160*/  IADD3 R7, P1, R95, R4.reuse, RZ ;  /* 0x000000045f077210 */ /* 0x082fe40007f3e0ff */
[----:B------:R1:W-:Y:S04]  /*6170*/  STL [R1+0x1764], R6 ;  /* 0x0017640601007387 */ /* 0x0003e80000100800 */
[----:B------:R3:W-:Y:S01]  /*6180*/  STL [R1+0x17a0], R7 ;  /* 0x0017a00701007387 */ /* 0x0007e20000100800 */
[----:B0-----:R-:W-:Y:S02]  /*6190*/  LEA.HI.X.SX32 R2, R83, R5, 0x1, P0 ;  /* 0x0000000553027211 */ /* 0x001fe400000f0eff */
[----:B------:R-:W0:Y:S01]  /*61a0*/  LDC R83, c[0x0][0x238] ;  /* 0x00008e00ff537b82 */ /* 0x000e220000000800 */
[----:B-1----:R-:W-:-:S02]  /*61b0*/  IADD3 R6, P0, R97, R4, RZ ;  /* 0x0000000461067210 */ /* 0x002fc40007f1e0ff */
[----:B------:R1:W-:Y:S01]  /*61c0*/  STL [R1+0x176c], R2 ;  /* 0x00176c0201007387 */ /* 0x0003e20000100800 */
[----:B-----5:R-:W-:Y:S01]  /*61d0*/  IMAD R79, R79, 0x56, RZ ;  /* 0x000000564f4f7824 */ /* 0x020fe200078e02ff */
[-C--:B---3--:R-:W-:Y:S02]  /*61e0*/  LEA.HI.X.SX32 R7, R85, R5.reuse, 0x1, P4 ;  /* 0x0000000555077211 */ /* 0x088fe400020f0eff */
[----:B------:R3:W-:Y:S01]  /*61f0*/  STL [R1+0x17a8], R6 ;  /* 0x0017a80601007387 */ /* 0x0007e20000100800 */
[----:B------:R-:W5:Y:S01]  /*6200*/  LDC R85, c[0x0][0x238] ;  /* 0x00008e00ff557b82 */ /* 0x000f620000000800 */
[----:B------:R-:W-:Y:S02]  /*6210*/  SHF.R.S32.HI R79, RZ, 0x1f, R79 ;  /* 0x0000001fff4f7819 */ /* 0x000fe4000001144f */
[----:B------:R2:W-:Y:S01]  /*6220*/  STL [R1+0x1774], R7 ;  /* 0x0017740701007387 */ /* 0x0005e20000100800 */
[----:B-1----:R-:W-:Y:S01]  /*6230*/  IADD3 R2, P4, R99, R4, RZ ;  /* 0x0000000463027210 */ /* 0x002fe20007f9e0ff */
[----:B----4-:R-:W-:Y:S01]  /*6240*/  IMAD R81, R81, 0x55, RZ ;  /* 0x0000005551517824 */ /* 0x010fe200078e02ff */
[----:B---3--:R-:W-:-:S03]  /*6250*/  LEA.HI.X.SX32 R6, R87, R5, 0x1, P6 ;  /* 0x0000000557067211 */ /* 0x008fc600030f0eff */
[----:B------:R1:W-:Y:S01]  /*6260*/  STL [R1+0x17b0], R2 ;  /* 0x0017b00201007387 */ /* 0x0003e20000100800 */
[----:B------:R-:W-:Y:S01]  /*6270*/  IADD3 R4, P6, R54, R4, RZ ;  /* 0x0000000436047210 */ /* 0x000fe20007fde0ff */
[----:B------:R-:W3:Y:S01]  /*6280*/  LDC R87, c[0x0][0x238] ;  /* 0x00008e00ff577b82 */ /* 0x000ee20000000800 */
[----:B--2---:R-:W-:Y:S01]  /*6290*/  LOP3.LUT R7, R11, 0x30, RZ, 0x3c, !PT ;  /* 0x000000300b077812 */ /* 0x004fe200078e3cff */
[----:B------:R2:W-:Y:S01]  /*62a0*/  STL [R1+0x177c], R6 ;  /* 0x00177c0601007387 */ /* 0x0005e20000100800 */
[----:B------:R-:W-:Y:S01]  /*62b0*/  SHF.R.S32.HI R81, RZ, 0x1f, R81 ;  /* 0x0000001fff517819 */ /* 0x000fe20000011451 */
[----:B0-----:R-:W-:Y:S02]  /*62c0*/  IMAD R83, R83, 0x54, RZ ;  /* 0x0000005453537824 */ /* 0x001fe400078e02ff */
[----:B------:R0:W-:Y:S01]  /*62d0*/  STL [R1+0x17b8], R4 ;  /* 0x0017b80401007387 */ /* 0x0001e20000100800 */
[----:B-1----:R-:W-:Y:S01]  /*62e0*/  LEA.HI.X.SX32 R2, R89, R5, 0x1, P5 ;  /* 0x0000000559027211 */ /* 0x002fe200028f0eff */
[----:B------:R-:W-:Y:S01]  /*62f0*/  UIADD3.64 UR10, UR4, 0x604, URZ ;  /* 0x00000604040a7897 */ /* 0x000fe2000fffe03f */
[----:B------:R-:W-:-:S02]  /*6300*/  SHF.R.S32.HI R83, RZ, 0x1f, R83 ;  /* 0x0000001fff537819 */ /* 0x000fc40000011453 */
[----:B------:R-:W-:Y:S02]  /*6310*/  CS2R R88, SRZ ;  /* 0x0000000000587805 */ /* 0x000fe4000001ff00 */
[-C--:B--2---:R-:W-:Y:S01]  /*6320*/  LEA.HI.X.SX32 R6, R91, R5.reuse, 0x1, P3 ;  /* 0x000000055b067211 */ /* 0x084fe200018f0eff */
[----:B------:R1:W-:Y:S01]  /*6330*/  STL [R1+0x1784], R2 ;  /* 0x0017840201007387 */ /* 0x0003e20000100800 */
[----:B-----5:R-:W-:Y:S01]  /*6340*/  IMAD R85, R85, 0x53, RZ ;  /* 0x0000005355557824 */ /* 0x020fe200078e02ff */
[----:B------:R-:W-:Y:S02]  /*6350*/  CS2R R90, SRZ ;  /* 0x00000000005a7805 */ /* 0x000fe4000001ff00 */
[-C--:B0-----:R-:W-:Y:S01]  /*6360*/  LEA.HI.X.SX32 R4, R93, R5.reuse, 0x1, P2 ;  /* 0x000000055d047211 */ /* 0x081fe200010f0eff */
[----:B------:R0:W-:Y:S01]  /*6370*/  STL [R1+0x178c], R6 ;  /* 0x00178c0601007387 */ /* 0x0001e20000100800 */
[----:B------:R-:W-:Y:S02]  /*6380*/  CS2R R92, SRZ ;  /* 0x00000000005c7805 */ /* 0x000fe4000001ff00 */
[----:B------:R-:W-:Y:S01]  /*6390*/  SHF.R.S32.HI R85, RZ, 0x1f, R85 ;  /* 0x0000001fff557819 */ /* 0x000fe20000011455 */
[----:B------:R2:W-:Y:S01]  /*63a0*/  STL [R1+0x1794], R4 ;  /* 0x0017940401007387 */ /* 0x0005e20000100800 */
[----:B-1----:R-:W-:Y:S01]  /*63b0*/  LEA.HI.X.SX32 R2, R95, R5, 0x1, P1 ;  /* 0x000000055f027211 */ /* 0x002fe200008f0eff */
[----:B---3--:R-:W-:Y:S01]  /*63c0*/  IMAD R87, R87, 0x52, RZ ;  /* 0x0000005257577824 */ /* 0x008fe200078e02ff */
[----:B------:R-:W-:-:S02]  /*63d0*/  CS2R R94, SRZ ;  /* 0x00000000005e7805 */ /* 0x000fc4000001ff00 */
[-C--:B0-----:R-:W-:Y:S01]  /*63e0*/  LEA.HI.X.SX32 R6, R97, R5.reuse, 0x1, P0 ;  /* 0x0000000561067211 */ /* 0x081fe200000f0eff */
[----:B------:R0:W-:Y:S01]  /*63f0*/  STL [R1+0x179c], R2 ;  /* 0x00179c0201007387 */ /* 0x0001e20000100800 */
[----:B------:R-:W-:Y:S02]  /*6400*/  SHF.R.S32.HI R87, RZ, 0x1f, R87 ;  /* 0x0000001fff577819 */ /* 0x000fe40000011457 */
[----:B------:R-:W-:Y:S02]  /*6410*/  CS2R R96, SRZ ;  /* 0x0000000000607805 */ /* 0x000fe4000001ff00 */
[----:B--2---:R-:W-:Y:S01]  /*6420*/  LEA.HI.X.SX32 R4, R99, R5, 0x1, P4 ;  /* 0x0000000563047211 */ /* 0x004fe200020f0eff */
[----:B------:R1:W-:Y:S01]  /*6430*/  STL [R1+0x17a4], R6 ;  /* 0x0017a40601007387 */ /* 0x0003e20000100800 */
[----:B------:R-:W-:-:S03]  /*6440*/  CS2R R98, SRZ ;  /* 0x0000000000627805 */ /* 0x000fc6000001ff00 */
[----:B------:R2:W-:Y:S01]  /*6450*/  STL [R1+0x17ac], R4 ;  /* 0x0017ac0401007387 */ /* 0x0005e20000100800 */
[----:B0-----:R-:W-:Y:S02]  /*6460*/  LEA.HI.X.SX32 R2, R54, R5, 0x1, P6 ;  /* 0x0000000536027211 */ /* 0x001fe400030f0eff */
[C---:B------:R-:W-:Y:S02]  /*6470*/  LOP3.LUT R5, R11.reuse, 0x10, RZ, 0x3c, !PT ;  /* 0x000000100b057812 */ /* 0x040fe400078e3cff */
[----:B-1----:R-:W-:Y:S01]  /*6480*/  LOP3.LUT R6, R11, 0x20, RZ, 0x3c, !PT ;  /* 0x000000200b067812 */ /* 0x002fe200078e3cff */
[----:B------:R0:W-:Y:S01]  /*6490*/  STL [R1+0x17b4], R2 ;  /* 0x0017b40201007387 */ /* 0x0001e20000100800 */
[----:B--2---:R-:W1:Y:S03]  /*64a0*/  LDC R4, c[0x0][0x238] ;  /* 0x00008e00ff047b82 */ /* 0x004e660000000800 */
[----:B------:R2:W-:Y:S01]  /*64b0*/  STL [R1+0x17f8], R0 ;  /* 0x0017f80001007387 */ /* 0x0005e20000100800 */
[----:B------:R-:W-:-:S02]  /*64c0*/  IMAD.IADD R6, R86, 0x1, R6 ;  /* 0x0000000156067824 */ /* 0x000fc400078e0206 */
[----:B0-----:R-:W-:Y:S01]  /*64d0*/  IMAD.IADD R2, R11, 0x1, R86 ;  /* 0x000000010b027824 */ /* 0x001fe200078e0256 */
[----:B--2---:R-:W-:-:S04]  /*64e0*/  LOP3.LUT R0, R0, 0x70, RZ, 0xc0, !PT ;  /* 0x0000007000007812 */ /* 0x004fc800078ec0ff */
[----:B------:R0:W-:Y:S04]  /*64f0*/  STL [R1+0x17f4], R2 ;  /* 0x0017f40201007387 */ /* 0x0001e80000100800 */
[----:B------:R-:W-:Y:S01]  /*6500*/  STL [R1+0x5b8], RZ ;  /* 0x0005b8ff01007387 */ /* 0x000fe20000100800 */
[C---:B------:R-:W-:Y:S01]  /*6510*/  IMAD R0, R11.reuse, 0x80, R0 ;  /* 0x000000800b007824 */ /* 0x040fe200078e0200 */
[----:B------:R-:W-:Y:S02]  /*6520*/  LOP3.LUT R11, R11, 0x70, RZ, 0x3c, !PT ;  /* 0x000000700b0b7812 */ /* 0x000fe400078e3cff */
[----:B------:R-:W-:Y:S01]  /*6530*/  STL [R1], RZ ;  /* 0x000000ff01007387 */ /* 0x000fe20000100800 */
[----:B0-----:R-:W-:-:S03]  /*6540*/  IMAD.IADD R2, R86, 0x1, R5 ;  /* 0x0000000156027824 */ /* 0x001fc600078e0205 */
[----:B------:R-:W-:Y:S01]  /*6550*/  STL [R1+0x4], RZ ;  /* 0x000004ff01007387 */ /* 0x000fe20000100800 */
[----:B------:R-:W-:Y:S02]  /*6560*/  IMAD.IADD R5, R86, 0x1, R7 ;  /* 0x0000000156057824 */ /* 0x000fe400078e0207 */
[C---:B-1----:R-:W-:Y:S01]  /*6570*/  IMAD R21, R4.reuse, 0x7f, RZ ;  /* 0x0000007f04157824 */ /* 0x042fe200078e02ff */
[----:B------:R-:W-:Y:S01]  /*6580*/  STL [R1+0x8], RZ ;  /* 0x000008ff01007387 */ /* 0x000fe20000100800 */
[C---:B------:R-:W-:Y:S02]  /*6590*/  IMAD R23, R4.reuse, 0x7e, RZ ;  /* 0x0000007e04177824 */ /* 0x040fe400078e02ff */
[C---:B------:R-:W-:Y:S01]  /*65a0*/  IMAD R25, R4.reuse, 0x7d, RZ ;  /* 0x0000007d04197824 */ /* 0x040fe200078e02ff */
[----:B------:R-:W-:Y:S01]  /*65b0*/  STL [R1+0xc], RZ ;  /* 0x00000cff01007387 */ /* 0x000fe20000100800 */
[C---:B------:R-:W-:Y:S01]  /*65c0*/  IMAD R28, R4.reuse, 0x7c, RZ ;  /* 0x0000007c041c7824 */ /* 0x040fe200078e02ff */
[----:B------:R-:W-:Y:S01]  /*65d0*/  SHF.R.S32.HI R12, RZ, 0x1f, R21 ;  /* 0x0000001fff0c7819 */ /* 0x000fe20000011415 */
        /* <DEDUP_REMOVED lines=58> */
[----:B------:R-:W-:Y:S01]  /*6980*/  IMAD R112, R4, 0x5d, RZ ;  /* 0x0000005d04707824 */ /* 0x000fe200078e02ff */
[----:B------:R-:W-:Y:S01]  /*6990*/  SHF.R.S32.HI R49, RZ, 0x1f, R75 ;  /* 0x0000001fff317819 */ /* 0x000fe2000001144b */
[----:B------:R-:W-:Y:S01]  /*69a0*/  IMAD R7, R34, 0x47, RZ ;  /* 0x0000004722077824 */ /* 0x000fe200078e02ff */
[----:B------:R-:W-:Y:S01]  /*69b0*/  STL [R1+0x4c], RZ ;  /* 0x00004cff01007387 */ /* 0x000fe20000100800 */
[----:B------:R-:W-:-:S02]  /*69c0*/  SHF.R.S32.HI R34, RZ, 0x1f, R57 ;  /* 0x0000001fff227819 */ /* 0x000fc40000011439 */
[----:B------:R-:W-:Y:S01]  /*69d0*/  SHF.R.S32.HI R51, RZ, 0x1f, R77 ;  /* 0x0000001fff337819 */ /* 0x000fe2000001144d */
[----:B------:R-:W-:Y:S01]  /*69e0*/  STL [R1+0x50], RZ ;  /* 0x000050ff01007387 */ /* 0x000fe20000100800 */
[----:B------:R-:W-:Y:S02]  /*69f0*/  SHF.R.S32.HI R248, RZ, 0x1f, R7 ;  /* 0x0000001ffff87819 */ /* 0x000fe40000011407 */
[----:B------:R-:W-:Y:S01]  /*6a00*/  LOP3.LUT R7, R0, 0x50, RZ, 0x3c, !PT ;  /* 0x0000005000077812 */ /* 0x000fe200078e3cff */
[----:B------:R-:W-:Y:S01]  /*6a10*/  STL [R1+0x54], RZ ;  /* 0x000054ff01007387 */ /* 0x000fe20000100800 */
[----:B------:R-:W-:Y:S02]  /*6a20*/  SHF.R.S32.HI R52, RZ, 0x1f, R80 ;  /* 0x0000001fff347819 */ /* 0x000fe40000011450 */
[----:B------:R-:W-:Y:S01]  /*6a30*/  SHF.R.S32.HI R54, RZ, 0x1f, R82 ;  /* 0x0000001fff367819 */ /* 0x000fe20000011452 */
[----:B------:R-:W-:Y:S01]  /*6a40*/  STL [R1+0x58], RZ ;  /* 0x000058ff01007387 */ /* 0x000fe20000100800 */
[----:B------:R-:W-:-:S02]  /*6a50*/  SHF.R.S32.HI R56, RZ, 0x1f, R84 ;  /* 0x0000001fff387819 */ /* 0x000fc40000011454 */
[----:B------:R-:W-:Y:S01]  /*6a60*/  SHF.R.S32.HI R60, RZ, 0x1f, R103 ;  /* 0x0000001fff3c7819 */ /* 0x000fe20000011467 */
[----:B------:R-:W-:Y:S01]  /*6a70*/  STL [R1+0x5c], RZ ;  /* 0x00005cff01007387 */ /* 0x000fe20000100800 */
[----:B------:R-:W-:Y:S02]  /*6a80*/  SHF.R.S32.HI R61, RZ, 0x1f, R105 ;  /* 0x0000001fff3d7819 */ /* 0x000fe40000011469 */
[----:B------:R-:W-:Y:S01]  /*6a90*/  SHF.R.S32.HI R63, RZ, 0x1f, R107 ;  /* 0x0000001fff3f7819 */ /* 0x000fe2000001146b */
[----:B------:R-:W-:Y:S01]  /*6aa0*/  STL [R1+0x60], RZ ;  /* 0x000060ff01007387 */ /* 0x000fe20000100800 */
[----:B------:R-:W-:Y:S02]  /*6ab0*/  SHF.R.S32.HI R65, RZ, 0x1f, R109 ;  /* 0x0000001fff417819 */ /* 0x000fe4000001146d */
[----:B------:R-:W-:Y:S01]  /*6ac0*/  SHF.R.S32.HI R67, RZ, 0x1f, R112 ;  /* 0x0000001fff437819 */ /* 0x000fe20000011470 */
[----:B------:R-:W-:Y:S04]  /*6ad0*/  STL [R1+0x64], RZ ;  /* 0x000064ff01007387 */ /* 0x000fe80000100800 */
[----:B------:R-:W-:Y:S04]  /*6ae0*/  STL [R1+0x68], RZ ;  /* 0x000068ff01007387 */ /* 0x000fe80000100800 */
[----:B------:R-:W-:Y:S04]  /*6af0*/  STL [R1+0x6c], RZ ;  /* 0x00006cff01007387 */ /* 0x000fe80000100800 */
[----:B------:R-:W-:Y:S04]  /*6b00*/  STL [R1+0x70], RZ ;  /* 0x000070ff01007387 */ /* 0x000fe80000100800 */
[----:B------:R-:W-:Y:S04]  /*6b10*/  STL [R1+0x74], RZ ;  /* 0x000074ff01007387 */ /* 0x000fe80000100800 */
[----:B------:R-:W-:Y:S04]  /*6b20*/  STL [R1+0x78], RZ ;  /* 0x000078ff01007387 */ /* 0x000fe80000100800 */
[----:B------:R-:W-:Y:S04]  /*6b30*/  STL [R1+0x7c], RZ ;  /* 0x00007cff01007387 */ /* 0x000fe80000100800 */
[----:B------:R0:W-:Y:S04]  /*6b40*/  STL [R1+0xbc], R2 ;  /* 0x0000bc0201007387 */ /* 0x0001e80000100800 */
[----:B------:R1:W-:Y:S04]  /*6b50*/  STL [R1+0xb8], R6 ;  /* 0x0000b80601007387 */ /* 0x0003e80000100800 */
[----:B------:R2:W-:Y:S01]  /*6b60*/  STL [R1+0xb4], R5 ;  /* 0x0000b40501007387 */ /* 0x0005e20000100800 */
[----:B0-----:R-:W-:-:S02]  /*6b70*/  IMAD.IADD R2, R86, 0x1, R8 ;  /* 0x0000000156027824 */ /* 0x001fc400078e0208 */
[----:B------:R-:W-:Y:S01]  /*6b80*/  IMAD R8, R33, 0x48, RZ ;  /* 0x0000004821087824 */ /* 0x000fe200078e02ff */
[----:B------:R-:W-:Y:S01]  /*6b90*/  SHF.R.S32.HI R33, RZ, 0x1f, R55 ;  /* 0x0000001fff217819 */ /* 0x000fe20000011437 */
[C---:B-1----:R-:W-:Y:S01]  /*6ba0*/  IMAD.IADD R6, R86.reuse, 0x1, R9 ;  /* 0x0000000156067824 */ /* 0x042fe200078e0209 */
[----:B------:R0:W-:Y:S01]  /*6bb0*/  STL [R1+0xb0], R2 ;  /* 0x0000b00201007387 */ /* 0x0001e20000100800 */
[----:B------:R-:W-:Y:S01]  /*6bc0*/  IMAD R9, R31, 0x49, RZ ;  /* 0x000000491f097824 */ /* 0x000fe200078e02ff */
[----:B------:R-:W-:Y:S01]  /*6bd0*/  SHF.R.S32.HI R119, RZ, 0x1f, R8 ;  /* 0x0000001fff777819 */ /* 0x000fe20000011408 */
[C---:B--2---:R-:W-:Y:S01]  /*6be0*/  IMAD.IADD R5, R86.reuse, 0x1, R10 ;  /* 0x0000000156057824 */ /* 0x044fe200078e020a */
[----:B------:R1:W-:Y:S01]  /*6bf0*/  STL [R1+0xac], R6 ;  /* 0x0000ac0601007387 */ /* 0x0003e20000100800 */
[----:B------:R-:W-:Y:S01]  /*6c00*/  IMAD R10, R29, 0x4a, RZ ;  /* 0x0000004a1d0a7824 */ /* 0x000fe200078e02ff */
[----:B------:R-:W-:Y:S02]  /*6c10*/  SHF.R.S32.HI R117, RZ, 0x1f, R9 ;  /* 0x0000001fff757819 */ /* 0x000fe40000011409 */
[----:B------:R2:W-:Y:S01]  /*6c20*/  STL [R1+0xa8], R5 ;  /* 0x0000a80501007387 */ /* 0x0005e20000100800 */
[----:B0-----:R-:W-:Y:S01]  /*6c30*/  IMAD.IADD R2, R86, 0x1, R11 ;  /* 0x0000000156027824 */ /* 0x001fe200078e020b */
[----:B------:R-:W-:Y:S01]  /*6c40*/  SHF.R.S32.HI R115, RZ, 0x1f, R10 ;  /* 0x0000001fff737819 */ /* 0x000fe2000001140a */
[----:B------:R-:W-:Y:S01]  /*6c50*/  IMAD R86, R4, 0x62, RZ ;  /* 0x0000006204567824 */ /* 0x000fe200078e02ff */
[----:B------:R-:W-:Y:S01]  /*6c60*/  LOP3.LUT R8, R0, 0x60, RZ, 0x3c, !PT ;  /* 0x0000006000087812 */ /* 0x000fe200078e3cff */
[----:B------:R-:W-:Y:S01]  /*6c70*/  IMAD R4, R24, 0x4d, RZ ;  /* 0x0000004d18047824 */ /* 0x000fe200078e02ff */
[----:B------:R0:W-:Y:S01]  /*6c80*/  STL [R1+0xa4], R2 ;  /* 0x0000a40201007387 */ /* 0x0001e20000100800 */
[----:B-1----:R-:W-:Y:S01]  /*6c90*/  IMAD R6, R36, 0x46, RZ ;  /* 0x0000004624067824 */ /* 0x002fe200078e02ff */
[----:B------:R-:W-:Y:S01]  /*6ca0*/  SHF.R.S32.HI R24, RZ, 0x1f, R44 ;  /* 0x0000001fff187819 */ /* 0x000fe2000001142c */
[----:B--2---:R-:W-:Y:S01]  /*6cb0*/  IMAD R5, R38, 0x45, RZ ;  /* 0x0000004526057824 */ /* 0x004fe200078e02ff */
[----:B------:R1:W-:Y:S01]  /*6cc0*/  STL [R1+0x17f0], R3 ;  /* 0x0017f00301007387 */ /* 0x0003e20000100800 */
[----:B------:R-:W-:Y:S01]  /*6cd0*/  SHF.R.S32.HI R110, RZ, 0x1f, R4 ;  /* 0x0000001fff6e7819 */ /* 0x000fe20000011404 */
[----:B------:R-:W-:Y:S01]  /*6ce0*/  IMAD R11, R27, 0x4b, RZ ;  /* 0x0000004b1b0b7824 */ /* 0x000fe200078e02ff */
[----:B------:R-:W-:Y:S01]  /*6cf0*/  LOP3.LUT R4, R0, 0x20, RZ, 0x3c, !PT ;  /* 0x0000002000047812 */ /* 0x000fe200078e3cff */
[----:B------:R-:W2:Y:S01]  /*6d00*/  LDL R9, [R1+0x17bc] ;  /* 0x0017bc0001097983 */ /* 0x000ea20000100800 */
[----:B------:R-:W-:Y:S01]  /*6d10*/  SHF.R.S32.HI R252, RZ, 0x1f, R5 ;  /* 0x0000001ffffc7819 */ /* 0x000fe20000011405 */
[----:B0-----:R-:W-:Y:S01]  /*6d20*/  IMAD R2, R26, 0x4c, RZ ;  /* 0x0000004c1a027824 */ /* 0x001fe200078e02ff */
[----:B------:R-:W-:-:S02]  /*6d30*/  LOP3.LUT R5, R0, 0x30, RZ, 0x3c, !PT ;  /* 0x0000003000057812 */ /* 0x000fc400078e3cff */
[----:B------:R-:W-:Y:S02]  /*6d40*/  SHF.R.S32.HI R250, RZ, 0x1f, R6 ;  /* 0x0000001ffffa7819 */ /* 0x000fe40000011406 */
[C---:B-1----:R-:W-:Y:S02]  /*6d50*/  LOP3.LUT R3, R0.reuse, 0x10, RZ, 0x3c, !PT ;  /* 0x0000001000037812 */ /* 0x042fe400078e3cff */
[----:B------:R-:W-:Y:S02]  /*6d60*/  SHF.R.S32.HI R111, RZ, 0x1f, R2 ;  /* 0x0000001fff6f7819 */ /* 0x000fe40000011402 */
[----:B------:R-:W-:Y:S01]  /*6d70*/  LOP3.LUT R6, R0, 0x40, RZ, 0x3c, !PT ;  /* 0x0000004000067812 */ /* 0x000fe200078e3cff */
[----:B------:R-:W3:Y:S01]  /*6d80*/  LDL R2, [R1+0x9c] ;  /* 0x00009c0001027983 */ /* 0x000ee20000100800 */
[----:B------:R-:W-:Y:S02]  /*6d90*/  SHF.R.S32.HI R113, RZ, 0x1f, R11 ;  /* 0x0000001fff717819 */ /* 0x000fe4000001140b */
[----:B------:R-:W-:-:S02]  /*6da0*/  SHF.R.S32.HI R26, RZ, 0x1f, R46 ;  /* 0x0000001fff1a7819 */ /* 0x000fc4000001142e */
[----:B------:R-:W-:Y:S02]  /*6db0*/  SHF.R.S32.HI R27, RZ, 0x1f, R48 ;  /* 0x0000001fff1b7819 */ /* 0x000fe40000011430 */
[----:B------:R-:W-:Y:S02]  /*6dc0*/  SHF.R.S32.HI R29, RZ, 0x1f, R50 ;  /* 0x0000001fff1d7819 */ /* 0x000fe40000011432 */
[----:B------:R-:W-:Y:S02]  /*6dd0*/  SHF.R.S32.HI R31, RZ, 0x1f, R53 ;  /* 0x0000001fff1f7819 */ /* 0x000fe40000011435 */
[----:B------:R-:W-:Y:S02]  /*6de0*/  SHF.R.S32.HI R36, RZ, 0x1f, R59 ;  /* 0x0000001fff247819 */ /* 0x000fe4000001143b */
[----:B------:R-:W-:Y:S02]  /*6df0*/  SHF.R.S32.HI R38, RZ, 0x1f, R62 ;  /* 0x0000001fff267819 */ /* 0x000fe4000001143e */
[----:B------:R-:W-:Y:S01]  /*6e00*/  SHF.R.S32.HI R58, RZ, 0x1f, R86 ;  /* 0x0000001fff3a7819 */ /* 0x000fe20000011456 */
[----:B--2---:R-:W-:-:S02]  /*6e10*/  IMAD.IADD R10, R9, 0x1, R0 ;  /* 0x00000001090a7824 */ /* 0x004fc400078e0200 */
[C---:B------:R-:W-:Y:S02]  /*6e20*/  IMAD.IADD R3, R9.reuse, 0x1, R3 ;  /* 0x0000000109037824 */ /* 0x040fe400078e0203 */
[C---:B------:R-:W-:Y:S01]  /*6e30*/  IMAD.IADD R4, R9.reuse, 0x1, R4 ;  /* 0x0000000109047824 */ /* 0x040fe200078e0204 */
[----:B------:R-:W-:Y:S01]  /*6e40*/  STL [R1+0x5d8], R10 ;  /* 0x0005d80a01007387 */ /* 0x000fe20000100800 */
[----:B------:R-:W-:-:S03]  /*6e50*/  IMAD.IADD R5, R9, 0x1, R5 ;  /* 0x0000000109057824 */ /* 0x000fc600078e0205 */
[----:B------:R0:W-:Y:S04]  /*6e60*/  STL [R1+0x5d4], R3 ;  /* 0x0005d40301007387 */ /* 0x0001e80000100800 */
[----:B0-----:R-:W2:Y:S04]  /*6e70*/  LDL R3, [R1+0x80] ;  /* 0x0000800001037983 */ /* 0x001ea80000100800 */
[----:B------:R0:W-:Y:S04]  /*6e80*/  STL [R1+0x5d0], R4 ;  /* 0x0005d00401007387 */ /* 0x0001e80000100800 */
[----:B------:R-:W4:Y:S04]  /*6e90*/  LDL R10, [R1+0x90] ;  /* 0x00009000010a7983 */ /* 0x000f280000100800 */
[----:B------:R-:W5:Y:S01]  /*6ea0*/  LDL R11, [R1+0x88] ;  /* 0x00008800010b7983 */ /* 0x000f620000100800 */
[----:B0-----:R-:W-:-:S03]  /*6eb0*/  IMAD.IADD R4, R9, 0x1, R6 ;  /* 0x0000000109047824 */ /* 0x001fc600078e0206 */
[----:B------:R0:W-:Y:S04]  /*6ec0*/  STL [R1+0x5cc], R5 ;  /* 0x0005cc0501007387 */ /* 0x0001e80000100800 */
[----:B------:R-:W2:Y:S01]  /*6ed0*/  LDL R6, [R1+0x98] ;  /* 0x0000980001067983 */ /* 0x000ea20000100800 */
[----:B0-----:R-:W-:-:S03]  /*6ee0*/  IMAD.IADD R5, R9, 0x1, R7 ;  /* 0x0000000109057824 */ /* 0x001fc600078e0207 */
[----:B------:R0:W-:Y:S01]  /*6ef0*/  STL [R1+0x5c8], R4 ;  /* 0x0005c80401007387 */ /* 0x0001e20000100800 */
[----:B------:R-:W-:-:S03]  /*6f00*/  IMAD.IADD R7, R9, 0x1, R8 ;  /* 0x0000000109077824 */ /* 0x000fc600078e0208 */
[----:B0-----:R-:W4:Y:S04]  /*6f10*/  LDL R4, [R1+0x94] ;  /* 0x0000940001047983 */ /* 0x001f280000100800 */
[----:B------:R0:W-:Y:S04]  /*6f20*/  STL [R1+0x5c4], R5 ;  /* 0x0005c40501007387 */ /* 0x0001e80000100800 */
[----:B------:R-:W5:Y:S04]  /*6f30*/  LDL R8, [R1+0x8c] ;  /* 0x00008c0001087983 */ /* 0x000f680000100800 */
[----:B0-----:R-:W2:Y:S01]  /*6f40*/  LDL R5, [R1+0x84] ;  /* 0x0000840001057983 */ /* 0x001ea20000100800 */
[----:B------:R-:W-:-:S05]  /*6f50*/  LOP3.LUT R0, R0, 0x70, RZ, 0x3c, !PT ;  /* 0x0000007000007812 */ /* 0x000fca00078e3cff */
[----:B------:R-:W-:Y:S01]  /*6f60*/  IMAD.IADD R0, R9, 0x1, R0 ;  /* 0x0000000109007824 */ /* 0x000fe200078e0200 */
[----:B------:R3:W-:Y:S04]  /*6f70*/  STL [R1+0x5c0], R7 ;  /* 0x0005c00701007387 */ /* 0x0007e80000100800 */
[----:B------:R4:W-:Y:S01]  /*6f80*/  STL [R1+0x5bc], R0 ;  /* 0x0005bc0001007387 */ /* 0x0009e20000100800 */
[----:B---3--:R-:W-:-:S05]  /*6f90*/  IADD3 R7, P3, R21, R2, RZ ;  /* 0x0000000215077210 */ /* 0x008fca0007f7e0ff */
[----:B------:R2:W-:Y:S01]  /*6fa0*/  STL [R1+0x6b4], R7 ;  /* 0x0006b40701007387 */ /* 0x0005e20000100800 */
[C---:B----4-:R-:W-:Y:S02]  /*6fb0*/  IADD3 R0, P2, R21.reuse, R4, RZ ;  /* 0x0000000415007210 */ /* 0x050fe40007f5e0ff */
[----:B-----5:R-:W-:-:S03]  /*6fc0*/  IADD3 R9, P1, R21, R8, RZ ;  /* 0x0000000815097210 */ /* 0x020fc60007f3e0ff */
[----:B------:R0:W-:Y:S04]  /*6fd0*/  STL [R1+0x6bc], R0 ;  /* 0x0006bc0001007387 */ /* 0x0001e80000100800 */
[----:B------:R1:W-:Y:S01]  /*6fe0*/  STL [R1+0x6c4], R9 ;  /* 0x0006c40901007387 */ /* 0x0003e20000100800 */
[----:B--2---:R-:W-:Y:S02]  /*6ff0*/  IADD3 R7, P0, R21, R5, RZ ;  /* 0x0000000515077210 */ /* 0x004fe40007f1e0ff */
[----:B------:R-:W2:Y:S01]  /*7000*/  LDC R21, c[0x0][0x238] ;  /* 0x00008e00ff157b82 */ /* 0x000ea20000000800 */
[C---:B0-----:R-:W-:Y:S02]  /*7010*/  IADD3 R0, P4, R23.reuse, R2, RZ ;  /* 0x0000000217007210 */ /* 0x041fe40007f9e0ff */
[----:B------:R0:W-:Y:S01]  /*7020*/  STL [R1+0x6cc], R7 ;  /* 0x0006cc0701007387 */ /* 0x0001e20000100800 */
[----:B-1----:R-:W-:-:S03]  /*7030*/  IADD3 R9, P6, R23, R4, RZ ;  /* 0x0000000417097210 */ /* 0x002fc60007fde0ff */
[----:B------:R1:W-:Y:S04]  /*7040*/  STL [R1+0x6d4], R0 ;  /* 0x0006d40001007387 */ /* 0x0003e80000100800 */
[----:B------:R3:W-:Y:S01]  /*7050*/  STL [R1+0x6dc], R9 ;  /* 0x0006dc0901007387 */ /* 0x0007e20000100800 */
[----:B0-----:R-:W-:Y:S01]  /*7060*/  IADD3 R7, P5, R23, R8, RZ ;  /* 0x0000000817077210 */ /* 0x001fe20007fbe0ff */
[----:B-1----:R-:W-:-:S04]  /*7070*/  IMAD.X R0, R12, 0x1, R6, P3 ;  /* 0x000000010c007824 */ /* 0x002fc800018e0606 */
[----:B------:R0:W-:Y:S01]  /*7080*/  STL [R1+0x6e4], R7 ;  /* 0x0006e40701007387 */ /* 0x0001e20000100800 */
[----:B---3--:R-:W-:-:S03]  /*7090*/  IADD3 R9, P3, R23, R5, RZ ;  /* 0x0000000517097210 */ /* 0x008fc60007f7e0ff */
[----:B------:R1:W-:Y:S04]  /*70a0*/  STL [R1+0x6b0], R0 ;  /* 0x0006b00001007387 */ /* 0x0003e80000100800 */
[----:B------:R3:W-:Y:S01]  /*70b0*/  STL [R1+0x6ec], R9 ;  /* 0x0006ec0901007387 */ /* 0x0007e20000100800 */
[----:B0-----:R-:W-:Y:S01]  /*70c0*/  IMAD.X R7, R12, 0x1, R10, P2 ;  /* 0x000000010c077824 */ /* 0x001fe200010e060a */
[----:B-1----:R-:W-:-:S04]  /*70d0*/  IADD3 R0, P2, R25, R2, RZ ;  /* 0x0000000219007210 */ /* 0x002fc80007f5e0ff */
[----:B------:R0:W-:Y:S01]  /*70e0*/  STL [R1+0x6b8], R7 ;  /* 0x0006b80701007387 */ /* 0x0001e20000100800 */
[----:B---3--:R-:W-:-:S03]  /*70f0*/  IMAD.X R9, R12, 0x1, R11, P1 ;  /* 0x000000010c097824 */ /* 0x008fc600008e060b */
        /* <DEDUP_REMOVED lines=592> */
[----:B------:R-:W-:Y:S01]  /*9600*/  STL [R1+0xb94], R7 ;  /* 0x000b940701007387 */ /* 0x000fe20000100800 */
[----:B---3--:R-:W-:-:S03]  /*9610*/  IADD3 R9, P0, R251, R4, RZ ;  /* 0x00000004fb097210 */ /* 0x008fc60007f1e0ff */
[----:B------:R-:W-:Y:S04]  /*9620*/  STL [R1+0xb60], R0 ;  /* 0x000b600001007387 */ /* 0x000fe80000100800 */
[----:B------:R0:W-:Y:S02]  /*9630*/  STL [R1+0xb9c], R9 ;  /* 0x000b9c0901007387 */ /* 0x0001e40000100800 */
[----:B0-----:R-:W0:Y:S01]  /*9640*/  LDC R9, c[0x0][0x238] ;  /* 0x00008e00ff097b82 */ /* 0x001e220000000800 */
[----:B------:R-:W-:Y:S01]  /*9650*/  IMAD.X R7, R72, 0x1, R3, P4 ;  /* 0x0000000148077824 */ /* 0x000fe200020e0603 */
[----:B------:R-:W-:Y:S01]  /*9660*/  IADD3 R0, P4, R251, R8, RZ ;  /* 0x00000008fb007210 */ /* 0x000fe20007f9e0ff */
[----:B------:R-:W-:-:S03]  /*9670*/  IMAD.X R12, R74, 0x1, R6, P6 ;  /* 0x000000014a0c7824 */ /* 0x000fc600030e0606 */
[----:B------:R1:W-:Y:S04]  /*9680*/  STL [R1+0xb68], R7 ;  /* 0x000b680701007387 */ /* 0x0003e80000100800 */
[----:B------:R3:W-:Y:S01]  /*9690*/  STL [R1+0xba4], R0 ;  /* 0x000ba40001007387 */ /* 0x0007e20000100800 */
[C---:B-1----:R-:W-:Y:S01]  /*96a0*/  IMAD.X R7, R74.reuse, 0x1, R10, P5 ;  /* 0x000000014a077824 */ /* 0x042fe200028e060a */
[----:B---3--:R-:W-:Y:S01]  /*96b0*/  IADD3 R0, P6, R251, R5, RZ ;  /* 0x00000005fb007210 */ /* 0x008fe20007fde0ff */
[----:B0-----:R-:W-:Y:S01]  /*96c0*/  IMAD R9, R9, 0x57, RZ ;  /* 0x0000005709097824 */ /* 0x001fe200078e02ff */
[----:B------:R0:W-:Y:S04]  /*96d0*/  STL [R1+0xb70], R12 ;  /* 0x000b700c01007387 */ /* 0x0001e80000100800 */
        /* <DEDUP_REMOVED lines=10> */
[----:B------:R-:W-:-:S04]  /*9780*/  IADD3 R0, P2, R9, R8, RZ ;  /* 0x0000000809007210 */ /* 0x000fc80007f5e0ff */
[----:B------:R1:W-:Y:S04]  /*9790*/  STL [R1+0xb88], R12 ;  /* 0x000b880c01007387 */ /* 0x0003e80000100800 */
[----:B------:R3:W-:Y:S01]  /*97a0*/  STL [R1+0xbc4], R0 ;  /* 0x000bc40001007387 */ /* 0x0007e20000100800 */
[C---:B-1----:R-:W-:Y:S01]  /*97b0*/  IMAD.X R12, R76.reuse, 0x1, R6, P1 ;  /* 0x000000014c0c7824 */ /* 0x042fe200008e0606 */
[----:B---3--:R-:W-:Y:S01]  /*97c0*/  IADD3 R0, P1, R9, R5, RZ ;  /* 0x0000000509007210 */ /* 0x008fe20007f3e0ff */
[C---:B------:R-:W-:Y:S02]  /*97d0*/  IMAD.X R9, R76.reuse, 0x1, R10, P0 ;  /* 0x000000014c097824 */ /* 0x040fe400000e060a */
        /* <DEDUP_REMOVED lines=33> */
[----:B-1----:R-:W-:Y:S01]  /*99f0*/  IMAD.X R12, R79, 0x1, R6, P0 ;  /* 0x000000014f0c7824 */ /* 0x002fe200000e0606 */
[----:B---3--:R-:W-:Y:S01]  /*9a00*/  IADD3 R0, P0, R9, R5, RZ ;  /* 0x0000000509007210 */ /* 0x008fe20007f1e0ff */
[----:B------:R-:W-:Y:S02]  /*9a10*/  IMAD.X R9, R79, 0x1, R10, P4 ;  /* 0x000000014f097824 */ /* 0x000fe400020e060a */
        /* <DEDUP_REMOVED lines=303> */
[----:B------:R3:W-:Y:S04]  /*ad10*/  STL [R1+0xe24], R0 ;  /* 0x000e240001007387 */ /* 0x0007e80000100800 */
[----:B------:R4:W-:Y:S01]  /*ad20*/  STL [R1+0xdf0], R13 ;  /* 0x000df00d01007387 */ /* 0x0009e20000100800 */
[----:B-1----:R-:W-:Y:S01]  /*ad30*/  IMAD.X R12, R252, 0x1, R10, P1 ;  /* 0x00000001fc0c7824 */ /* 0x002fe200008e060a */
[----:B---3--:R-:W-:Y:S01]  /*ad40*/  IADD3 R0, P2, R7, R5, RZ ;  /* 0x0000000507007210 */ /* 0x008fe20007f5e0ff */
[----:B0-----:R-:W-:-:S04]  /*ad50*/  IMAD R9, R9, 0x43, RZ ;  /* 0x0000004309097824 */ /* 0x001fc800078e02ff */
[----:B------:R0:W-:Y:S01]  /*ad60*/  STL [R1+0xe2c], R0 ;  /* 0x000e2c0001007387 */ /* 0x0001e20000100800 */
[----:B----4-:R-:W-:-:S03]  /*ad70*/  IADD3 R13, P1, R9, R2, RZ ;  /* 0x00000002090d7210 */ /* 0x010fc60007f3e0ff */
[----:B------:R-:W-:Y:S01]  /*ad80*/  STL [R1+0xdf8], R12 ;  /* 0x000df80c01007387 */ /* 0x000fe20000100800 */
[----:B0-----:R-:W-:-:S03]  /*ad90*/  IMAD.X R0, R252, 0x1, R11, P0 ;  /* 0x00000001fc007824 */ /* 0x001fc600000e060b */
[----:B------:R-:W-:Y:S04]  /*ada0*/  STL [R1+0xe34], R13 ;  /* 0x000e340d01007387 */ /* 0x000fe80000100800 */
[----:B------:R0:W-:Y:S02]  /*adb0*/  STL [R1+0xe00], R0 ;  /* 0x000e000001007387 */ /* 0x0001e40000100800 */
[----:B0-----:R-:W-:Y:S02]  /*adc0*/  SHF.R.S32.HI R0, RZ, 0x1f, R7 ;  /* 0x0000001fff007819 */ /* 0x001fe40000011407 */
[----:B------:R-:W0:Y:S01]  /*add0*/  LDC R7, c[0x0][0x238] ;  /* 0x00008e00ff077b82 */ /* 0x000e220000000800 */
[----:B------:R-:W-:Y:S01]  /*ade0*/  IADD3 R12, P0, R9, R4, RZ ;  /* 0x00000004090c7210 */ /* 0x000fe20007f1e0ff */
[----:B------:R-:W-:-:S04]  /*adf0*/  IMAD.X R13, R252, 0x1, R3, P4 ;  /* 0x00000001fc0d7824 */ /* 0x000fc800020e0603 */
[----:B------:R1:W-:Y:S04]  /*ae00*/  STL [R1+0xe3c], R12 ;  /* 0x000e3c0c01007387 */ /* 0x0003e80000100800 */
[----:B------:R3:W-:Y:S01]  /*ae10*/  STL [R1+0xe08], R13 ;  /* 0x000e080d01007387 */ /* 0x0007e20000100800 */
[----:B-1----:R-:W-:Y:S01]  /*ae20*/  IADD3 R12, P4, R9, R8, RZ ;  /* 0x00000008090c7210 */ /* 0x002fe20007f9e0ff */
[----:B---3--:R-:W-:-:S04]  /*ae30*/  IMAD.X R13, R0, 0x1, R6, P6 ;  /* 0x00000001000d7824 */ /* 0x008fc800030e0606 */
[----:B------:R1:W-:Y:S01]  /*ae40*/  STL [R1+0xe44], R12 ;  /* 0x000e440c01007387 */ /* 0x0003e20000100800 */
[----:B0-----:R-:W-:Y:S01]  /*ae50*/  IMAD R7, R7, 0x42, RZ ;  /* 0x0000004207077824 */ /* 0x001fe200078e02ff */
[----:B------:R-:W-:Y:S02]  /*ae60*/  IADD3 R14, P6, R9, R5, RZ ;  /* 0x00000005090e7210 */ /* 0x000fe40007fde0ff */
[----:B------:R0:W-:Y:S01]  /*ae70*/  STL [R1+0xe10], R13 ;  /* 0x000e100d01007387 */ /* 0x0001e20000100800 */
[----:B-1----:R-:W-:-:S03]  /*ae80*/  IMAD.X R12, R0, 0x1, R10, P5 ;  /* 0x00000001000c7824 */ /* 0x002fc600028e060a */
[----:B------:R1:W-:Y:S01]  /*ae90*/  STL [R1+0xe4c], R14 ;  /* 0x000e4c0e01007387 */ /* 0x0003e20000100800 */
[----:B0-----:R-:W-:-:S03]  /*aea0*/  IADD3 R13, P5, R7, R2, RZ ;  /* 0x00000002070d7210 */ /* 0x001fc60007fbe0ff */
[----:B------:R-:W-:Y:S04]  /*aeb0*/  STL [R1+0xe18], R12 ;  /* 0x000e180c01007387 */ /* 0x000fe80000100800 */
[----:B------:R0:W-:Y:S01]  /*aec0*/  STL [R1+0xe54], R13 ;  /* 0x000e540d01007387 */ /* 0x0001e20000100800 */
[C---:B-1----:R-:W-:Y:S02]  /*aed0*/  IMAD.X R14, R0.reuse, 0x1, R11, P3 ;  /* 0x00000001000e7824 */ /* 0x042fe400018e060b */
[----:B0-----:R-:W-:Y:S01]  /*aee0*/  IMAD.X R13, R0, 0x1, R3, P2 ;  /* 0x00000001000d7824 */ /* 0x001fe200010e0603 */
[----:B------:R-:W-:Y:S02]  /*aef0*/  SHF.R.S32.HI R0, RZ, 0x1f, R9 ;  /* 0x0000001fff007819 */ /* 0x000fe40000011409 */
[----:B------:R-:W0:Y:S01]  /*af00*/  LDC R9, c[0x0][0x238] ;  /* 0x00008e00ff097b82 */ /* 0x000e220000000800 */
[C---:B------:R-:W-:Y:S01]  /*af10*/  IADD3 R12, P3, R7.reuse, R4, RZ ;  /* 0x00000004070c7210 */ /* 0x040fe20007f7e0ff */
[----:B------:R-:W-:Y:S04]  /*af20*/  STL [R1+0xe20], R14 ;  /* 0x000e200e01007387 */ /* 0x000fe80000100800 */
        /* <DEDUP_REMOVED lines=24> */
[----:B0-----:R-:W-:Y:S01]  /*b0b0*/  IMAD.SHL.U32 R7, R7, 0x40, RZ ;  /* 0x0000004007077824 */ /* 0x001fe200078e00ff */
        /* <DEDUP_REMOVED lines=642> */
[----:B-1----:R-:W-:-:S05]  /*d8e0*/  IADD3 R12, P2, R9, R8, RZ ;  /* 0x00000008090c7210 */ /* 0x002fca0007f5e0ff */
[----:B------:R1:W-:Y:S01]  /*d8f0*/  STL [R1+0x12c4], R12 ;  /* 0x0012c40c01007387 */ /* 0x0003e20000100800 */
[----:B0-----:R-:W-:Y:S02]  /*d900*/  IMAD R7, R7, 0x1e, RZ ;  /* 0x0000001e07077824 */ /* 0x001fe400078e02ff */
[C---:B---3--:R-:W-:Y:S02]  /*d910*/  IMAD.X R13, R0.reuse, 0x1, R10, P0 ;  /* 0x00000001000d7824 */ /* 0x048fe400000e060a */
[----:B-1----:R-:W-:Y:S01]  /*d920*/  IMAD.X R12, R0, 0x1, R6, P1 ;  /* 0x00000001000c7824 */ /* 0x002fe200008e0606 */
[----:B------:R-:W-:-:S04]  /*d930*/  IADD3 R14, P1, R9, R5, RZ ;  /* 0x00000005090e7210 */ /* 0x000fc80007f3e0ff */
[----:B------:R0:W-:Y:S04]  /*d940*/  STL [R1+0x1290], R12 ;  /* 0x0012900c01007387 */ /* 0x0001e80000100800 */
[----:B------:R1:W-:Y:S01]  /*d950*/  STL [R1+0x12cc], R14 ;  /* 0x0012cc0e01007387 */ /* 0x0003e20000100800 */
[----:B0-----:R-:W-:-:S03]  /*d960*/  IADD3 R12, P0, R7, R2, RZ ;  /* 0x00000002070c7210 */ /* 0x001fc60007f1e0ff */
[----:B------:R0:W-:Y:S01]  /*d970*/  STL [R1+0x1298], R13 ;  /* 0x0012980d01007387 */ /* 0x0001e20000100800 */
[----:B-1----:R-:W-:-:S03]  /*d980*/  IMAD.X R14, R0, 0x1, R11, P4 ;  /* 0x00000001000e7824 */ /* 0x002fc600020e060b */
[----:B------:R1:W-:Y:S01]  /*d990*/  STL [R1+0x12d4], R12 ;  /* 0x0012d40c01007387 */ /* 0x0003e20000100800 */
[C---:B0-----:R-:W-:Y:S01]  /*d9a0*/  IADD3 R13, P4, R7.reuse, R4, RZ ;  /* 0x00000004070d7210 */ /* 0x041fe20007f9e0ff */
[----:B-1----:R-:W-:Y:S01]  /*d9b0*/  IMAD.X R12, R0, 0x1, R3, P6 ;  /* 0x00000001000c7824 */ /* 0x002fe200030e0603 */
[----:B------:R-:W-:Y:S02]  /*d9c0*/  SHF.R.S32.HI R0, RZ, 0x1f, R9 ;  /* 0x0000001fff007819 */ /* 0x000fe40000011409 */
[----:B------:R-:W-:Y:S01]  /*d9d0*/  IADD3 R9, P6, R7, R8, RZ ;  /* 0x0000000807097210 */ /* 0x000fe20007fde0ff */
[----:B------:R-:W-:Y:S04]  /*d9e0*/  STL [R1+0x12a0], R14 ;  /* 0x0012a00e01007387 */ /* 0x000fe80000100800 */
[----:B------:R-:W-:Y:S01]  /*d9f0*/  STL [R1+0x12dc], R13 ;  /* 0x0012dc0d01007387 */ /* 0x000fe20000100800 */
[----:B--2---:R-:W-:-:S03]  /*da00*/  IMAD R21, R21, 0x1d, RZ ;  /* 0x0000001d15157824 */ /* 0x004fc600078e02ff */
[----:B------:R-:W-:Y:S04]  /*da10*/  STL [R1+0x12a8], R12 ;  /* 0x0012a80c01007387 */ /* 0x000fe80000100800 */
[----:B------:R0:W-:Y:S02]  /*da20*/  STL [R1+0x12e4], R9 ;  /* 0x0012e40901007387 */ /* 0x0001e40000100800 */
[C---:B0-----:R-:W-:Y:S01]  /*da30*/  IMAD.X R9, R0.reuse, 0x1, R6, P5 ;  /* 0x0000000100097824 */ /* 0x041fe200028e0606 */
[----:B------:R-:W-:Y:S01]  /*da40*/  IADD3 R13, P5, R7, R5, RZ ;  /* 0x00000005070d7210 */ /* 0x000fe20007fbe0ff */
[----:B------:R-:W-:-:S03]  /*da50*/  IMAD.X R12, R0, 0x1, R10, P3 ;  /* 0x00000001000c7824 */ /* 0x000fc600018e060a */
[----:B------:R0:W-:Y:S04]  /*da60*/  STL [R1+0x12b0], R9 ;  /* 0x0012b00901007387 */ /* 0x0001e80000100800 */
[----:B------:R-:W-:Y:S01]  /*da70*/  STL [R1+0x12ec], R13 ;  /* 0x0012ec0d01007387 */ /* 0x000fe20000100800 */
[----:B0-----:R-:W-:-:S03]  /*da80*/  IADD3 R9, P3, R21, R2, RZ ;  /* 0x0000000215097210 */ /* 0x001fc60007f7e0ff */
[----:B------:R-:W-:Y:S04]  /*da90*/  STL [R1+0x12b8], R12 ;  /* 0x0012b80c01007387 */ /* 0x000fe80000100800 */
[----:B------:R0:W-:Y:S02]  /*daa0*/  STL [R1+0x12f4], R9 ;  /* 0x0012f40901007387 */ /* 0x0001e40000100800 */
[----:B0-----:R-:W0:Y:S01]  /*dab0*/  LDC R9, c[0x0][0x238] ;  /* 0x00008e00ff097b82 */ /* 0x001e220000000800 */
[----:B------:R-:W-:Y:S01]  /*dac0*/  IMAD.X R13, R0, 0x1, R11, P2 ;  /* 0x00000001000d7824 */ /* 0x000fe200010e060b */
[----:B------:R-:W-:Y:S02]  /*dad0*/  IADD3 R12, P2, R21, R4, RZ ;  /* 0x00000004150c7210 */ /* 0x000fe40007f5e0ff */
[----:B------:R-:W-:-:S02]  /*dae0*/  SHF.R.S32.HI R7, RZ, 0x1f, R7 ;  /* 0x0000001fff077819 */ /* 0x000fc40000011407 */
[----:B------:R1:W-:Y:S04]  /*daf0*/  STL [R1+0x12c0], R13 ;  /* 0x0012c00d01007387 */ /* 0x0003e80000100800 */
[----:B------:R2:W-:Y:S01]  /*db00*/  STL [R1+0x12fc], R12 ;  /* 0x0012fc0c01007387 */ /* 0x0005e20000100800 */
[----:B-1----:R-:W-:Y:S01]  /*db10*/  IMAD.X R13, R0, 0x1, R3, P1 ;  /* 0x00000001000d7824 */ /* 0x002fe200008e0603 */
[----:B--2---:R-:W-:Y:S01]  /*db20*/  IADD3 R12, P1, R21, R8, RZ ;  /* 0x00000008150c7210 */ /* 0x004fe20007f3e0ff */
[----:B0-----:R-:W-:Y:S02]  /*db30*/  IMAD R0, R9, 0x1c, RZ ;  /* 0x0000001c09007824 */ /* 0x001fe400078e02ff */
[----:B------:R-:W-:Y:S01]  /*db40*/  IMAD.X R9, R7, 0x1, R6, P0 ;  /* 0x0000000107097824 */ /* 0x000fe200000e0606 */
[----:B------:R0:W-:Y:S04]  /*db50*/  STL [R1+0x12c8], R13 ;  /* 0x0012c80d01007387 */ /* 0x0001e80000100800 */
[----:B------:R1:W-:Y:S04]  /*db60*/  STL [R1+0x1304], R12 ;  /* 0x0013040c01007387 */ /* 0x0003e80000100800 */
[----:B------:R2:W-:Y:S01]  /*db70*/  STL [R1+0x12d0], R9 ;  /* 0x0012d00901007387 */ /* 0x0005e20000100800 */
[----:B0-----:R-:W-:Y:S01]  /*db80*/  IADD3 R13, P0, R21, R5, RZ ;  /* 0x00000005150d7210 */ /* 0x001fe20007f1e0ff */
[----:B-1----:R-:W-:-:S04]  /*db90*/  IMAD.X R12, R7, 0x1, R10, P4 ;  /* 0x00000001070c7824 */ /* 0x002fc800020e060a */
[----:B------:R-:W-:Y:S01]  /*dba0*/  STL [R1+0x130c], R13 ;  /* 0x00130c0d01007387 */ /* 0x000fe20000100800 */
[----:B--2---:R-:W-:-:S03]  /*dbb0*/  IADD3 R9, P4, R0, R2, RZ ;  /* 0x0000000200097210 */ /* 0x004fc60007f9e0ff */
        /* <DEDUP_REMOVED lines=9> */
[C---:B--2---:R-:W-:Y:S01]  /*dc50*/  IADD3 R12, P5, R0.reuse, R8, RZ ;  /* 0x00000008000c7210 */ /* 0x044fe20007fbe0ff */
[----:B0-----:R-:W-:Y:S02]  /*dc60*/  IMAD R7, R9, 0x1b, RZ ;  /* 0x0000001b09077824 */ /* 0x001fe400078e02ff */
[C---:B------:R-:W-:Y:S01]  /*dc70*/  IMAD.X R9, R21.reuse, 0x1, R6, P3 ;  /* 0x0000000115097824 */ /* 0x040fe200018e0606 */
        /* <DEDUP_REMOVED lines=207> */
[----:B0-----:R-:W-:Y:S02]  /*e970*/  IMAD.SHL.U32 R0, R9, 0x10, RZ ;  /* 0x0000001009007824 */ /* 0x001fe400078e00ff */
        /* <DEDUP_REMOVED lines=239> */
[C---:B------:R-:W-:Y:S01]  /*f870*/  IMAD.X R13, R7.reuse, 0x1, R11, P0 ;  /* 0x00000001070d7824 */ /* 0x040fe200000e060b */
[----:B------:R-:W-:Y:S01]  /*f880*/  IADD3 R12, P0, R0, R4, RZ ;  /* 0x00000004000c7210 */ /* 0x000fe20007f1e0ff */
[----:B------:R-:W-:Y:S01]  /*f890*/  IMAD.X R7, R7, 0x1, R3, P4 ;  /* 0x0000000107077824 */ /* 0x000fe200020e0603 */
[----:B------:R-:W-:-:S02]  /*f8a0*/  SHF.R.S32.HI R21, RZ, 0x1f, R21 ;  /* 0x0000001fff157819 */ /* 0x000fc40000011415 */
[----:B------:R-:W-:Y:S04]  /*f8b0*/  STL [R1+0x15e0], R13 ;  /* 0x0015e00d01007387 */ /* 0x000fe80000100800 */
[----:B------:R1:W-:Y:S04]  /*f8c0*/  STL [R1+0x161c], R12 ;  /* 0x00161c0c01007387 */ /* 0x0003e80000100800 */
[----:B------:R2:W-:Y:S01]  /*f8d0*/  STL [R1+0x15e8], R7 ;  /* 0x0015e80701007387 */ /* 0x0005e20000100800 */
[----:B-1----:R-:W-:Y:S01]  /*f8e0*/  IADD3 R12, P4, R0, R8, RZ ;  /* 0x00000008000c7210 */ /* 0x002fe20007f9e0ff */
[----:B--2---:R-:W-:-:S02]  /*f8f0*/  IMAD.X R7, R21, 0x1, R6, P6 ;  /* 0x0000000115077824 */ /* 0x004fc400030e0606 */
[----:B0-----:R-:W-:Y:S02]  /*f900*/  IMAD R9, R9, 0x3, RZ ;  /* 0x0000000309097824 */ /* 0x001fe400078e02ff */
[----:B------:R0:W-:Y:S01]  /*f910*/  STL [R1+0x1624], R12 ;  /* 0x0016240c01007387 */ /* 0x0001e20000100800 */
[----:B------:R-:W-:-:S03]  /*f920*/  IADD3 R13, P6, R0, R5, RZ ;  /* 0x00000005000d7210 */ /* 0x000fc60007fde0ff */
[----:B------:R1:W-:Y:S01]  /*f930*/  STL [R1+0x15f0], R7 ;  /* 0x0015f00701007387 */ /* 0x0003e20000100800 */
[----:B0-----:R-:W-:-:S03]  /*f940*/  IMAD.X R12, R21, 0x1, R10, P5 ;  /* 0x00000001150c7824 */ /* 0x001fc600028e060a */
[----:B------:R-:W-:Y:S01]  /*f950*/  STL [R1+0x162c], R13 ;  /* 0x00162c0d01007387 */ /* 0x000fe20000100800 */
[----:B-1----:R-:W-:-:S03]  /*f960*/  IADD3 R7, P5, R9, R2, RZ ;  /* 0x0000000209077210 */ /* 0x002fc60007fbe0ff */
        /* <DEDUP_REMOVED lines=8> */
[----:B-1----:R-:W-:Y:S02]  /*f9f0*/  IMAD.X R13, R21, 0x1, R3, P2 ;  /* 0x00000001150d7824 */ /* 0x002fe400010e0603 */
[----:B------:R-:W-:Y:S01]  /*fa00*/  IMAD.X R14, R0, 0x1, R10, P0 ;  /* 0x00000001000e7824 */ /* 0x000fe200000e060a */
[----:B------:R-:W1:Y:S01]  /*fa10*/  LDC R21, c[0x0][0x238] ;  /* 0x00008e00ff157b82 */ /* 0x000e620000000800 */
[----:B--2---:R-:W-:Y:S01]  /*fa20*/  IADD3 R12, P2, R9, R8, RZ ;  /* 0x00000008090c7210 */ /* 0x004fe20007f5e0ff */
[----:B------:R2:W-:Y:S01]  /*fa30*/  STL [R1+0x1608], R13 ;  /* 0x0016080d01007387 */ /* 0x0005e20000100800 */
[----:B0-----:R-:W-:-:S03]  /*fa40*/  IMAD.SHL.U32 R7, R7, 0x2, RZ ;  /* 0x0000000207077824 */ /* 0x001fc600078e00ff */
[----:B------:R0:W-:Y:S01]  /*fa50*/  STL [R1+0x1644], R12 ;  /* 0x0016440c01007387 */ /* 0x0001e20000100800 */
[----:B--2---:R-:W-:Y:S01]  /*fa60*/  IMAD.X R13, R0, 0x1, R6, P1 ;  /* 0x00000001000d7824 */ /* 0x004fe200008e0606 */
[----:B0-----:R-:W-:-:S04]  /*fa70*/  IADD3 R12, P1, R9, R5, RZ ;  /* 0x00000005090c7210 */ /* 0x001fc80007f3e0ff */
[----:B------:R0:W-:Y:S01]  /*fa80*/  STL [R1+0x1610], R13 ;  /* 0x0016100d01007387 */ /* 0x0001e20000100800 */
[----:B------:R-:W-:-:S03]  /*fa90*/  SHF.R.S32.HI R9, RZ, 0x1f, R9 ;  /* 0x0000001fff097819 */ /* 0x000fc60000011409 */
[----:B------:R2:W-:Y:S01]  /*faa0*/  STL [R1+0x164c], R12 ;  /* 0x00164c0c01007387 */ /* 0x0005e20000100800 */
[----:B0-----:R-:W-:-:S03]  /*fab0*/  IADD3 R13, P0, R7, R2, RZ ;  /* 0x00000002070d7210 */ /* 0x001fc60007f1e0ff */
[----:B------:R0:W-:Y:S01]  /*fac0*/  STL [R1+0x1618], R14 ;  /* 0x0016180e01007387 */ /* 0x0001e20000100800 */
[----:B--2---:R-:W-:-:S03]  /*fad0*/  IMAD.X R12, R0, 0x1, R11, P4 ;  /* 0x00000001000c7824 */ /* 0x004fc600020e060b */
[----:B------:R2:W-:Y:S04]  /*fae0*/  STL [R1+0x1654], R13 ;  /* 0x0016540d01007387 */ /* 0x0005e80000100800 */
[----:B------:R3:W-:Y:S01]  /*faf0*/  STL [R1+0x1620], R12 ;  /* 0x0016200c01007387 */ /* 0x0007e20000100800 */
[----:B0-----:R-:W-:Y:S01]  /*fb00*/  IADD3 R14, P4, R7, R4, RZ ;  /* 0x00000004070e7210 */ /* 0x001fe20007f9e0ff */
[----:B--2---:R-:W-:Y:S02]  /*fb10*/  IMAD.X R13, R0, 0x1, R3, P6 ;  /* 0x00000001000d7824 */ /* 0x004fe400030e0603 */
[----:B------:R-:W-:Y:S01]  /*fb20*/  IMAD.X R0, R9, 0x1, R6, P5 ;  /* 0x0000000109007824 */ /* 0x000fe200028e0606 */
[C---:B---3--:R-:W-:Y:S01]  /*fb30*/  IADD3 R12, P6, R7.reuse, R8, RZ ;  /* 0x00000008070c7210 */ /* 0x048fe20007fde0ff */
[----:B------:R-:W-:Y:S04]  /*fb40*/  STL [R1+0x165c], R14 ;  /* 0x00165c0e01007387 */ /* 0x000fe80000100800 */
[----:B------:R-:W-:Y:S04]  /*fb50*/  STL [R1+0x1628], R13 ;  /* 0x0016280d01007387 */ /* 0x000fe80000100800 */
[----:B------:R-:W-:Y:S04]  /*fb60*/  STL [R1+0x1664], R12 ;  /* 0x0016640c01007387 */ /* 0x000fe80000100800 */
[----:B------:R0:W-:Y:S02]  /*fb70*/  STL [R1+0x1630], R0 ;  /* 0x0016300001007387 */ /* 0x0001e40000100800 */
[----:B0-----:R-:W0:Y:S01]  /*fb80*/  LDC R0, c[0x0][0x238] ;  /* 0x00008e00ff007b82 */ /* 0x001e220000000800 */
[----:B------:R-:W-:Y:S01]  /*fb90*/  IADD3 R13, P5, R7, R5, RZ ;  /* 0x00000005070d7210 */ /* 0x000fe20007fbe0ff */
[----:B------:R-:W-:-:S04]  /*fba0*/  IMAD.X R12, R9, 0x1, R10, P3 ;  /* 0x00000001090c7824 */ /* 0x000fc800018e060a */
[----:B------:R1:W-:Y:S04]  /*fbb0*/  STL [R1+0x166c], R13 ;  /* 0x00166c0d01007387 */ /* 0x0003e80000100800 */
[----:B------:R2:W-:Y:S01]  /*fbc0*/  STL [R1+0x1638], R12 ;  /* 0x0016380c01007387 */ /* 0x0005e20000100800 */
[----:B-1----:R-:W-:Y:S02]  /*fbd0*/  IADD3 R13, P3, R2, R21, RZ ;  /* 0x00000015020d7210 */ /* 0x002fe40007f7e0ff */
[----:B------:R-:W1:Y:S01]  /*fbe0*/  LDC R2, c[0x0][0x238] ;  /* 0x00008e00ff027b82 */ /* 0x000e620000000800 */
[----:B--2---:R-:W-:Y:S01]  /*fbf0*/  IMAD.X R12, R9, 0x1, R11, P2 ;  /* 0x00000001090c7824 */ /* 0x004fe200010e060b */
[----:B0-----:R-:W-:-:S06]  /*fc00*/  IADD3 R4, P2, R4, R0, RZ ;  /* 0x0000000004047210 */ /* 0x001fcc0007f5e0ff */
[----:B------:R-:W0:Y:S01]  /*fc10*/  LDC R0, c[0x0][0x238] ;  /* 0x00008e00ff007b82 */ /* 0x000e220000000800 */
[----:B------:R-:W-:Y:S04]  /*fc20*/  STL [R1+0x1674], R13 ;  /* 0x0016740d01007387 */ /* 0x000fe80000100800 */
[----:B------:R2:W-:Y:S04]  /*fc30*/  STL [R1+0x1640], R12 ;  /* 0x0016400c01007387 */ /* 0x0005e80000100800 */
[----:B------:R3:W-:Y:S01]  /*fc40*/  STL [R1+0x167c], R4 ;  /* 0x00167c0401007387 */ /* 0x0007e20000100800 */
[----:B--2---:R-:W-:-:S02]  /*fc50*/  IMAD.X R12, R9, 0x1, R3, P1 ;  /* 0x00000001090c7824 */ /* 0x004fc400008e0603 */
[----:B------:R-:W2:Y:S08]  /*fc60*/  LDC R9, c[0x0][0x238] ;  /* 0x00008e00ff097b82 */ /* 0x000eb00000000800 */
[----:B---3--:R-:W3:Y:S01]  /*fc70*/  LDC R4, c[0x0][0x238] ;  /* 0x00008e00ff047b82 */ /* 0x008ee20000000800 */
[----:B------:R-:W-:Y:S02]  /*fc80*/  SHF.R.S32.HI R7, RZ, 0x1f, R7 ;  /* 0x0000001fff077819 */ /* 0x000fe40000011407 */
[----:B0-----:R-:W-:-:S03]  /*fc90*/  IADD3 R8, P1, R8, R0, RZ ;  /* 0x0000000008087210 */ /* 0x001fc60007f3e0ff */
[----:B------:R-:W-:Y:S01]  /*fca0*/  IMAD.X R0, R7, 0x1, R6, P0 ;  /* 0x0000000107007824 */ /* 0x000fe200000e0606 */
[----:B------:R-:W-:Y:S04]  /*fcb0*/  STL [R1+0x1648], R12 ;  /* 0x0016480c01007387 */ /* 0x000fe80000100800 */
[----:B------:R-:W-:Y:S04]  /*fcc0*/  STL [R1+0x1684], R8 ;  /* 0x0016840801007387 */ /* 0x000fe80000100800 */
[----:B------:R0:W-:Y:S01]  /*fcd0*/  STL [R1+0x1650], R0 ;  /* 0x0016500001007387 */ /* 0x0001e20000100800 */
[----:B--2---:R-:W-:-:S02]  /*fce0*/  SHF.R.S32.HI R9, RZ, 0x1f, R9 ;  /* 0x0000001fff097819 */ /* 0x004fc40000011409 */
[----:B---3--:R-:W-:Y:S01]  /*fcf0*/  IADD3 R4, P0, R5, R4, RZ ;  /* 0x0000000405047210 */ /* 0x008fe20007f1e0ff */
[C---:B0-----:R-:W-:Y:S02]  /*fd00*/  IMAD.X R0, R7.reuse, 0x1, R10, P4 ;  /* 0x0000000107007824 */ /* 0x041fe400020e060a */
[C---:B------:R-:W-:Y:S02]  /*fd10*/  IMAD.X R5, R7.reuse, 0x1, R11, P6 ;  /* 0x0000000107057824 */ /* 0x040fe400030e060b */
[----:B------:R0:W-:Y:S04]  /*fd20*/  STL [R1+0x168c], R4 ;  /* 0x00168c0401007387 */ /* 0x0001e80000100800 */
[----:B------:R2:W-:Y:S01]  /*fd30*/  STL [R1+0x1658], R0 ;  /* 0x0016580001007387 */ /* 0x0005e20000100800 */
[----:B0-----:R-:W-:-:S03]  /*fd40*/  IMAD.X R4, R7, 0x1, R3, P5 ;  /* 0x0000000107047824 */ /* 0x001fc600028e0603 */
[----:B------:R0:W-:Y:S01]  /*fd50*/  STL [R1+0x1660], R5 ;  /* 0x0016600501007387 */ /* 0x0001e20000100800 */
[----:B--2---:R-:W-:-:S03]  /*fd60*/  IMAD.X R0, R9, 0x1, R6, P3 ;  /* 0x0000000109007824 */ /* 0x004fc600018e0606 */
[----:B------:R2:W-:Y:S01]  /*fd70*/  STL [R1+0x1668], R4 ;  /* 0x0016680401007387 */ /* 0x0005e20000100800 */
[----:B-1----:R-:W-:-:S03]  /*fd80*/  IMAD.SHL.U32 R2, R2, 0x80, RZ ;  /* 0x0000008002027824 */ /* 0x002fc600078e00ff */
[----:B------:R1:W-:Y:S01]  /*fd90*/  STL [R1+0x1670], R0 ;  /* 0x0016700001007387 */ /* 0x0003e20000100800 */
[C---:B0-----:R-:W-:Y:S02]  /*fda0*/  IMAD.X R5, R9.reuse, 0x1, R10, P2 ;  /* 0x0000000109057824 */ /* 0x041fe400010e060a */
[----:B--2---:R-:W-:-:S03]  /*fdb0*/  IMAD.X R4, R9, 0x1, R11, P1 ;  /* 0x0000000109047824 */ /* 0x004fc600008e060b */
[----:B------:R-:W-:Y:S01]  /*fdc0*/  STL [R1+0x1678], R5 ;  /* 0x0016780501007387 */ /* 0x000fe20000100800 */
[----:B-1----:R-:W-:-:S03]  /*fdd0*/  IMAD.X R0, R9, 0x1, R3, P0 ;  /* 0x0000000109007824 */ /* 0x002fc600000e0603 */
[----:B------:R-:W-:Y:S01]  /*fde0*/  STL [R1+0x1680], R4 ;  /* 0x0016800401007387 */ /* 0x000fe20000100800 */
[----:B------:R-:W-:Y:S01]  /*fdf0*/  UIADD3.64 UR14, UR4, 0x7fe, URZ ;  /* 0x000007fe040e7897 */ /* 0x000fe2000fffe03f */
[----:B------:R-:W-:Y:S01]  /*fe00*/  CS2R R102, SRZ ;  /* 0x0000000000667805 */ /* 0x000fe2000001ff00 */
[----:B------:R-:W-:Y:S01]  /*fe10*/  UIADD3.64 UR10, UR4, 0x800, URZ ;  /* 0x00000800040a7897 */ /* 0x000fe2000fffe03f */
[----:B------:R0:W-:Y:S01]  /*fe20*/  STL [R1+0x1688], R0 ;  /* 0x0016880001007387 */ /* 0x0001e20000100800 */
        /* <DEDUP_REMOVED lines=40> */
[----:B0-----:R-:W-:Y:S01]  /*100b0*/  SHF.R.S32.HI R0, RZ, 0x1f, R2 ;  /* 0x0000001fff007819 */ /* 0x001fe20000011402 */
[----:B------:R-:W-:Y:S02]  /*100c0*/  UIADD3.64 UR14, UR4, 0x802, URZ ;  /* 0x00000802040e7897 */ /* 0x000fe4000fffe03f */
[----:B------:R-:W-:Y:S02]  /*100d0*/  UIADD3.64 UR10, UR4, 0x804, URZ ;  /* 0x00000804040a7897 */ /* 0x000fe4000fffe03f */
[----:B------:R-:W-:Y:S02]  /*100e0*/  UIADD3.64 UR14, UR4, 0x9fe, URZ ;  /* 0x000009fe040e7897 */ /* 0x000fe4000fffe03f */
[----:B------:R-:W-:Y:S02]  /*100f0*/  UIADD3.64 UR10, UR4, 0xa00, URZ ;  /* 0x00000a00040a7897 */ /* 0x000fe4000fffe03f */
[----:B------:R-:W-:Y:S02]  /*10100*/  UIADD3.64 UR20, UR4, 0xa02, URZ ;  /* 0x00000a0204147897 */ /* 0x000fe4000fffe03f */
[----:B------:R-:W-:-:S02]  /*10110*/  UIADD3.64 UR24, UR4, 0xa04, URZ ;  /* 0x00000a0404187897 */ /* 0x000fc4000fffe03f */
[----:B------:R-:W-:Y:S01]  /*10120*/  UIADD3.64 UR28, UR4, 0xbfe, URZ ;  /* 0x00000bfe041c7897 */ /* 0x000fe2000fffe03f */
[----:B------:R-:W-:Y:S01]  /*10130*/  UMOV UR19, 0x40000040 ;  /* 0x4000004000137882 */ /* 0x000fe20000000000 */
[----:B------:R-:W-:Y:S02]  /*10140*/  UIADD3.64 UR32, UR4, 0xc00, URZ ;  /* 0x00000c0004207897 */ /* 0x000fe4000fffe03f */
[----:B------:R-:W-:Y:S02]  /*10150*/  UIADD3.64 UR36, UR4, 0xc02, URZ ;  /* 0x00000c0204247897 */ /* 0x000fe4000fffe03f */
[----:B------:R-:W-:Y:S02]  /*10160*/  UIADD3.64 UR40, UR4, 0xc04, URZ ;  /* 0x00000c0404287897 */ /* 0x000fe4000fffe03f */
[----:B------:R-:W-:Y:S02]  /*10170*/  UIADD3.64 UR44, UR4, 0xdfe, URZ ;  /* 0x00000dfe042c7897 */ /* 0x000fe4000fffe03f */
[----:B------:R-:W-:-:S02]  /*10180*/  UIADD3.64 UR48, UR4, 0xe00, URZ ;  /* 0x00000e0004307897 */ /* 0x000fc4000fffe03f */
[----:B------:R-:W-:Y:S02]  /*10190*/  UIADD3.64 UR52, UR4, 0xe02, URZ ;  /* 0x00000e0204347897 */ /* 0x000fe4000fffe03f */
[----:B------:R-:W-:Y:S02]  /*101a0*/  UIADD3.64 UR56, UR4, 0xe04, URZ ;  /* 0x00000e0404387897 */ /* 0x000fe4000fffe03f */
[----:B------:R-:W-:Y:S02]  /*101b0*/  UIADD3.64 UR10, UR6, 0x2, URZ ;  /* 0x00000002060a7897 */ /* 0x000fe4000fffe03f */
[----:B------:R-:W-:-:S12]  /*101c0*/  UIADD3.64 UR14, UR6, 0x4, URZ ;  /* 0x00000004060e7897 */ /* 0x000fd8000fffe03f */
.L_x_2:
[----:B------:R-:W2:Y:S04]  /*101d0*/  LDL R4, [R1+0x80] ;  /* 0x0000800001047983 */ /* 0x000ea80000100800 */
[----:B------:R-:W3:Y:S04]  /*101e0*/  LDL R0, [R1+0x84] ;  /* 0x0000840001007983 */ /* 0x000ee80000100800 */
[----:B------:R-:W-:Y:S04]  /*101f0*/  STL [R1+0x207c], R6 ;  /* 0x00207c0601007387 */ /* 0x000fe80000100800 */
        /* <DEDUP_REMOVED lines=261> */
[----:B-----5:R-:W-:Y:S04]  /*11250*/  STL [R1+0x1b28], R242 ;  /* 0x001b28f201007387 */ /* 0x020fe80000100800 */
        /* <DEDUP_REMOVED lines=210> */
[----:B------:R-:W-:Y:S04]  /*11f80*/  STL.64 [R1+0x18a0], R86 ;  /* 0x0018a05601007387 */ /* 0x000fe80000100a00 */
        /* <DEDUP_REMOVED lines=48> */
[----:B------:R0:W-:Y:S04]  /*12290*/  STL [R1+0x1824], R51 ;  /* 0x0018243301007387 */ /* 0x0001e80000100800 */
[----:B------:R1:W-:Y:S04]  /*122a0*/  STL [R1+0x1820], R52 ;  /* 0x0018203401007387 */ /* 0x0003e80000100800 */
[----:B------:R4:W-:Y:S04]  /*122b0*/  STL [R1+0x181c], R53 ;  /* 0x00181c3501007387 */ /* 0x0009e80000100800 */
[----:B------:R2:W-:Y:S04]  /*122c0*/  STL [R1+0x1818], R54 ;  /* 0x0018183601007387 */ /* 0x0005e80000100800 */
[----:B------:R3:W-:Y:S04]  /*122d0*/  STL [R1+0x1814], R55 ;  /* 0x0018143701007387 */ /* 0x0007e80000100800 */
[----:B------:R-:W3:Y:S01]  /*122e0*/  LDL.LU R2, [R1+0x5b8] ;  /* 0x0005b80001027983 */ /* 0x000ee20000300800 */
[----:B0-----:R-:W-:-:S02]  /*122f0*/  MOV R51, UR48 ;  /* 0x0000003000337c02 */ /* 0x001fc40008000f00 */
[----:B------:R-:W-:Y:S02]  /*12300*/  MOV R3, UR49 ;  /* 0x0000003100037c02 */ /* 0x000fe40008000f00 */
[----:B------:R-:W-:Y:S01]  /*12310*/  PRMT R6, RZ, 0x7610, R6 ;  /* 0x00007610ff067816 */ /* 0x000fe20000000006 */
[----:B------:R-:W-:Y:S01]  /*12320*/  STL [R1+0x1b94], R51 ;  /* 0x001b943301007387 */ /* 0x000fe20000100800 */
[----:B-1----:R-:W-:Y:S02]  /*12330*/  MOV R52, UR53 ;  /* 0x0000003500347c02 */ /* 0x002fe40008000f00 */
[----:B----4-:R-:W-:Y:S01]  /*12340*/  MOV R53, UR52 ;  /* 0x0000003400357c02 */ /* 0x010fe20008000f00 */
[----:B------:R0:W-:Y:S01]  /*12350*/  STL [R1+0x17d4], R3 ;  /* 0x0017d40301007387 */ /* 0x0001e20000100800 */
[----:B--2---:R-:W-:Y:S02]  /*12360*/  MOV R54, UR57 ;  /* 0x0000003900367c02 */ /* 0x004fe40008000f00 */
[----:B---3--:R-:W-:Y:S01]  /*12370*/  MOV R55, UR56 ;  /* 0x0000003800377c02 */ /* 0x008fe20008000f00 */
[----:B------:R-:W-:Y:S01]  /*12380*/  STL [R1+0x1b98], R52 ;  /* 0x001b983401007387 */ /* 0x000fe20000100800 */
[----:B------:R-:W-:-:S03]  /*12390*/  PRMT R8, RZ, 0x7610, R8 ;  /* 0x00007610ff087816 */ /* 0x000fc60000000008 */
[----:B------:R-:W-:Y:S01]  /*123a0*/  STL [R1+0x1b9c], R53 ;  /* 0x001b9c3501007387 */ /* 0x000fe20000100800 */
[----:B0-----:R-:W0:Y:S03]  /*123b0*/  LDC R3, c[0x0][0x230] ;  /* 0x00008c00ff037b82 */ /* 0x001e260000000800 */
[----:B------:R-:W-:Y:S04]  /*123c0*/  STL [R1+0x1ba0], R54 ;  /* 0x001ba03601007387 */ /* 0x000fe80000100800 */
[----:B------:R-:W-:Y:S01]  /*123d0*/  STL [R1+0x1ba4], R55 ;  /* 0x001ba43701007387 */ /* 0x000fe20000100800 */
[----:B0-----:R-:W-:-:S03]  /*123e0*/  IMAD R3, R2, -0x80, R3 ;  /* 0xffffff8002037824 */ /* 0x001fc600078e0203 */
[----:B------:R-:W-:Y:S02]  /*123f0*/  STL [R1+0x1ba8], R2 ;  /* 0x001ba80201007387 */ /* 0x000fe40000100800 */
[C---:B------:R-:W-:Y:S02]  /*12400*/  ISETP.GT.AND P0, PT, R3.reuse, RZ, PT ;  /* 0x000000ff0300720c */ /* 0x040fe40003f04270 */
[----:B------:R-:W-:-:S11]  /*12410*/  ISETP.GT.AND P1, PT, R3, 0x1, PT ;  /* 0x000000010300780c */ /* 0x000fd60003f24270 */
[----:B------:R-:W-:Y:S02]  /*12420*/  @P0 IMAD.MOV.U32 R5, RZ, RZ, R4 ;  /* 0x000000ffff050224 */ /* 0x000fe400078e0004 */
[----:B------:R-:W-:Y:S02]  /*12430*/  @P0 IMAD.MOV.U32 R4, RZ, RZ, R0 ;  /* 0x000000ffff040224 */ /* 0x000fe400078e0000 */
[----:B------:R-:W2:Y:S04]  /*12440*/  LDL.LU R0, [R1+0x1684] ;  /* 0x0016840001007983 */ /* 0x000ea80000300800 */
[----:B------:R-:W3:Y:S04]  /*12450*/  @P0 LDG.E.U8 R6, desc[UR60][R4.64] ;  /* 0x0000003c04060981 */ /* 0x000ee8000c1e1100 */
[----:B---3--:R0:W-:Y:S04]  /*12460*/  STL [R1+0x568], R6 ;  /* 0x0005680601007387 */ /* 0x0081e80000100800 */
[----:B0-----:R-:W3:Y:S04]  /*12470*/  LDL.LU R6, [R1+0x2104] ;  /* 0x0021040001067983 */ /* 0x001ee80000300800 */
[----:B------:R-:W4:Y:S04]  /*12480*/  LDL R4, [R1+0x88] ;  /* 0x0000880001047983 */ /* 0x000f280000100800 */
[----:B------:R-:W4:Y:S01]  /*12490*/  LDL R5, [R1+0x8c] ;  /* 0x00008c0001057983 */ /* 0x000f220000100800 */
[----:B---3--:R-:W-:-:S02]  /*124a0*/  PRMT R6, RZ, 0x7610, R6 ;  /* 0x00007610ff067816 */ /* 0x008fc40000000006 */
[----:B----4-:R-:W-:-:S04]  /*124b0*/  @P0 LOP3.LUT R5, R5, R4, RZ, 0x3c, !PT ;  /* 0x0000000405050212 */ /* 0x010fc800078e3cff */
[----:B------:R-:W-:-:S04]  /*124c0*/  @P0 LOP3.LUT R4, R5, R4, RZ, 0x3c, !PT ;  /* 0x0000000405040212 */ /* 0x000fc800078e3cff */
[----:B------:R-:W-:-:S05]  /*124d0*/  @P0 LOP3.LUT R5, R5, R4, RZ, 0x3c, !PT ;  /* 0x0000000405050212 */ /* 0x000fca00078e3cff */
        /* <DEDUP_REMOVED lines=23> */
[----:B------:R-:W-:-:S02]  /*12650*/  ISETP.GT.AND P0, PT, R3, 0x2, PT ;  /* 0x000000020300780c */ /* 0x000fc40003f04270 */
[----:B---3--:R-:W-:Y:S02]  /*12660*/  PRMT R8, RZ, 0x7610, R8 ;  /* 0x00007610ff087816 */ /* 0x008fe40000000008 */
[----:B----4-:R-:W-:-:S04]  /*12670*/  @P1 LOP3.LUT R5, R5, R4, RZ, 0x3c, !PT ;  /* 0x0000000405051212 */ /* 0x010fc800078e3cff */
[----:B------:R-:W-:-:S04]  /*12680*/  @P1 LOP3.LUT R4, R5, R4, RZ, 0x3c, !PT ;  /* 0x0000000405041212 */ /* 0x000fc800078e3cff */
[----:B------:R-:W-:-:S05]  /*12690*/  @P1 LOP3.LUT R5, R5, R4, RZ, 0x3c, !PT ;  /* 0x0000000405051212 */ /* 0x000fca00078e3cff */
[----:B------:R-:W3:Y:S04]  /*126a0*/  @P1 LDG.E.U8 R6, desc[UR60][R4.64] ;  /* 0x0000003c04061981 */ /* 0x000ee8000c1e1100 */
[----:B---3--:R0:W-:Y:S04]  /*126b0*/  STL [R1+0xd0], R6 ;  /* 0x0000d00601007387 */ /* 0x0081e80000100800 */
[----:B0-----:R-:W3:Y:S04]  /*126c0*/  LDL.LU R6, [R1+0x20f4] ;  /* 0x0020f40001067983 */ /* 0x001ee80000300800 */
[----:B------:R-:W4:Y:S01]  /*126d0*/  LDL R5, [R1+0x1680] ;  /* 0x0016800001057983 */ /* 0x000f220000100800 */
[----:B--2---:R-:W-:-:S03]  /*126e0*/  @P1 IMAD.MOV.U32 R4, RZ, RZ, R0 ;  /* 0x000000ffff041224 */ /* 0x004fc600078e0000 */
[----:B------:R-:W-:Y:S01]  /*126f0*/  STL [R1+0x1bac], R0 ;  /* 0x001bac0001007387 */ /* 0x000fe20000100800 */
[----:B---3--:R-:W-:-:S03]  /*12700*/  PRMT R6, RZ, 0x7610, R6 ;  /* 0x00007610ff067816 */ /* 0x008fc60000000006 */
[----:B----4-:R-:W2:Y:S04]  /*12710*/  @P1 LDG.E.U8 R8, desc[UR60][R4.64] ;  /* 0x0000003c04081981 */ /* 0x010ea8000c1e1100 */
[----:B--2---:R0:W-:Y:S04]  /*12720*/  STL [R1+0x598], R8 ;  /* 0x0005980801007387 */ /* 0x0041e80000100800 */
[----:B0-----:R-:W2:Y:S04]  /*12730*/  LDL.LU R8, [R1+0x20f0] ;  /* 0x0020f00001087983 */ /* 0x001ea80000300800 */
[----:B------:R-:W3:Y:S04]  /*12740*/  LDL R4, [R1+0x1678] ;  /* 0x0016780001047983 */ /* 0x000ee80000100800 */
[----:B------:R-:W3:Y:S01]  /*12750*/  LDL R5, [R1+0x167c] ;  /* 0x00167c0001057983 */ /* 0x000ee20000100800 */
[----:B--2---:R-:W-:-:S02]  /*12760*/  PRMT R8, RZ, 0x7610, R8 ;  /* 0x00007610ff087816 */ /* 0x004fc40000000008 */
[----:B---3--:R-:W-:-:S04]  /*12770*/  @P1 LOP3.LUT R5, R5, R4, RZ, 0x3c, !PT ;  /* 0x0000000405051212 */ /* 0x008fc800078e3cff */
[----:B------:R-:W-:-:S04]  /*12780*/  @P1 LOP3.LUT R4, R5, R4, RZ, 0x3c, !PT ;  /* 0x0000000405041212 */ /* 0x000fc800078e3cff */
[----:B------:R-:W-:-:S05]  /*12790*/  @P1 LOP3.LUT R5, R5, R4, RZ, 0x3c, !PT ;  /* 0x0000000405051212 */ /* 0x000fca00078e3cff */
[----:B------:R-:W2:Y:S04]  /*127a0*/  @P1 LDG.E.U8 R6, desc[UR60][R4.64] ;  /* 0x0000003c04061981 */ /* 0x000ea8000c1e1100 */
        /* <DEDUP_REMOVED lines=13> */
[----:B------:R-:W-:-:S02]  /*12880*/  ISETP.GT.AND P1, PT, R3, 0x3, PT ;  /* 0x000000030300780c */ /* 0x000fc40003f24270 */
[----:B--2---:R-:W-:Y:S02]  /*12890*/  PRMT R8, RZ, 0x7610, R8 ;  /* 0x00007610ff087816 */ /* 0x004fe40000000008 */
        /* <DEDUP_REMOVED lines=257> */
[----:B------:R-:W-:-:S02]  /*138b0*/  PRMT R10, RZ, 0x7610, R10 ;  /* 0x00007610ff0a7816 */ /* 0x000fc4000000000a */
[----:B------:R-:W-:Y:S02]  /*138c0*/  ISETP.GT.AND P0, PT, R3, 0xa, PT ;  /* 0x0000000a0300780c */ /* 0x000fe40003f04270 */
[----:B---3--:R-:W-:-:S04]  /*138d0*/  @P1 LOP3.LUT R5, R5, R4, RZ, 0x3c, !PT ;  /* 0x0000000405051212 */ /* 0x008fc800078e3cff */
[----:B------:R-:W-:-:S04]  /*138e0*/  @P1 LOP3.LUT R4, R5, R4, RZ, 0x3c, !PT ;  /* 0x0000000405041212 */ /* 0x000fc800078e3cff */
[----:B------:R-:W-:-:S05]  /*138f0*/  @P1 LOP3.LUT R5, R5, R4, RZ, 0x3c, !PT ;  /* 0x0000000405051212 */ /* 0x000fca00078e3cff */
[----:B------:R-:W3:Y:S04]  /*13900*/  @P1 LDG.E.U8 R6, desc[UR60][R4.64] ;  /* 0x0000003c04061981 */ /* 0x000ee8000c1e1100 */
[----:B------:R-:W4:Y:S04]  /*13910*/  LDL R4, [R1+0x1580] ;  /* 0x0015800001047983 */ /* 0x000f280000100800 */
[----:B------:R-:W4:Y:S01]  /*13920*/  LDL R5, [R1+0x1584] ;  /* 0x0015840001057983 */ /* 0x000f220000100800 */
[----:B--2---:R-:W-:-:S03]  /*13930*/  PRMT R8, RZ, 0x7610, R8 ;  /* 0x00007610ff087816 */ /* 0x004fc60000000008 */
[----:B---3--:R-:W-:Y:S04]  /*13940*/  STL [R1+0x1cf0], R6 ;  /* 0x001cf00601007387 */ /* 0x008fe80000100800 */
[----:B------:R-:W-:Y:S01]  /*13950*/  STL [R1+0x1cf4], R6 ;  /* 0x001cf40601007387 */ /* 0x000fe20000100800 */
[----:B----4-:R-:W-:-:S04]  /*13960*/  @P1 LOP3.LUT R5, R5, R4, RZ, 0x3c, !PT ;  /* 0x0000000405051212 */ /* 0x010fc800078e3cff */
        /* <DEDUP_REMOVED lines=137> */
[----:B------:R-:W-:Y:S02]  /*14200*/  PRMT R114, RZ, 0x7610, R114 ;  /* 0x00007610ff727816 */ /* 0x000fe40000000072 */
[----:B------:R-:W-:Y:S02]  /*14210*/  ISETP.GT.AND P0, PT, R3, 0xe, PT ;  /* 0x0000000e0300780c */ /* 0x000fe40003f04270 */
[----:B---3--:R-:W-:-:S04]  /*14220*/  @P1 LOP3.LUT R5, R5, R4, RZ, 0x3c, !PT ;  /* 0x0000000405051212 */ /* 0x008fc800078e3cff */
[----:B------:R-:W-:-:S04]  /*14230*/  @P1 LOP3.LUT R4, R5, R4, RZ, 0x3c, !PT ;  /* 0x0000000405041212 */ /* 0x000fc800078e3cff */
[----:B------:R-:W-:-:S05]  /*14240*/  @P1 LOP3.LUT R5, R5, R4, RZ, 0x3c, !PT ;  /* 0x0000000405051212 */ /* 0x000fca00078e3cff */
[----:B------:R-:W3:Y:S04]  /*14250*/  @P1 LDG.E.U8 R8, desc[UR60][R4.64] ;  /* 0x0000003c04081981 */ /* 0x000ee8000c1e1100 */
[----:B---3--:R0:W-:Y:S04]  /*14260*/  STL [R1+0x4e4], R8 ;  /* 0x0004e40801007387 */ /* 0x0081e80000100800 */
[----:B0-----:R-:W3:Y:S04]  /*14270*/  LDL.LU R8, [R1+0x2038] ;  /* 0x0020380001087983 */ /* 0x001ee80000300800 */
[----:B------:R-:W4:Y:S04]  /*14280*/  LDL R4, [R1+0x1500] ;  /* 0x0015000001047983 */ /* 0x000f280000100800 */
[----:B------:R-:W4:Y:S02]  /*14290*/  LDL R5, [R1+0x1504] ;  /* 0x0015040001057983 */ /* 0x000f240000100800 */
[----:B----4-:R-:W-:-:S04]  /*142a0*/  @P1 LOP3.LUT R5, R5, R4, RZ, 0x3c, !PT ;  /* 0x0000000405051212 */ /* 0x010fc800078e3cff */
[----:B------:R-:W-:-:S04]  /*142b0*/  @P1 LOP3.LUT R4, R5, R4, RZ, 0x3c, !PT ;  /* 0x0000000405041212 */ /* 0x000fc800078e3cff */
[----:B------:R-:W-:-:S05]  /*142c0*/  @P1 LOP3.LUT R5, R5, R4, RZ, 0x3c, !PT ;  /* 0x0000000405051212 */ /* 0x000fca00078e3cff */
[----:B------:R-:W4:Y:S04]  /*142d0*/  @P1 LDG.E.U8 R216, desc[UR60][R4.64] ;  /* 0x0000003c04d81981 */ /* 0x000f28000c1e1100 */
[----:B------:R-:W2:Y:S04]  /*142e0*/  LDL R4, [R1+0x14f8] ;  /* 0x0014f80001047983 */ /* 0x000ea80000100800 */
[----:B------:R-:W2:Y:S01]  /*142f0*/  LDL R5, [R1+0x14fc] ;  /* 0x0014fc0001057983 */ /* 0x000ea20000100800 */
[----:B---3--:R-:W-:-:S03]  /*14300*/  PRMT R8, RZ, 0x7610, R8 ;  /* 0x00007610ff087816 */ /* 0x008fc60000000008 */
[----:B----4-:R-:W-:Y:S01]  /*14310*/  STL [R1+0x1cec], R216 ;  /* 0x001cecd801007387 */ /* 0x010fe20000100800 */
[----:B--2---:R-:W-:-:S04]  /*14320*/  @P1 LOP3.LUT R5, R5, R4, RZ, 0x3c, !PT ;  /* 0x0000000405051212 */ /* 0x004fc800078e3cff */
[----:B------:R-:W-:-:S04]  /*14330*/  @P1 LOP3.LUT R4, R5, R4, RZ, 0x3c, !PT ;  /* 0x0000000405041212 */ /* 0x000fc800078e3cff */
[----:B------:R-:W-:-:S05]  /*14340*/  @P1 LOP3.LUT R5, R5, R4, RZ, 0x3c, !PT ;  /* 0x0000000405051212 */ /* 0x000fca00078e3cff */
[----:B------:R0:W2:Y:S04]  /*14350*/  @P1 LDG.E.U8 R114, desc[UR60][R4.64] ;  /* 0x0000003c04721981 */ /* 0x0000a8000c1e1100 */
[----:B------:R-:W0:Y:S04]  /*14360*/  LDL R4, [R1+0x14f0] ;  /* 0x0014f00001047983 */ /* 0x000e280000100800 */
[----:B------:R-:W0:Y:S01]  /*14370*/  LDL R5, [R1+0x14f4] ;  /* 0x0014f40001057983 */ /* 0x000e220000100800 */
[----:B------:R-:W-:Y:S02]  /*14380*/  PRMT R10, RZ, 0x7610, R10 ;  /* 0x00007610ff0a7816 */ /* 0x000fe4000000000a */
[----:B0-----:R-:W-:-:S04]  /*14390*/  @P1 LOP3.LUT R5, R5, R4, RZ, 0x3c, !PT ;  /* 0x0000000405051212 */ /* 0x001fc800078e3cff */
        /* <DEDUP_REMOVED lines=44> */
[----:B------:R-:W-:-:S02]  /*14660*/  PRMT R116, RZ, 0x7610, R116 ;  /* 0x00007610ff747816 */ /* 0x000fc40000000074 */
[----:B------:R-:W-:Y:S02]  /*14670*/  ISETP.GT.AND P0, PT, R3, 0x10, PT ;  /* 0x000000100300780c */ /* 0x000fe40003f04270 */
        /* <DEDUP_REMOVED lines=13> */
[----:B----4-:R0:W-:Y:S04]  /*14750*/  STL [R1+0x4c8], R8 ;  /* 0x0004c80801007387 */ /* 0x0101e80000100800 */
[----:B0-----:R-:W4:Y:S04]  /*14760*/  LDL.LU R8, [R1+0x201c] ;  /* 0x00201c0001087983 */ /* 0x001f280000300800 */
[----:B------:R-:W2:Y:S04]  /*14770*/  LDL R4, [R1+0x14b8] ;  /* 0x0014b80001047983 */ /* 0x000ea80000100800 */
[----:B------:R-:W2:Y:S01]  /*14780*/  LDL R5, [R1+0x14bc] ;  /* 0x0014bc0001057983 */ /* 0x000ea20000100800 */
[----:B----4-:R-:W-:-:S02]  /*14790*/  PRMT R8, RZ, 0x7610, R8 ;  /* 0x00007610ff087816 */ /* 0x010fc40000000008 */
[----:B--2---:R-:W-:-:S04]  /*147a0*/  @P1 LOP3.LUT R5, R5, R4, RZ, 0x3c, !PT ;  /* 0x0000000405051212 */ /* 0x004fc800078e3cff */
[----:B------:R-:W-:-:S04]  /*147b0*/  @P1 LOP3.LUT R4, R5, R4, RZ, 0x3c, !PT ;  /* 0x0000000405041212 */ /* 0x000fc800078e3cff */
[----:B------:R-:W-:-:S05]  /*147c0*/  @P1 LOP3.LUT R5, R5, R4, RZ, 0x3c, !PT ;  /* 0x0000000405051212 */ /* 0x000fca00078e3cff */
[----:B------:R0:W2:Y:S04]  /*147d0*/  @P1 LDG.E.U8 R116, desc[UR60][R4.64] ;  /* 0x0000003c04741981 */ /* 0x0000a8000c1e1100 */
[----:B------:R-:W0:Y:S04]  /*147e0*/  LDL R4, [R1+0x14b0] ;  /* 0x0014b00001047983 */ /* 0x000e280000100800 */
[----:B------:R-:W0:Y:S01]  /*147f0*/  LDL R5, [R1+0x14b4] ;  /* 0x0014b40001057983 */ /* 0x000e220000100800 */
[----:B---3--:R-:W-:Y:S02]  /*14800*/  PRMT R10, RZ, 0x7610, R10 ;  /* 0x00007610ff0a7816 */ /* 0x008fe4000000000a */
        /* <DEDUP_REMOVED lines=1081> */
[----:B------:R-:W-:-:S02]  /*18ba0*/  PRMT R55, RZ, 0x7610, R55 ;  /* 0x00007610ff377816 */ /* 0x000fc40000000037 */
[----:B------:R-:W-:Y:S02]  /*18bb0*/  PRMT R53, RZ, 0x7610, R53 ;  /* 0x00007610ff357816 */ /* 0x000fe40000000035 */
[----:B------:R-:W-:Y:S02]  /*18bc0*/  ISETP.GT.AND P0, PT, R3, 0x2e, PT ;  /* 0x0000002e0300780c */ /* 0x000fe40003f04270 */
[----:B--2---:R-:W-:-:S04]  /*18bd0*/  @P1 LOP3.LUT R5, R5, R4, RZ, 0x3c, !PT ;  /* 0x0000000405051212 */ /* 0x004fc800078e3cff */
[----:B------:R-:W-:-:S04]  /*18be0*/  @P1 LOP3.LUT R4, R5, R4, RZ, 0x3c, !PT ;  /* 0x0000000405041212 */ /* 0x000fc800078e3cff */
[----:B------:R-:W-:-:S05]  /*18bf0*/  @P1 LOP3.LUT R5, R5, R4, RZ, 0x3c, !PT ;  /* 0x0000000405051212 */ /* 0x000fca00078e3cff */
[----:B------:R0:W2:Y:S04]  /*18c00*/  @P1 LDG.E.U8 R0, desc[UR60][R4.64] ;  /* 0x0000003c04001981 */ /* 0x0000a8000c1e1100 */
[----:B------:R-:W0:Y:S04]  /*18c10*/  LDL R4, [R1+0x1100] ;  /* 0x0011000001047983 */ /* 0x000e280000100800 */
[----:B------:R-:W0:Y:S02]  /*18c20*/  LDL R5, [R1+0x1104] ;  /* 0x0011040001057983 */ /* 0x000e240000100800 */
[----:B0-----:R-:W-:-:S04]  /*18c30*/  @P1 LOP3.LUT R5, R5, R4, RZ, 0x3c, !PT ;  /* 0x0000000405051212 */ /* 0x001fc800078e3cff */
[----:B------:R-:W-:-:S04]  /*18c40*/  @P1 LOP3.LUT R4, R5, R4, RZ, 0x3c, !PT ;  /* 0x0000000405041212 */ /* 0x000fc800078e3cff */
[----:B------:R-:W-:-:S05]  /*18c50*/  @P1 LOP3.LUT R5, R5, R4, RZ, 0x3c, !PT ;  /* 0x0000000405051212 */ /* 0x000fca00078e3cff */
[----:B------:R0:W2:Y:S04]  /*18c60*/  @P1 LDG.E.U8 R55, desc[UR60][R4.64] ;  /* 0x0000003c04371981 */ /* 0x0000a8000c1e1100 */
[----:B------:R-:W0:Y:S04]  /*18c70*/  LDL R4, [R1+0x10f8] ;  /* 0x0010f80001047983 */ /* 0x000e280000100800 */
[----:B------:R-:W0:Y:S01]  /*18c80*/  LDL R5, [R1+0x10fc] ;  /* 0x0010fc0001057983 */ /* 0x000e220000100800 */
[----:B----4-:R-:W-:Y:S02]  /*18c90*/  PRMT R8, RZ, 0x7610, R8 ;  /* 0x00007610ff087816 */ /* 0x010fe40000000008 */
[----:B0-----:R-:W-:-:S04]  /*18ca0*/  @P1 LOP3.LUT R5, R5, R4, RZ, 0x3c, !PT ;  /* 0x0000000405051212 */ /* 0x001fc800078e3cff */
[----:B------:R-:W-:-:S04]  /*18cb0*/  @P1 LOP3.LUT R4, R5, R4, RZ, 0x3c, !PT ;  /* 0x0000000405041212 */ /* 0x000fc800078e3cff */
[----:B------:R-:W-:-:S05]  /*18cc0*/  @P1 LOP3.LUT R5, R5, R4, RZ, 0x3c, !PT ;  /* 0x0000000405051212 */ /* 0x000fca00078e3cff */
[----:B------:R0:W4:Y:S04]  /*18cd0*/  @P1 LDG.E.U8 R53, desc[UR60][R4.64] ;  /* 0x0000003c04351981 */ /* 0x000128000c1e1100 */
        /* <DEDUP_REMOVED lines=9> */
[----:B------:R-:W2:Y:S04]  /*18d70*/  LDL R4, [R1+0x10e8] ;  /* 0x0010e80001047983 */ /* 0x000ea80000100800 */
[----:B------:R-:W2:Y:S01]  /*18d80*/  LDL R5, [R1+0x10ec] ;  /* 0x0010ec0001057983 */ /* 0x000ea20000100800 */
[----:B------:R-:W-:-:S02]  /*18d90*/  ISETP.GT.AND P1, PT, R3, 0x2f, PT ;  /* 0x0000002f0300780c */ /* 0x000fc40003f24270 */
[----:B---3--:R-:W-:Y:S02]  /*18da0*/  PRMT R8, RZ, 0x7610, R8 ;  /* 0x00007610ff087816 */ /* 0x008fe40000000008 */
[----:B--2---:R-:W-:-:S04]  /*18db0*/  @P0 LOP3.LUT R5, R5, R4, RZ, 0x3c, !PT ;  /* 0x0000000405050212 */ /* 0x004fc800078e3cff */
        /* <DEDUP_REMOVED lines=26> */
[----:B---3--:R-:W-:-:S04]  /*18f60*/  @P0 LOP3.LUT R5, R5, R4, RZ, 0x3c, !PT ;  /* 0x0000000405050212 */ /* 0x008fc800078e3cff */
        /* <DEDUP_REMOVED lines=8> */
[----:B------:R-:W-:Y:S02]  /*18ff0*/  PRMT R2, RZ, 0x7610, R2 ;  /* 0x00007610ff027816 */ /* 0x000fe40000000002 */
[----:B------:R-:W-:Y:S02]  /*19000*/  ISETP.GT.AND P0, PT, R3, 0x30, PT ;  /* 0x000000300300780c */ /* 0x000fe40003f04270 */
[----:B----4-:R-:W-:-:S04]  /*19010*/  @P1 LOP3.LUT R5, R5, R4, RZ, 0x3c, !PT ;  /* 0x0000000405051212 */ /* 0x010fc800078e3cff */
[----:B------:R-:W-:-:S04]  /*19020*/  @P1 LOP3.LUT R4, R5, R4, RZ, 0x3c, !PT ;  /* 0x0000000405041212 */ /* 0x000fc800078e3cff */
[----:B------:R-:W-:-:S05]  /*19030*/  @P1 LOP3.LUT R5, R5, R4, RZ, 0x3c, !PT ;  /* 0x0000000405051212 */ /* 0x000fca00078e3cff */
[----:B------:R0:W4:Y:S04]  /*19040*/  @P1 LDG.E.U8 R51, desc[UR60][R4.64] ;  /* 0x0000003c04331981 */ /* 0x000128000c1e1100 */
[----:B------:R-:W0:Y:S04]  /*19050*/  LDL R4, [R1+0x10c0] ;  /* 0x0010c00001047983 */ /* 0x000e280000100800 */
[----:B------:R-:W0:Y:S02]  /*19060*/  LDL R5, [R1+0x10c4] ;  /* 0x0010c40001057983 */ /* 0x000e240000100800 */
        /* <DEDUP_REMOVED lines=10> */
[----:B------:R0:W3:Y:S04]  /*19110*/  @P1 LDG.E.U8 R2, desc[UR60][R4.64] ;  /* 0x0000003c04021981 */ /* 0x0000e8000c1e1100 */
[----:B------:R-:W0:Y:S04]  /*19120*/  LDL R4, [R1+0x10b0] ;  /* 0x0010b00001047983 */ /* 0x000e280000100800 */
[----:B------:R-:W0:Y:S01]  /*19130*/  LDL R5, [R1+0x10b4] ;  /* 0x0010b40001057983 */ /* 0x000e220000100800 */
[----:B------:R-:W-:Y:S02]  /*19140*/  PRMT R218, RZ, 0x7610, R218 ;  /* 0x00007610ffda7816 */ /* 0x000fe400000000da */
[----:B0-----:R-:W-:-:S04]  /*19150*/  @P1 LOP3.LUT R5, R5, R4, RZ, 0x3c, !PT ;  /* 0x0000000405051212 */ /* 0x001fc800078e3cff */
[----:B------:R-:W-:-:S04]  /*19160*/  @P1 LOP3.LUT R4, R5, R4, RZ, 0x3c, !PT ;  /* 0x0000000405041212 */ /* 0x000fc800078e3cff */
[----:B------:R-:W-:-:S05]  /*19170*/  @P1 LOP3.LUT R5, R5, R4, RZ, 0x3c, !PT ;  /* 0x0000000405051212 */ /* 0x000fca00078e3cff */
[----:B------:R-:W2:Y:S04]  /*19180*/  @P1 LDG.E.U8 R8, desc[UR60][R4.64] ;  /* 0x0000003c04081981 */ /* 0x000ea8000c1e1100 */
[----:B--2---:R0:W-:Y:S04]  /*19190*/  STL [R1+0x2bc], R8 ;  /* 0x0002bc0801007387 */ /* 0x0041e80000100800 */
[----:B0-----:R-:W2:Y:S04]  /*191a0*/  LDL.LU R8, [R1+0x1e30] ;  /* 0x001e300001087983 */ /* 0x001ea80000300800 */
[----:B------:R-:W4:Y:S04]  /*191b0*/  LDL R4, [R1+0x10a8] ;  /* 0x0010a80001047983 */ /* 0x000f280000100800 */
[----:B------:R-:W4:Y:S01]  /*191c0*/  LDL R5, [R1+0x10ac] ;  /* 0x0010ac0001057983 */ /* 0x000f220000100800 */
[----:B------:R-:W-:-:S02]  /*191d0*/  PRMT R10, RZ, 0x7610, R10 ;  /* 0x00007610ff0a7816 */ /* 0x000fc4000000000a */
[----:B------:R-:W-:Y:S02]  /*191e0*/  ISETP.GT.AND P1, PT, R3, 0x31, PT ;  /* 0x000000310300780c */ /* 0x000fe40003f24270 */
[----:B--2---:R-:W-:Y:S02]  /*191f0*/  PRMT R8, RZ, 0x7610, R8 ;  /* 0x00007610ff087816 */ /* 0x004fe40000000008 */
[----:B----4-:R-:W-:-:S04]  /*19200*/  @P0 LOP3.LUT R5, R5, R4, RZ, 0x3c, !PT ;  /* 0x0000000405050212 */ /* 0x010fc800078e3cff */
        /* <DEDUP_REMOVED lines=8> */
[----:B------:R-:W4:Y:S04]  /*19290*/  @P0 LDG.E.U8 R8, desc[UR60][R4.64] ;  /* 0x0000003c04080981 */ /* 0x000f28000c1e1100 */
[----:B----4-:R0:W-:Y:S04]  /*192a0*/  STL [R1+0x2b4], R8 ;  /* 0x0002b40801007387 */ /* 0x0101e80000100800 */
[----:B0-----:R-:W4:Y:S04]  /*192b0*/  LDL.LU R8, [R1+0x1e2c] ;  /* 0x001e2c0001087983 */ /* 0x001f280000300800 */
[----:B------:R-:W3:Y:S04]  /*192c0*/  LDL R4, [R1+0x1098] ;  /* 0x0010980001047983 */ /* 0x000ee80000100800 */
[----:B------:R-:W3:Y:S01]  /*192d0*/  LDL R5, [R1+0x109c] ;  /* 0x00109c0001057983 */ /* 0x000ee20000100800 */
[----:B----4-:R-:W-:-:S02]  /*192e0*/  PRMT R8, RZ, 0x7610, R8 ;  /* 0x00007610ff087816 */ /* 0x010fc40000000008 */
        /* <DEDUP_REMOVED lines=48> */
[----:B------:R-:W-:-:S02]  /*195f0*/  PRMT R10, RZ, 0x7610, R10 ;  /* 0x00007610ff0a7816 */ /* 0x000fc4000000000a */
[----:B------:R-:W-:Y:S02]  /*19600*/  ISETP.GT.AND P1, PT, R3, 0x33, PT ;  /* 0x000000330300780c */ /* 0x000fe40003f24270 */
[----:B---3--:R-:W-:Y:S02]  /*19610*/  PRMT R8, RZ, 0x7610, R8 ;  /* 0x00007610ff087816 */ /* 0x008fe40000000008 */
        /* <DEDUP_REMOVED lines=328> */
[----:B------:R-:W-:Y:S02]  /*1aaa0*/  PRMT R246, RZ, 0x7610, R246 ;  /* 0x00007610fff67816 */ /* 0x000fe400000000f6 */
        /* <DEDUP_REMOVED lines=15> */
[----:B------:R-:W3:Y:S02]  /*1aba0*/  LDL R5, [R1+0xf1c] ;  /* 0x000f1c0001057983 */ /* 0x000ee40000100800 */
[----:B---3--:R-:W-:-:S04]  /*1abb0*/  @P0 LOP3.LUT R5, R5, R4, RZ, 0x3c, !PT ;  /* 0x0000000405050212 */ /* 0x008fc800078e3cff */
        /* <DEDUP_REMOVED lines=9> */
[----:B------:R0:W3:Y:S04]  /*1ac50*/  @P0 LDG.E.U8 R241, desc[UR60][R4.64] ;  /* 0x0000003c04f10981 */ /* 0x0000e8000c1e1100 */
[----:B------:R-:W0:Y:S04]  /*1ac60*/  LDL R4, [R1+0xf08] ;  /* 0x000f080001047983 */ /* 0x000e280000100800 */
[----:B------:R-:W0:Y:S01]  /*1ac70*/  LDL R5, [R1+0xf0c] ;  /* 0x000f0c0001057983 */ /* 0x000e220000100800 */
[----:B------:R-:W-:Y:S02]  /*1ac80*/  PRMT R244, RZ, 0x7610, R244 ;  /* 0x00007610fff47816 */ /* 0x000fe400000000f4 */
[----:B------:R-:W-:-:S02]  /*1ac90*/  PRMT R242, RZ, 0x7610, R242 ;  /* 0x00007610fff27816 */ /* 0x000fc400000000f2 */
[----:B------:R-:W-:Y:S02]  /*1aca0*/  PRMT R239, RZ, 0x7610, R239 ;  /* 0x00007610ffef7816 */ /* 0x000fe400000000ef */
[----:B------:R-:W-:Y:S02]  /*1acb0*/  ISETP.GT.AND P0, PT, R3, 0x3e, PT ;  /* 0x0000003e0300780c */ /* 0x000fe40003f04270 */
[----:B0-----:R-:W-:-:S04]  /*1acc0*/  @P1 LOP3.LUT R5, R5, R4, RZ, 0x3c, !PT ;  /* 0x0000000405051212 */ /* 0x001fc800078e3cff */
[----:B------:R-:W-:-:S04]  /*1acd0*/  @P1 LOP3.LUT R4, R5, R4, RZ, 0x3c, !PT ;  /* 0x0000000405041212 */ /* 0x000fc800078e3cff */
[----:B------:R-:W-:-:S05]  /*1ace0*/  @P1 LOP3.LUT R5, R5, R4, RZ, 0x3c, !PT ;  /* 0x0000000405051212 */ /* 0x000fca00078e3cff */
[----:B------:R0:W3:Y:S04]  /*1acf0*/  @P1 LDG.E.U8 R237, desc[UR60][R4.64] ;  /* 0x0000003c04ed1981 */ /* 0x0000e8000c1e1100 */
[----:B------:R-:W0:Y:S04]  /*1ad00*/  LDL R4, [R1+0xf00] ;  /* 0x000f000001047983 */ /* 0x000e280000100800 */
[----:B------:R-:W0:Y:S02]  /*1ad10*/  LDL R5, [R1+0xf04] ;  /* 0x000f040001057983 */ /* 0x000e240000100800 */
        /* <DEDUP_REMOVED lines=19> */
[----:B----4-:R-:W-:Y:S02]  /*1ae50*/  PRMT R10, RZ, 0x7610, R10 ;  /* 0x00007610ff0a7816 */ /* 0x010fe4000000000a */
[----:B------:R-:W-:-:S02]  /*1ae60*/  PRMT R7, RZ, 0x7610, R7 ;  /* 0x00007610ff077816 */ /* 0x000fc40000000007 */
[----:B------:R-:W-:Y:S02]  /*1ae70*/  PRMT R9, RZ, 0x7610, R9 ;  /* 0x00007610ff097816 */ /* 0x000fe40000000009 */
[----:B------:R-:W-:Y:S02]  /*1ae80*/  ISETP.GT.AND P1, PT, R3, 0x3f, PT ;  /* 0x0000003f0300780c */ /* 0x000fe40003f24270 */
[----:B0-----:R-:W-:-:S04]  /*1ae90*/  @P0 LOP3.LUT R5, R5, R4, RZ, 0x3c, !PT ;  /* 0x0000000405050212 */ /* 0x001fc800078e3cff */
        /* <DEDUP_REMOVED lines=19> */
[----:B--2---:R-:W-:-:S02]  /*1afd0*/  PRMT R7, RZ, 0x7610, R7 ;  /* 0x00007610ff077816 */ /* 0x004fc40000000007 */
[----:B----4-:R-:W-:-:S04]  /*1afe0*/  @P0 LOP3.LUT R5, R5, R4, RZ, 0x3c, !PT ;  /* 0x0000000405050212 */ /* 0x010fc800078e3cff */
        /* <DEDUP_REMOVED lines=8> */
[----:B------:R-:W-:Y:S02]  /*1b070*/  PRMT R252, RZ, 0x7610, R252 ;  /* 0x00007610fffc7816 */ /* 0x000fe400000000fc */
        /* <DEDUP_REMOVED lines=23> */
[----:B--2---:R-:W-:-:S04]  /*1b1f0*/  @P1 LOP3.LUT R5, R5, R4, RZ, 0x3c, !PT ;  /* 0x0000000405051212 */ /* 0x004fc800078e3cff */
        /* <DEDUP_REMOVED lines=8> */
[----:B---3--:R-:W-:Y:S02]  /*1b280*/  PRMT R250, RZ, 0x7610, R250 ;  /* 0x00007610fffa7816 */ /* 0x008fe400000000fa */
[----:B------:R-:W-:Y:S02]  /*1b290*/  ISETP.GT.AND P1, PT, R3, 0x41, PT ;  /* 0x000000410300780c */ /* 0x000fe40003f24270 */
[----:B----4-:R-:W-:-:S04]  /*1b2a0*/  @P0 LOP3.LUT R5, R5, R4, RZ, 0x3c, !PT ;  /* 0x0000000405050212 */ /* 0x010fc800078e3cff */
        /* <DEDUP_REMOVED lines=11> */
[----:B--2---:R-:W-:Y:S02]  /*1b360*/  PRMT R252, RZ, 0x7610, R252 ;  /* 0x00007610fffc7816 */ /* 0x004fe400000000fc */
[----:B0-----:R-:W-:-:S04]  /*1b370*/  @P0 LOP3.LUT R5, R5, R4, RZ, 0x3c, !PT ;  /* 0x0000000405050212 */ /* 0x001fc800078e3cff */
        /* <DEDUP_REMOVED lines=17> */
[----:B--2---:R-:W-:Y:S02]  /*1b490*/  PRMT R250, RZ, 0x7610, R250 ;  /* 0x00007610fffa7816 */ /* 0x004fe400000000fa */
[----:B------:R-:W-:Y:S02]  /*1b4a0*/  ISETP.GT.AND P0, PT, R3, 0x42, PT ;  /* 0x000000420300780c */ /* 0x000fe40003f04270 */
        /* <DEDUP_REMOVED lines=65> */
[----:B------:R-:W-:Y:S02]  /*1b8c0*/  PRMT R251, RZ, 0x7610, R251 ;  /* 0x00007610fffb7816 */ /* 0x000fe400000000fb */
        /* <DEDUP_REMOVED lines=287> */
[----:B------:R0:W4:Y:S04]  /*1cac0*/  @P1 LDG.E.U8 R57, desc[UR60][R4.64] ;  /* 0x0000003c04391981 */ /* 0x000128000c1e1100 */
        /* <DEDUP_REMOVED lines=603> */
[----:B------:R-:W-:-:S02]  /*1f080*/  ISETP.GT.AND P1, PT, R3, 0x61, PT ;  /* 0x000000610300780c */ /* 0x000fc40003f24270 */
        /* <DEDUP_REMOVED lines=491> */
[----:B---3--:R-:W-:Y:S02]  /*20f40*/  PRMT R13, RZ, 0x7610, R13 ;  /* 0x00007610ff0d7816 */ /* 0x008fe4000000000d */
[----:B------:R-:W-:-:S02]  /*20f50*/  ISETP.GT.AND P0, PT, R3, 0x72, PT ;  /* 0x000000720300780c */ /* 0x000fc40003f04270 */
[----:B0-----:R-:W-:-:S04]  /*20f60*/  @P1 LOP3.LUT R5, R5, R4, RZ, 0x3c, !PT ;  /* 0x0000000405051212 */ /* 0x001fc800078e3cff */
[----:B------:R-:W-:-:S04]  /*20f70*/  @P1 LOP3.LUT R4, R5, R4, RZ, 0x3c, !PT ;  /* 0x0000000405041212 */ /* 0x000fc800078e3cff */
[----:B------:R-:W-:-:S05]  /*20f80*/  @P1 LOP3.LUT R5, R5, R4, RZ, 0x3c, !PT ;  /* 0x0000000405051212 */ /* 0x000fca00078e3cff */
[----:B------:R0:W3:Y:S04]  /*20f90*/  @P1 LDG.E.U8 R13, desc[UR60][R4.64] ;  /* 0x0000003c040d1981 */ /* 0x0000e8000c1e1100 */
[----:B------:R-:W0:Y:S04]  /*20fa0*/  LDL R4, [R1+0x868] ;  /* 0x0008680001047983 */ /* 0x000e280000100800 */
[----:B------:R-:W0:Y:S01]  /*20fb0*/  LDL R5, [R1+0x86c] ;  /* 0x00086c0001057983 */ /* 0x000e220000100800 */
[----:B--2---:R-:W-:Y:S02]  /*20fc0*/  PRMT R12, RZ, 0x7610, R12 ;  /* 0x00007610ff0c7816 */ /* 0x004fe4000000000c */
[----:B0-----:R-:W-:-:S04]  /*20fd0*/  @P0 LOP3.LUT R5, R5, R4, RZ, 0x3c, !PT ;  /* 0x0000000405050212 */ /* 0x001fc800078e3cff */
        /* <DEDUP_REMOVED lines=50> */
[----:B--2---:R-:W-:-:S04]  /*21300*/  @P1 LOP3.LUT R5, R5, R4, RZ, 0x3c, !PT ;  /* 0x0000000405051212 */ /* 0x004fc800078e3cff */
[----:B------:R-:W-:-:S04]  /*21310*/  @P1 LOP3.LUT R4, R5, R4, RZ, 0x3c, !PT ;  /* 0x0000000405041212 */ /* 0x000fc800078e3cff */
[----:B------:R-:W-:-:S05]  /*21320*/  @P1 LOP3.LUT R5, R5, R4, RZ, 0x3c, !PT ;  /* 0x0000000405051212 */ /* 0x000fca00078e3cff */
[----:B------:R0:W2:Y:S04]  /*21330*/  @P1 LDG.E.U8 R97, desc[UR60][R4.64] ;  /* 0x0000003c04611981 */ /* 0x0000a8000c1e1100 */
[----:B------:R-:W0:Y:S04]  /*21340*/  LDL R4, [R1+0x830] ;  /* 0x0008300001047983 */ /* 0x000e280000100800 */
[----:B------:R-:W0:Y:S01]  /*21350*/  LDL R5, [R1+0x834] ;  /* 0x0008340001057983 */ /* 0x000e220000100800 */
[----:B------:R-:W-:Y:S02]  /*21360*/  PRMT R94, RZ, 0x7610, R94 ;  /* 0x00007610ff5e7816 */ /* 0x000fe4000000005e */
[----:B------:R-:W-:-:S02]  /*21370*/  ISETP.GT.AND P0, PT, R3, 0x74, PT ;  /* 0x000000740300780c */ /* 0x000fc40003f04270 */
        /* <DEDUP_REMOVED lines=352> */
[----:B---3--:R-:W-:-:S02]  /*22980*/  PRMT R82, RZ, 0x7610, R82 ;  /* 0x00007610ff527816 */ /* 0x008fc40000000052 */
[----:B--2---:R-:W-:-:S04]  /*22990*/  @P0 LOP3.LUT R5, R5, R4, RZ, 0x3c, !PT ;  /* 0x0000000405050212 */ /* 0x004fc800078e3cff */
[----:B------:R-:W-:-:S04]  /*229a0*/  @P0 LOP3.LUT R4, R5, R4, RZ, 0x3c, !PT ;  /* 0x0000000405040212 */ /* 0x000fc800078e3cff */
[----:B------:R-:W-:-:S05]  /*229b0*/  @P0 LOP3.LUT R5, R5, R4, RZ, 0x3c, !PT ;  /* 0x0000000405050212 */ /* 0x000fca00078e3cff */
[----:B------:R-:W2:Y:S04]  /*229c0*/  @P0 LDG.E.U8 R82, desc[UR60][R4.64] ;  /* 0x0000003c04520981 */ /* 0x000ea8000c1e1100 */
[----:B--2---:R0:W-:Y:S04]  /*229d0*/  STL [R1+0xd8], R82 ;  /* 0x0000d85201007387 */ /* 0x0041e80000100800 */
[----:B0-----:R-:W2:Y:S04]  /*229e0*/  LDL.LU R82, [R1+0x1cfc] ;  /* 0x001cfc0001527983 */ /* 0x001ea80000300800 */
[----:B------:R-:W3:Y:S04]  /*229f0*/  LDL.LU R5, [R1+0x568] ;  /* 0x0005680001057983 */ /* 0x000ee80000300800 */
[----:B------:R-:W4:Y:S01]  /*22a00*/  LDL.LU R4, [R1+0xd0] ;  /* 0x0000d00001047983 */ /* 0x000f220000300800 */
[----:B---3--:R-:W-:-:S02]  /*22a10*/  LOP3.LUT R5, R5, 0xffff, RZ, 0xc0, !PT ;  /* 0x0000ffff05057812 */ /* 0x008fc400078ec0ff */
[----:B----4-:R-:W-:-:S04]  /*22a20*/  LOP3.LUT R4, R4, 0xffff, RZ, 0xc0, !PT ;  /* 0x0000ffff04047812 */ /* 0x010fc800078ec0ff */
[----:B------:R-:W-:Y:S02]  /*22a30*/  PRMT R4, R5, 0x3340, R4 ;  /* 0x0000334005047816 */ /* 0x000fe40000000004 */
[----:B------:R-:W3:Y:S04]  /*22a40*/  LDL R5, [R1+0x6d0] ;  /* 0x0006d00001057983 */ /* 0x000ee80000100800 */
[----:B------:R0:W-:Y:S04]  /*22a50*/  STL [R1+0x17e8], R4 ;  /* 0x0017e80401007387 */ /* 0x0001e80000100800 */
[----:B0-----:R-:W3:Y:S01]  /*22a60*/  LDL R4, [R1+0x6d4] ;  /* 0x0006d40001047983 */ /* 0x001ee20000100800 */
[----:B--2---:R-:W-:-:S06]  /*22a70*/  PRMT R82, RZ, 0x7610, R82 ;  /* 0x00007610ff527816 */ /* 0x004fcc0000000052 */
[----:B---3--:R-:W2:Y:S04]  /*22a80*/  @P0 LDG.E.U8 R82, desc[UR60][R4.64] ;  /* 0x0000003c04520981 */ /* 0x008ea8000c1e1100 */
[----:B--2---:R0:W-:Y:S04]  /*22a90*/  STL [R1+0xd0], R82 ;  /* 0x0000d05201007387 */ /* 0x0041e80000100800 */
[----:B0-----:R-:W2:Y:S04]  /*22aa0*/  LDL.LU R82, [R1+0x1cf8] ;  /* 0x001cf80001527983 */ /* 0x001ea80000300800 */
[----:B------:R-:W3:Y:S04]  /*22ab0*/  LDL.LU R5, [R1+0x548] ;  /* 0x0005480001057983 */ /* 0x000ee80000300800 */
[----:B------:R-:W4:Y:S01]  /*22ac0*/  LDL.LU R4, [R1+0xc0] ;  /* 0x0000c00001047983 */ /* 0x000f220000300800 */
[----:B------:R-:W-:-:S02]  /*22ad0*/  ISETP.GT.AND P0, PT, R3, 0x7f, PT ;  /* 0x0000007f0300780c */ /* 0x000fc40003f04270 */
[----:B---3--:R-:W-:Y:S02]  /*22ae0*/  LOP3.LUT R5, R5, 0xffff, RZ, 0xc0, !PT ;  /* 0x0000ffff05057812 */ /* 0x008fe400078ec0ff */
[----:B----4-:R-:W-:-:S04]  /*22af0*/  LOP3.LUT R4, R4, 0xffff, RZ, 0xc0, !PT ;  /* 0x0000ffff04047812 */ /* 0x010fc800078ec0ff */
[----:B------:R-:W-:Y:S02]  /*22b00*/  PRMT R4, R5, 0x3340, R4 ;  /* 0x0000334005047816 */ /* 0x000fe40000000004 */
[----:B------:R-:W3:Y:S04]  /*22b10*/  LDL R5, [R1+0x6c8] ;  /* 0x0006c80001057983 */ /* 0x000ee80000100800 */
[----:B------:R0:W-:Y:S04]  /*22b20*/  STL [R1+0x17e4], R4 ;  /* 0x0017e40401007387 */ /* 0x0001e80000100800 */
[----:B0-----:R-:W3:Y:S01]  /*22b30*/  LDL R4, [R1+0x6cc] ;  /* 0x0006cc0001047983 */ /* 0x001ee20000100800 */
[----:B--2---:R-:W-:-:S06]  /*22b40*/  PRMT R82, RZ, 0x7610, R82 ;  /* 0x00007610ff527816 */ /* 0x004fcc0000000052 */
[----:B---3--:R0:W2:Y:S04]  /*22b50*/  @P0 LDG.E.U8 R82, desc[UR60][R4.64] ;  /* 0x0000003c04520981 */ /* 0x0080a8000c1e1100 */
[----:B------:R-:W0:Y:S04]  /*22b60*/  LDL.LU R5, [R1+0x52c] ;  /* 0x00052c0001057983 */ /* 0x000e280000300800 */
[----:B------:R-:W3:Y:S01]  /*22b70*/  LDL.LU R4, [R1+0xcc] ;  /* 0x0000cc0001047983 */ /* 0x000ee20000300800 */
[----:B0-----:R-:W-:Y:S02]  /*22b80*/  LOP3.LUT R5, R5, 0xffff, RZ, 0xc0, !PT ;  /* 0x0000ffff05057812 */ /* 0x001fe400078ec0ff */
[----:B---3--:R-:W-:-:S04]  /*22b90*/  LOP3.LUT R4, R4, 0xffff, RZ, 0xc0, !PT ;  /* 0x0000ffff04047812 */ /* 0x008fc800078ec0ff */
[----:B------:R-:W-:Y:S02]  /*22ba0*/  PRMT R4, R5, 0x3340, R4 ;  /* 0x0000334005047816 */ /* 0x000fe40000000004 */
[----:B------:R-:W3:Y:S04]  /*22bb0*/  LDL R5, [R1+0x6c0] ;  /* 0x0006c00001057983 */ /* 0x000ee80000100800 */
[----:B------:R0:W-:Y:S04]  /*22bc0*/  STL [R1+0x17e0], R4 ;  /* 0x0017e00401007387 */ /* 0x0001e80000100800 */
[----:B0-----:R-:W3:Y:S01]  /*22bd0*/  LDL R4, [R1+0x6c4] ;  /* 0x0006c40001047983 */ /* 0x001ee20000100800 */
[----:B------:R-:W-:-:S06]  /*22be0*/  PRMT R6, RZ, 0x7610, R6 ;  /* 0x00007610ff067816 */ /* 0x000fcc0000000006 */
[----:B---3--:R-:W3:Y:S04]  /*22bf0*/  @P0 LDG.E.U8 R6, desc[UR60][R4.64] ;  /* 0x0000003c04060981 */ /* 0x008ee8000c1e1100 */
[----:B---3--:R0:W-:Y:S04]  /*22c00*/  STL [R1+0xcc], R6 ;  /* 0x0000cc0601007387 */ /* 0x0081e80000100800 */
[----:B0-----:R-:W3:Y:S04]  /*22c10*/  LDL.LU R6, [R1+0x1cf4] ;  /* 0x001cf40001067983 */ /* 0x001ee80000300800 */
[----:B------:R-:W4:Y:S04]  /*22c20*/  LDL.LU R5, [R1+0x4fc] ;  /* 0x0004fc0001057983 */ /* 0x000f280000300800 */
[----:B------:R-:W2:Y:S01]  /*22c30*/  LDL.LU R4, [R1+0xc8] ;  /* 0x0000c80001047983 */ /* 0x000ea20000300800 */
[----:B----4-:R-:W-:-:S02]  /*22c40*/  LOP3.LUT R5, R5, 0xffff, RZ, 0xc0, !PT ;  /* 0x0000ffff05057812 */ /* 0x010fc400078ec0ff */
[----:B--2---:R-:W-:-:S04]  /*22c50*/  LOP3.LUT R4, R4, 0xffff, RZ, 0xc0, !PT ;  /* 0x0000ffff04047812 */ /* 0x004fc800078ec0ff */
[----:B------:R-:W-:Y:S02]  /*22c60*/  PRMT R4, R5, 0x3340, R4 ;  /* 0x0000334005047816 */ /* 0x000fe40000000004 */
[----:B------:R-:W2:Y:S04]  /*22c70*/  LDL R5, [R1+0x6b8] ;  /* 0x0006b80001057983 */ /* 0x000ea80000100800 */
[----:B------:R0:W-:Y:S04]  /*22c80*/  STL [R1+0x17dc], R4 ;  /* 0x0017dc0401007387 */ /* 0x0001e80000100800 */
[----:B0-----:R-:W2:Y:S01]  /*22c90*/  LDL R4, [R1+0x6bc] ;  /* 0x0006bc0001047983 */ /* 0x001ea20000100800 */
[----:B---3--:R-:W-:-:S06]  /*22ca0*/  PRMT R6, RZ, 0x7610, R6 ;  /* 0x00007610ff067816 */ /* 0x008fcc0000000006 */
[----:B--2---:R-:W2:Y:S04]  /*22cb0*/  @P0 LDG.E.U8 R6, desc[UR60][R4.64] ;  /* 0x0000003c04060981 */ /* 0x004ea8000c1e1100 */
[----:B--2---:R0:W-:Y:S04]  /*22cc0*/  STL [R1+0xc8], R6 ;  /* 0x0000c80601007387 */ /* 0x0041e80000100800 */
[----:B0-----:R-:W2:Y:S04]  /*22cd0*/  LDL.LU R6, [R1+0x1cf0] ;  /* 0x001cf00001067983 */ /* 0x001ea80000300800 */
[----:B------:R-:W3:Y:S01]  /*22ce0*/  LDL.LU R5, [R1+0xc4] ;  /* 0x0000c40001057983 */ /* 0x000ee20000300800 */
[----:B--2---:R-:W-:-:S02]  /*22cf0*/  LOP3.LUT R4, R6, 0xffff, RZ, 0xc0, !PT ;  /* 0x0000ffff06047812 */ /* 0x004fc400078ec0ff */
[----:B---3--:R-:W-:Y:S01]  /*22d00*/  LOP3.LUT R5, R5, 0xffff, RZ, 0xc0, !PT ;  /* 0x0000ffff05057812 */ /* 0x008fe200078ec0ff */
[----:B------:R-:W2:Y:S03]  /*22d10*/  LDL.LU R6, [R1+0x5a4] ;  /* 0x0005a40001067983 */ /* 0x000ea60000300800 */
[----:B------:R-:W-:Y:S02]  /*22d20*/  PRMT R4, R5, 0x3340, R4 ;  /* 0x0000334005047816 */ /* 0x000fe40000000004 */
[----:B------:R-:W3:Y:S04]  /*22d30*/  LDL R5, [R1+0x6b0] ;  /* 0x0006b00001057983 */ /* 0x000ee80000100800 */
[----:B------:R0:W-:Y:S04]  /*22d40*/  STL [R1+0x17d8], R4 ;  /* 0x0017d80401007387 */ /* 0x0001e80000100800 */
[----:B0-----:R-:W3:Y:S01]  /*22d50*/  LDL R4, [R1+0x6b4] ;  /* 0x0006b40001047983 */ /* 0x001ee20000100800 */
[----:B------:R-:W-:-:S06]  /*22d60*/  PRMT R216, RZ, 0x7610, R216 ;  /* 0x00007610ffd87816 */ /* 0x000fcc00000000d8 */
[----:B---3--:R0:W3:Y:S01]  /*22d70*/  @P0 LDG.E.U8 R216, desc[UR60][R4.64] ;  /* 0x0000003c04d80981 */ /* 0x0080e2000c1e1100 */
[----:B--2---:R-:W-:Y:S02]  /*22d80*/  LOP3.LUT R6, R6, 0xffff, RZ, 0xc0, !PT ;  /* 0x0000ffff06067812 */ /* 0x004fe400078ec0ff */
[----:B------:R-:W-:Y:S02]  /*22d90*/  LOP3.LUT R8, R8, 0xffff, RZ, 0xc0, !PT ;  /* 0x0000ffff08087812 */ /* 0x000fe400078ec0ff */
[----:B------:R-:W-:Y:S01]  /*22da0*/  LOP3.LUT R7, R7, 0xffff, RZ, 0xc0, !PT ;  /* 0x0000ffff07077812 */ /* 0x000fe200078ec0ff */
[----:B0-----:R-:W0:Y:S01]  /*22db0*/  S2R R4, SR_TID.X ;  /* 0x0000000000047919 */ /* 0x001e220000002100 */
[----:B------:R-:W-:Y:S01]  /*22dc0*/  BAR.SYNC.DEFER_BLOCKING 0x0 ;  /* 0x0000000000007b1d */ /* 0x000fe20000010000 */
[----:B0-----:R-:W-:-:S04]  /*22dd0*/  LOP3.LUT R4, R4, 0x7f, RZ, 0xc0, !PT ;  /* 0x0000007f04047812 */ /* 0x001fc800078ec0ff */
[----:B------:R-:W-:Y:S01]  /*22de0*/  ISETP.GE.AND P0, PT, R4, R3, PT ;  /* 0x000000030400720c */ /* 0x000fe20003f06270 */
[----:B---3--:R0:W-:Y:S04]  /*22df0*/  STL [R1+0xc4], R216 ;  /* 0x0000c4d801007387 */ /* 0x0081e80000100800 */
[----:B0-----:R-:W2:Y:S04]  /*22e00*/  LDL.LU R216, [R1+0x1cec] ;  /* 0x001cec0001d87983 */ /* 0x001ea80000300800 */
[----:B------:R-:W3:Y:S04]  /*22e10*/  LDL.LU R5, [R1+0x598] ;  /* 0x0005980001057983 */ /* 0x000ee80000300800 */
[----:B------:R-:W4:Y:S04]  /*22e20*/  LDL.LU R4, [R1+0x59c] ;  /* 0x00059c0001047983 */ /* 0x000f280000300800 */
[----:B------:R-:W2:Y:S01]  /*22e30*/  LDL.LU R3, [R1+0x594] ;  /* 0x0005940001037983 */ /* 0x000ea20000300800 */
[----:B---3--:R-:W-:-:S02]  /*22e40*/  LOP3.LUT R5, R5, 0xffff, RZ, 0xc0, !PT ;  /* 0x0000ffff05057812 */ /* 0x008fc400078ec0ff */
[----:B----4-:R-:W-:Y:S02]  /*22e50*/  LOP3.LUT R4, R4, 0xffff, RZ, 0xc0, !PT ;  /* 0x0000ffff04047812 */ /* 0x010fe400078ec0ff */
[----:B--2---:R-:W-:Y:S02]  /*22e60*/  LOP3.LUT R3, R3, 0xffff, RZ, 0xc0, !PT ;  /* 0x0000ffff03037812 */ /* 0x004fe400078ec0ff */
[----:B------:R-:W-:Y:S02]  /*22e70*/  PRMT R5, R6, 0x3340, R5 ;  /* 0x0000334006057816 */ /* 0x000fe40000000005 */
[----:B------:R-:W-:Y:S01]  /*22e80*/  PRMT R3, R4, 0x3340, R3 ;  /* 0x0000334004037816 */ /* 0x000fe20000000003 */
[----:B------:R-:W2:Y:S04]  /*22e90*/  LDL.LU R6, [R1+0x58c] ;  /* 0x00058c0001067983 */ /* 0x000ea80000300800 */
[----:B------:R0:W-:Y:S04]  /*22ea0*/  STL [R1+0x594], R5 ;  /* 0x0005940501007387 */ /* 0x0001e80000100800 */
[----:B0-----:R-:W3:Y:S04]  /*22eb0*/  LDL.LU R5, [R1+0x57c] ;  /* 0x00057c0001057983 */ /* 0x001ee80000300800 */
[----:B------:R-:W4:Y:S04]  /*22ec0*/  LDL.LU R4, [R1+0x5a0] ;  /* 0x0005a00001047983 */ /* 0x000f280000300800 */
[----:B------:R0:W-:Y:S04]  /*22ed0*/  STL [R1+0x598], R3 ;  /* 0x0005980301007387 */ /* 0x0001e80000100800 */
[----:B0-----:R-:W4:Y:S01]  /*22ee0*/  LDL.LU R3, [R1+0x590] ;  /* 0x0005900001037983 */ /* 0x001f220000300800 */
[----:B--2---:R-:W-:-:S02]  /*22ef0*/  LOP3.LUT R6, R6, 0xffff, RZ, 0xc0, !PT ;  /* 0x0000ffff06067812 */ /* 0x004fc400078ec0ff */
[----:B---3--:R-:W-:Y:S02]  /*22f00*/  LOP3.LUT R5, R5, 0xffff, RZ, 0xc0, !PT ;  /* 0x0000ffff05057812 */ /* 0x008fe400078ec0ff */
[----:B----4-:R-:W-:Y:S02]  /*22f10*/  LOP3.LUT R4, R4, 0xffff, RZ, 0xc0, !PT ;  /* 0x0000ffff04047812 */ /* 0x010fe400078ec0ff */
[----:B------:R-:W-:Y:S02]  /*22f20*/  PRMT R5, R6, 0x3340, R5 ;  /* 0x0000334006057816 */ /* 0x000fe40000000005 */
[----:B------:R-:W-:-:S04]  /*22f30*/  LOP3.LUT R3, R3, 0xffff, RZ, 0xc0, !PT ;  /* 0x0000ffff03037812 */ /* 0x000fc800078ec0ff */
[----:B------:R-:W-:Y:S02]  /*22f40*/  PRMT R3, R4, 0x3340, R3 ;  /* 0x0000334004037816 */ /* 0x000fe40000000003 */
        /* <DEDUP_REMOVED lines=22> */
[----:B------:R-:W2:Y:S01]  /*230b0*/  LDL.LU R6, [R1+0x558] ;  /* 0x0005580001067983 */ /* 0x000ea20000300800 */
[----:B------:R-:W-:-:S03]  /*230c0*/  LOP3.LUT R3, R3, 0xffff, RZ, 0xc0, !PT ;  /* 0x0000ffff03037812 */ /* 0x000fc600078ec0ff */
[----:B------:R0:W-:Y:S01]  /*230d0*/  STL [R1+0x548], R5 ;  /* 0x0005480501007387 */ /* 0x0001e20000100800 */
[----:B------:R-:W-:-:S03]  /*230e0*/  PRMT R3, R4, 0x3340, R3 ;  /* 0x0000334004037816 */ /* 0x000fc60000000003 */
[----:B0-----:R-:W3:Y:S04]  /*230f0*/  LDL.LU R5, [R1+0x540] ;  /* 0x0005400001057983 */ /* 0x001ee80000300800 */
[----:B------:R-:W4:Y:S04]  /*23100*/  LDL.LU R4, [R1+0x570] ;  /* 0x0005700001047983 */ /* 0x000f280000300800 */
[----:B------:R0:W-:Y:S04]  /*23110*/  STL [R1+0x560], R3 ;  /* 0x0005600301007387 */ /* 0x0001e80000100800 */
[----:B0-----:R-:W3:Y:S01]  /*23120*/  LDL.LU R3, [R1+0x55c] ;  /* 0x00055c0001037983 */ /* 0x001ee20000300800 */
[----:B--2---:R-:W-:-:S02]  /*23130*/  LOP3.LUT R6, R6, 0xffff, RZ, 0xc0, !PT ;  /* 0x0000ffff06067812 */ /* 0x004fc400078ec0ff */
[----:B----4-:R-:W-:Y:S02]  /*23140*/  LOP3.LUT R4, R4, 0xffff, RZ, 0xc0, !PT ;  /* 0x0000ffff04047812 */ /* 0x010fe400078ec0ff */
[----:B---3--:R-:W-:Y:S02]  /*23150*/  LOP3.LUT R5, R5, 0xffff, RZ, 0xc0, !PT ;  /* 0x0000ffff05057812 */ /* 0x008fe400078ec0ff */
[----:B------:R-:W-:Y:S02]  /*23160*/  LOP3.LUT R3, R3, 0xffff, RZ, 0xc0, !PT ;  /* 0x0000ffff03037812 */ /* 0x000fe400078ec0ff */
[----:B------:R-:W-:Y:S02]  /*23170*/  PRMT R5, R6, 0x3340, R5 ;  /* 0x0000334006057816 */ /* 0x000fe40000000005 */
[----:B------:R-:W-:Y:S02]  /*23180*/  PRMT R3, R4, 0x3340, R3 ;  /* 0x0000334004037816 */ /* 0x000fe40000000003 */
[----:B------:R-:W2:Y:S04]  /*23190*/  LDL.LU R4, [R1+0x550] ;  /* 0x0005500001047983 */ /* 0x000ea80000300800 */
[----:B------:R0:W-:Y:S04]  /*231a0*/  STL [R1+0x558], R3 ;  /* 0x0005580301007387 */ /* 0x0001e80000100800 */
        /* <DEDUP_REMOVED lines=51> */
[----:B0-----:R-:W2:Y:S01]  /*234e0*/  LDL.LU R3, [R1+0x500] ;  /* 0x0005000001037983 */ /* 0x001ea20000300800 */
[----:B----4-:R-:W-:-:S02]  /*234f0*/  LOP3.LUT R4, R4, 0xffff, RZ, 0xc0, !PT ;  /* 0x0000ffff04047812 */ /* 0x010fc400078ec0ff */
[----:B--2---:R-:W-:-:S04]  /*23500*/  LOP3.LUT R3, R3, 0xffff, RZ, 0xc0, !PT ;  /* 0x0000ffff03037812 */ /* 0x004fc800078ec0ff */
[----:B------:R-:W-:Y:S02]  /*23510*/  PRMT R3, R4, 0x3340, R3 ;  /* 0x0000334004037816 */ /* 0x000fe40000000003 */
[----:B------:R-:W2:Y:S04]  /*23520*/  LDL.LU R4, [R1+0x4f4] ;  /* 0x0004f40001047983 */ /* 0x000ea80000300800 */
[----:B------:R0:W-:Y:S04]  /*23530*/  STL [R1+0x4f8], R3 ;  /* 0x0004f80301007387 */ /* 0x0001e80000100800 */
[----:B0-----:R-:W4:Y:S01]  /*23540*/  LDL.LU R3, [R1+0x4ec] ;  /* 0x0004ec0001037983 */ /* 0x001f220000300800 */
[----:B------:R-:W-:-:S02]  /*23550*/  LOP3.LUT R6, R6, 0xffff, RZ, 0xc0, !PT ;  /* 0x0000ffff06067812 */ /* 0x000fc400078ec0ff */
[----:B---3--:R-:W-:-:S04]  /*23560*/  LOP3.LUT R5, R5, 0xffff, RZ, 0xc0, !PT ;  /* 0x0000ffff05057812 */ /* 0x008fc800078ec0ff */
[----:B------:R-:W-:-:S05]  /*23570*/  PRMT R5, R6, 0x3340, R5 ;  /* 0x0000334006057816 */ /* 0x000fca0000000005 */
[----:B------:R0:W-:Y:S02]  /*23580*/  STL [R1+0x4e4], R5 ;  /* 0x0004e40501007387 */ /* 0x0001e40000100800 */
[----:B0-----:R-:W-:Y:S02]  /*23590*/  LOP3.LUT R5, R216, 0xffff, RZ, 0xc0, !PT ;  /* 0x0000ffffd8057812 */ /* 0x001fe400078ec0ff */
[----:B--2---:R-:W-:Y:S02]  /*235a0*/  LOP3.LUT R6, R4, 0xffff, RZ, 0xc0, !PT ;  /* 0x0000ffff04067812 */ /* 0x004fe400078ec0ff */
[----:B----4-:R-:W-:Y:S02]  /*235b0*/  LOP3.LUT R4, R3, 0xffff, RZ, 0xc0, !PT ;  /* 0x0000ffff03047812 */ /* 0x010fe400078ec0ff */
[----:B------:R-:W-:Y:S02]  /*235c0*/  LOP3.LUT R3, R114, 0xffff, RZ, 0xc0, !PT ;  /* 0x0000ffff72037812 */ /* 0x000fe400078ec0ff */
[----:B------:R-:W-:-:S02]  /*235d0*/  PRMT R114, R6, 0x3340, R5 ;  /* 0x0000334006727816 */ /* 0x000fc40000000005 */
[----:B------:R-:W2:Y:S04]  /*235e0*/  LDL.LU R6, [R1+0x4d8] ;  /* 0x0004d80001067983 */ /* 0x000ea80000300800 */
[----:B------:R-:W3:Y:S01]  /*235f0*/  LDL.LU R5, [R1+0x4c4] ;  /* 0x0004c40001057983 */ /* 0x000ee20000300800 */
[----:B------:R-:W-:-:S03]  /*23600*/  PRMT R216, R4, 0x3340, R3 ;  /* 0x0000334004d87816 */ /* 0x000fc60000000003 */
[----:B------:R-:W4:Y:S04]  /*23610*/  LDL.LU R4, [R1+0x4f0] ;  /* 0x0004f00001047983 */ /* 0x000f280000300800 */
[----:B------:R-:W2:Y:S04]  /*23620*/  LDL.LU R3, [R1+0x4dc] ;  /* 0x0004dc0001037983 */ /* 0x000ea80000300800 */
[----:B------:R0:W-:Y:S01]  /*23630*/  STL [R1+0x1bfc], R216 ;  /* 0x001bfcd801007387 */ /* 0x0001e20000100800 */
[----:B----4-:R-:W-:Y:S02]  /*23640*/  LOP3.LUT R4, R4, 0xffff, RZ, 0xc0, !PT ;  /* 0x0000ffff04047812 */ /* 0x010fe400078ec0ff */
[----:B--2---:R-:W-:-:S02]  /*23650*/  LOP3.LUT R3, R3, 0xffff, RZ, 0xc0, !PT ;  /* 0x0000ffff03037812 */ /* 0x004fc400078ec0ff */
[----:B---3--:R-:W-:Y:S02]  /*23660*/  LOP3.LUT R5, R5, 0xffff, RZ, 0xc0, !PT ;  /* 0x0000ffff05057812 */ /* 0x008fe400078ec0ff */
[----:B------:R-:W-:Y:S02]  /*23670*/  LOP3.LUT R6, R6, 0xffff, RZ, 0xc0, !PT ;  /* 0x0000ffff06067812 */ /* 0x000fe400078ec0ff */
[----:B0-----:R-:W-:Y:S02]  /*23680*/  PRMT R216, R4, 0x3340, R3 ;  /* 0x0000334004d87816 */ /* 0x001fe40000000003 */
[----:B------:R-:W2:Y:S04]  /*23690*/  LDL.LU R4, [R1+0x4cc] ;  /* 0x0004cc0001047983 */ /* 0x000ea80000300800 */
[----:B------:R-:W3:Y:S04]  /*236a0*/  LDL.LU R3, [R1+0x4c8] ;  /* 0x0004c80001037983 */ /* 0x000ee80000300800 */
[----:B------:R0:W-:Y:S02]  /*236b0*/  STL [R1+0x4d8], R216 ;  /* 0x0004d8d801007387 */ /* 0x0001e40000100800 */
[----:B0-----:R-:W-:-:S02]  /*236c0*/  PRMT R216, R6, 0x3340, R5 ;  /* 0x0000334006d87816 */ /* 0x001fc40000000005 */
[----:B------:R-:W4:Y:S01]  /*236d0*/  LDL.LU R5, [R1+0x4d4] ;  /* 0x0004d40001057983 */ /* 0x000f220000300800 */
[----:B--2---:R-:W-:Y:S02]  /*236e0*/  LOP3.LUT R4, R4, 0xffff, RZ, 0xc0, !PT ;  /* 0x0000ffff04047812 */ /* 0x004fe400078ec0ff */
[----:B----4-:R-:W-:Y:S02]  /*236f0*/  LOP3.LUT R6, R5, 0xffff, RZ, 0xc0, !PT ;  /* 0x0000ffff05067812 */ /* 0x010fe400078ec0ff */
[----:B---3--:R-:W-:Y:S02]  /*23700*/  LOP3.LUT R5, R3, 0xffff, RZ, 0xc0, !PT ;  /* 0x0000ffff03057812 */ /* 0x008fe400078ec0ff */
[----:B------:R-:W-:Y:S02]  /*23710*/  LOP3.LUT R3, R116, 0xffff, RZ, 0xc0, !PT ;  /* 0x0000ffff74037812 */ /* 0x000fe400078ec0ff */
[----:B------:R-:W-:Y:S02]  /*23720*/  PRMT R116, R6, 0x3340, R5 ;  /* 0x0000334006747816 */ /* 0x000fe40000000005 */
[----:B------:R-:W-:Y:S01]  /*23730*/  PRMT R3, R4, 0x3340, R3 ;  /* 0x0000334004037816 */ /* 0x000fe20000000003 */
[----:B------:R-:W2:Y:S04]  /*23740*/  LDL.LU R6, [R1+0x4d0] ;  /* 0x0004d00001067983 */ /* 0x000ea80000300800 */
[----:B------:R-:W3:Y:S04]  /*23750*/  LDL.LU R5, [R1+0x4bc] ;  /* 0x0004bc0001057983 */ /* 0x000ee80000300800 */
[----:B------:R-:W4:Y:S04]  /*23760*/  LDL.LU R4, [R1+0x4b8] ;  /* 0x0004b80001047983 */ /* 0x000f280000300800 */
[----:B------:R0:W-:Y:S04]  /*23770*/  STL [R1+0x4c8], R3 ;  /* 0x0004c80301007387 */ /* 0x0001e80000100800 */
[----:B0-----:R-:W4:Y:S01]  /*23780*/  LDL.LU R3, [R1+0x4a4] ;  /* 0x0004a40001037983 */ /* 0x001f220000300800 */
[----:B--2---:R-:W-:-:S02]  /*23790*/  LOP3.LUT R6, R6, 0xffff, RZ, 0xc0, !PT ;  /* 0x0000ffff06067812 */ /* 0x004fc400078ec0ff */
[----:B---3--:R-:W-:Y:S02]  /*237a0*/  LOP3.LUT R5, R5, 0xffff, RZ, 0xc0, !PT ;  /* 0x0000ffff05057812 */ /* 0x008fe400078ec0ff */
[----:B----4-:R-:W-:Y:S02]  /*237b0*/  LOP3.LUT R4, R4, 0xffff, RZ, 0xc0, !PT ;  /* 0x0000ffff04047812 */ /* 0x010fe400078ec0ff */
[----:B------:R-:W-:Y:S02]  /*237c0*/  PRMT R5, R6, 0x3340, R5 ;  /* 0x0000334006057816 */ /* 0x000fe40000000005 */
[----:B------:R-:W2:Y:S04]  /*237d0*/  LDL.LU R6, [R1+0x4b4] ;  /* 0x0004b40001067983 */ /* 0x000ea80000300800 */
[----:B------:R0:W-:Y:S01]  /*237e0*/  STL [R1+0x4bc], R5 ;  /* 0x0004bc0501007387 */ /* 0x0001e20000100800 */
[----:B------:R-:W-:-:S04]  /*237f0*/  LOP3.LUT R3, R3, 0xffff, RZ, 0xc0, !PT ;  /* 0x0000ffff03037812 */ /* 0x000fc800078ec0ff */
[----:B------:R-:W-:Y:S01]  /*23800*/  PRMT R3, R4, 0x3340, R3 ;  /* 0x0000334004037816 */ /* 0x000fe20000000003 */
        /* <DEDUP_REMOVED lines=10> */
[----:B------:R-:W-:-:S03]  /*238b0*/  LOP3.LUT R3, R3, 0xffff, RZ, 0xc0, !PT ;  /* 0x0000ffff03037812 */ /* 0x000fc600078ec0ff */
[----:B0-----:R-:W3:Y:S01]  /*238c0*/  LDL.LU R5, [R1+0x484] ;  /* 0x0004840001057983 */ /* 0x001ee20000300800 */
[----:B------:R-:W-:-:S03]  /*238d0*/  PRMT R3, R4, 0x3340, R3 ;  /* 0x0000334004037816 */ /* 0x000fc60000000003 */
[----:B------:R-:W4:Y:S04]  /*238e0*/  LDL.LU R4, [R1+0x4b0] ;  /* 0x0004b00001047983 */ /* 0x000f280000300800 */
[----:B------:R0:W-:Y:S04]  /*238f0*/  STL [R1+0x4a0], R3 ;  /* 0x0004a00301007387 */ /* 0x0001e80000100800 */
[----:B0-----:R-:W3:Y:S01]  /*23900*/  LDL.LU R3, [R1+0x49c] ;  /* 0x00049c0001037983 */ /* 0x001ee20000300800 */
[----:B--2---:R-:W-:Y:S02]  /*23910*/  LOP3.LUT R6, R6, 0xffff, RZ, 0xc0, !PT ;  /* 0x0000ffff06067812 */ /* 0x004fe400078ec0ff */
[----:B----4-:R-:W-:-:S02]  /*23920*/  LOP3.LUT R4, R4, 0xffff, RZ, 0xc0, !PT ;  /* 0x0000ffff04047812 */ /* 0x010fc400078ec0ff */
[----:B---3--:R-:W-:-:S04]  /*23930*/  LOP3.LUT R5, R5, 0xffff, RZ, 0xc0, !PT ;  /* 0x0000ffff05057812 */ /* 0x008fc800078ec0ff */
        /* <DEDUP_REMOVED lines=300> */
[----:B------:R-:W-:-:S04]  /*24c00*/  LOP3.LUT R5, R5, 0xffff, RZ, 0xc0, !PT ;  /* 0x0000ffff05057812 */ /* 0x000fc800078ec0ff */
[----:B------:R-:W-:Y:S02]  /*24c10*/  PRMT R5, R6, 0x3340, R5 ;  /* 0x0000334006057816 */ /* 0x000fe40000000005 */
[----:B------:R-:W2:Y:S04]  /*24c20*/  LDL.LU R6, [R1+0x2fc] ;  /* 0x0002fc0001067983 */ /* 0x000ea80000300800 */
[----:B------:R0:W-:Y:S01]  /*24c30*/  STL [R1+0x304], R5 ;  /* 0x0003040501007387 */ /* 0x0001e20000100800 */
[----:B------:R-:W-:-:S03]  /*24c40*/  PRMT R4, R4, 0x3340, R3 ;  /* 0x0000334004047816 */ /* 0x000fc60000000003 */
[----:B0-----:R-:W3:Y:S04]  /*24c50*/  LDL.LU R5, [R1+0x2f8] ;  /* 0x0002f80001057983 */ /* 0x001ee80000300800 */
[----:B------:R-:W4:Y:S04]  /*24c60*/  LDL.LU R3, [R1+0x310] ;  /* 0x0003100001037983 */ /* 0x000f280000300800 */
[----:B------:R4:W-:Y:S02]  /*24c70*/  STL [R1+0x300], R4 ;  /* 0x0003000401007387 */ /* 0x0009e40000100800 */
[----:B----4-:R-:W-:-:S02]  /*24c80*/  LOP3.LUT R4, R3, 0xffff, RZ, 0xc0, !PT ;  /* 0x0000ffff03047812 */ /* 0x010fc400078ec0ff */
[----:B--2---:R-:W-:Y:S02]  /*24c90*/  LOP3.LUT R3, R6, 0xffff, RZ, 0xc0, !PT ;  /* 0x0000ffff06037812 */ /* 0x004fe400078ec0ff */
[----:B---3--:R-:W-:Y:S02]  /*24ca0*/  LOP3.LUT R6, R5, 0xffff, RZ, 0xc0, !PT ;  /* 0x0000ffff05067812 */ /* 0x008fe400078ec0ff */
[----:B------:R-:W-:Y:S02]  /*24cb0*/  LOP3.LUT R5, R0, 0xffff, RZ, 0xc0, !PT ;  /* 0x0000ffff00057812 */ /* 0x000fe400078ec0ff */
[----:B------:R-:W-:Y:S02]  /*24cc0*/  PRMT R0, R4, 0x3340, R3 ;  /* 0x0000334004007816 */ /* 0x000fe40000000003 */
[----:B------:R-:W2:Y:S04]  /*24cd0*/  LDL.LU R4, [R1+0x2f4] ;  /* 0x0002f40001047983 */ /* 0x000ea80000300800 */
[----:B------:R-:W3:Y:S04]  /*24ce0*/  LDL.LU R3, [R1+0x2ec] ;  /* 0x0002ec0001037983 */ /* 0x000ee80000300800 */
[----:B------:R0:W-:Y:S02]  /*24cf0*/  STL [R1+0x2fc], R0 ;  /* 0x0002fc0001007387 */ /* 0x0001e40000100800 */
[----:B0-----:R-:W-:-:S02]  /*24d00*/  PRMT R0, R6, 0x3340, R5 ;  /* 0x0000334006007816 */ /* 0x001fc40000000005 */
[----:B------:R-:W-:-:S03]  /*24d10*/  LOP3.LUT R5, R55, 0xffff, RZ, 0xc0, !PT ;  /* 0x0000ffff37057812 */ /* 0x000fc600078ec0ff */
[----:B------:R0:W-:Y:S04]  /*24d20*/  STL [R1+0x1bb0], R0 ;  /* 0x001bb00001007387 */ /* 0x0001e80000100800 */
[----:B0-----:R-:W4:Y:S01]  /*24d30*/  LDL.LU R0, [R1+0x2bc] ;  /* 0x0002bc0001007983 */ /* 0x001f220000300800 */
[----:B--2---:R-:W-:Y:S02]  /*24d40*/  LOP3.LUT R6, R4, 0xffff, RZ, 0xc0, !PT ;  /* 0x0000ffff04067812 */ /* 0x004fe400078ec0ff */
[----:B---3--:R-:W-:Y:S02]  /*24d50*/  LOP3.LUT R4, R3, 0xffff, RZ, 0xc0, !PT ;  /* 0x0000ffff03047812 */ /* 0x008fe400078ec0ff */
[----:B------:R-:W-:Y:S02]  /*24d60*/  LOP3.LUT R3, R53, 0xffff, RZ, 0xc0, !PT ;  /* 0x0000ffff35037812 */ /* 0x000fe400078ec0ff */
[----:B------:R-:W-:-:S02]  /*24d70*/  PRMT R55, R6, 0x3340, R5 ;  /* 0x0000334006377816 */ /* 0x000fc40000000005 */
[----:B------:R-:W2:Y:S04]  /*24d80*/  LDL.LU R6, [R1+0x2dc] ;  /* 0x0002dc0001067983 */ /* 0x000ea80000300800 */
[----:B------:R-:W3:Y:S04]  /*24d90*/  LDL.LU R5, [R1+0x2d8] ;  /* 0x0002d80001057983 */ /* 0x000ee80000300800 */
[----:B------:R0:W-:Y:S01]  /*24da0*/  STL [R1+0x1bb4], R55 ;  /* 0x001bb43701007387 */ /* 0x0001e20000100800 */
[----:B------:R-:W-:-:S03]  /*24db0*/  PRMT R53, R4, 0x3340, R3 ;  /* 0x0000334004357816 */ /* 0x000fc60000000003 */
[----:B0-----:R-:W4:Y:S04]  /*24dc0*/  LDL.LU R55, [R1+0x2d0] ;  /* 0x0002d00001377983 */ /* 0x001f280000300800 */
[----:B------:R-:W2:Y:S04]  /*24dd0*/  LDL.LU R3, [R1+0x2f0] ;  /* 0x0002f00001037983 */ /* 0x000ea80000300800 */
[----:B------:R0:W-:Y:S04]  /*24de0*/  STL [R1+0x1bb8], R53 ;  /* 0x001bb83501007387 */ /* 0x0001e80000100800 */
[----:B0-----:R-:W4:Y:S01]  /*24df0*/  LDL.LU R53, [R1+0x2cc] ;  /* 0x0002cc0001357983 */ /* 0x001f220000300800 */
[----:B--2---:R-:W-:-:S02]  /*24e00*/  LOP3.LUT R4, R3, 0xffff, RZ, 0xc0, !PT ;  /* 0x0000ffff03047812 */ /* 0x004fc400078ec0ff */
[----:B------:R-:W-:Y:S02]  /*24e10*/  LOP3.LUT R3, R6, 0xffff, RZ, 0xc0, !PT ;  /* 0x0000ffff06037812 */ /* 0x000fe400078ec0ff */
[----:B---3--:R-:W-:Y:S02]  /*24e20*/  LOP3.LUT R6, R5, 0xffff, RZ, 0xc0, !PT ;  /* 0x0000ffff05067812 */ /* 0x008fe400078ec0ff */
[----:B------:R-:W-:Y:S02]  /*24e30*/  LOP3.LUT R5, R51, 0xffff, RZ, 0xc0, !PT ;  /* 0x0000ffff33057812 */ /* 0x000fe400078ec0ff */
[----:B------:R-:W-:Y:S02]  /*24e40*/  PRMT R51, R4, 0x3340, R3 ;  /* 0x0000334004337816 */ /* 0x000fe40000000003 */
[----:B------:R-:W2:Y:S01]  /*24e50*/  LDL.LU R3, [R1+0x2d4] ;  /* 0x0002d40001037983 */ /* 0x000ea20000300800 */
[----:B------:R-:W-:-:S03]  /*24e60*/  PRMT R5, R6, 0x3340, R5 ;  /* 0x0000334006057816 */ /* 0x000fc60000000005 */
[----:B------:R0:W-:Y:S04]  /*24e70*/  STL [R1+0x1bbc], R51 ;  /* 0x001bbc3301007387 */ /* 0x0001e80000100800 */
[----:B------:R1:W-:Y:S01]  /*24e80*/  STL [R1+0x2d8], R5 ;  /* 0x0002d80501007387 */ /* 0x0003e20000100800 */
[----:B----4-:R-:W-:-:S03]  /*24e90*/  LOP3.LUT R4, R53, 0xffff, RZ, 0xc0, !PT ;  /* 0x0000ffff35047812 */ /* 0x010fc600078ec0ff */
[----:B0-----:R-:W3:Y:S04]  /*24ea0*/  LDL.LU R51, [R1+0x294] ;  /* 0x0002940001337983 */ /* 0x001ee80000300800 */
[----:B------:R-:W4:Y:S01]  /*24eb0*/  LDL.LU R53, [R1+0x28c] ;  /* 0x00028c0001357983 */ /* 0x000f220000300800 */
[----:B-1----:R-:W-:Y:S02]  /*24ec0*/  LOP3.LUT R5, R54, 0xffff, RZ, 0xc0, !PT ;  /* 0x0000ffff36057812 */ /* 0x002fe400078ec0ff */
[----:B--2---:R-:W-:Y:S02]  /*24ed0*/  LOP3.LUT R6, R3, 0xffff, RZ, 0xc0, !PT ;  /* 0x0000ffff03067812 */ /* 0x004fe400078ec0ff */
[----:B------:R-:W-:Y:S02]  /*24ee0*/  LOP3.LUT R3, R2, 0xffff, RZ, 0xc0, !PT ;  /* 0x0000ffff02037812 */ /* 0x000fe400078ec0ff */
[----:B------:R-:W-:-:S02]  /*24ef0*/  PRMT R2, R6, 0x3340, R5 ;  /* 0x0000334006027816 */ /* 0x000fc40000000005 */
[----:B------:R-:W-:Y:S02]  /*24f00*/  PRMT R54, R4, 0x3340, R3 ;  /* 0x0000334004367816 */ /* 0x000fe40000000003 */
[----:B------:R-:W-:Y:S02]  /*24f10*/  LOP3.LUT R6, R55, 0xffff, RZ, 0xc0, !PT ;  /* 0x0000ffff37067812 */ /* 0x000fe400078ec0ff */
[----:B------:R-:W-:Y:S01]  /*24f20*/  LOP3.LUT R5, R0, 0xffff, RZ, 0xc0, !PT ;  /* 0x0000ffff00057812 */ /* 0x000fe200078ec0ff */
[----:B------:R0:W-:Y:S01]  /*24f30*/  STL [R1+0x1bc0], R2 ;  /* 0x001bc00201007387 */ /* 0x0001e20000100800 */
[----:B------:R-:W-:Y:S02]  /*24f40*/  LOP3.LUT R3, R52, 0xffff, RZ, 0xc0, !PT ;  /* 0x0000ffff34037812 */ /* 0x000fe400078ec0ff */
[----:B------:R-:W-:Y:S01]  /*24f50*/  PRMT R52, R6, 0x3340, R5 ;  /* 0x0000334006347816 */ /* 0x000fe20000000005 */
[----:B0-----:R-:W2:Y:S04]  /*24f60*/  LDL.LU R2, [R1+0x29c] ;  /* 0x00029c0001027983 */ /* 0x001ea80000300800 */
[----:B------:R0:W-:Y:S04]  /*24f70*/  STL [R1+0x1bc4], R54 ;  /* 0x001bc43601007387 */ /* 0x0001e80000100800 */
[----:B0-----:R-:W3:Y:S04]  /*24f80*/  LDL.LU R54, [R1+0x2b0] ;  /* 0x0002b00001367983 */ /* 0x001ee80000300800 */
[----:B------:R-:W4:Y:S04]  /*24f90*/  LDL.LU R55, [R1+0x290] ;  /* 0x0002900001377983 */ /* 0x000f280000300800 */
[----:B------:R-:W4:Y:S04]  /*24fa0*/  LDL.LU R0, [R1+0x27c] ;  /* 0x00027c0001007983 */ /* 0x000f280000300800 */
[----:B------:R-:W2:Y:S04]  /*24fb0*/  LDL.LU R6, [R1+0x2b4] ;  /* 0x0002b40001067983 */ /* 0x000ea80000300800 */
[----:B------:R-:W3:Y:S01]  /*24fc0*/  LDL.LU R5, [R1+0x2ac] ;  /* 0x0002ac0001057983 */ /* 0x000ee20000300800 */
[----:B------:R-:W-:-:S04]  /*24fd0*/  LOP3.LUT R4, R218, 0xffff, RZ, 0xc0, !PT ;  /* 0x0000ffffda047812 */ /* 0x000fc800078ec0ff */
[----:B------:R-:W-:Y:S02]  /*24fe0*/  PRMT R218, R4, 0x3340, R3 ;  /* 0x0000334004da7816 */ /* 0x000fe40000000003 */
[----:B------:R-:W-:Y:S01]  /*24ff0*/  LOP3.LUT R3, R220, 0xffff, RZ, 0xc0, !PT ;  /* 0x0000ffffdc037812 */ /* 0x000fe200078ec0ff */
[----:B------:R0:W-:Y:S04]  /*25000*/  STL [R1+0x1bc8], R52 ;  /* 0x001bc83401007387 */ /* 0x0001e80000100800 */
[----:B------:R-:W-:Y:S01]  /*25010*/  STL [R1+0x1bcc], R218 ;  /* 0x001bccda01007387 */ /* 0x000fe20000100800 */
[----:B--2---:R-:W-:Y:S02]  /*25020*/  LOP3.LUT R6, R6, 0xffff, RZ, 0xc0, !PT ;  /* 0x0000ffff06067812 */ /* 0x004fe400078ec0ff */
[----:B---3--:R-:W-:-:S02]  /*25030*/  LOP3.LUT R4, R5, 0xffff, RZ, 0xc0, !PT ;  /* 0x0000ffff05047812 */ /* 0x008fc400078ec0ff */
[----:B------:R-:W-:Y:S02]  /*25040*/  LOP3.LUT R5, R222, 0xffff, RZ, 0xc0, !PT ;  /* 0x0000ffffde057812 */ /* 0x000fe400078ec0ff */
[----:B------:R-:W-:Y:S02]  /*25050*/  PRMT R222, R4, 0x3340, R3 ;  /* 0x0000334004de7816 */ /* 0x000fe40000000003 */
[----:B------:R-:W-:Y:S02]  /*25060*/  PRMT R220, R6, 0x3340, R5 ;  /* 0x0000334006dc7816 */ /* 0x000fe40000000005 */
[----:B------:R-:W-:Y:S02]  /*25070*/  LOP3.LUT R4, R54, 0xffff, RZ, 0xc0, !PT ;  /* 0x0000ffff36047812 */ /* 0x000fe400078ec0ff */
[----:B------:R-:W-:Y:S01]  /*25080*/  LOP3.LUT R3, R2, 0xffff, RZ, 0xc0, !PT ;  /* 0x0000ffff02037812 */ /* 0x000fe200078ec0ff */
[----:B------:R-:W-:Y:S04]  /*25090*/  STL [R1+0x1bd0], R220 ;  /* 0x001bd0dc01007387 */ /* 0x000fe80000100800 */
[----:B------:R1:W-:Y:S04]  /*250a0*/  STL [R1+0x1bd4], R222 ;  /* 0x001bd4de01007387 */ /* 0x0003e80000100800 */
[----:B0-----:R-:W2:Y:S04]  /*250b0*/  LDL.LU R52, [R1+0x274] ;  /* 0x0002740001347983 */ /* 0x001ea80000300800 */
[----:B------:R-:W3:Y:S01]  /*250c0*/  LDL.LU R54, [R1+0x26c] ;  /* 0x00026c0001367983 */ /* 0x000ee20000300800 */
[----:B------:R-:W-:-:S02]  /*250d0*/  LOP3.LUT R6, R224, 0xffff, RZ, 0xc0, !PT ;  /* 0x0000ffffe0067812 */ /* 0x000fc400078ec0ff */
[----:B------:R-:W-:Y:S02]  /*250e0*/  LOP3.LUT R5, R217, 0xffff, RZ, 0xc0, !PT ;  /* 0x0000ffffd9057812 */ /* 0x000fe400078ec0ff */
[----:B------:R-:W-:Y:S02]  /*250f0*/  PRMT R224, R4, 0x3340, R3 ;  /* 0x0000334004e07816 */ /* 0x000fe40000000003 */
[----:B------:R-:W-:Y:S02]  /*25100*/  PRMT R217, R6, 0x3340, R5 ;  /* 0x0000334006d97816 */ /* 0x000fe40000000005 */
[----:B------:R-:W-:Y:S01]  /*25110*/  LOP3.LUT R6, R51, 0xffff, RZ, 0xc0, !PT ;  /* 0x0000ffff33067812 */ /* 0x000fe200078ec0ff */
[----:B------:R-:W-:Y:S01]  /*25120*/  STL [R1+0x1bd8], R224 ;  /* 0x001bd8e001007387 */ /* 0x000fe20000100800 */
[----:B------:R-:W-:-:S03]  /*25130*/  LOP3.LUT R5, R221, 0xffff, RZ, 0xc0, !PT ;  /* 0x0000ffffdd057812 */ /* 0x000fc600078ec0ff */
[----:B------:R0:W-:Y:S01]  /*25140*/  STL [R1+0x1bdc], R217 ;  /* 0x001bdcd901007387 */ /* 0x0001e20000100800 */
[----:B----4-:R-:W-:Y:S02]  /*25150*/  LOP3.LUT R4, R53, 0xffff, RZ, 0xc0, !PT ;  /* 0x0000ffff35047812 */ /* 0x010fe400078ec0ff */
[----:B------:R-:W-:Y:S01]  /*25160*/  LOP3.LUT R3, R219, 0xffff, RZ, 0xc0, !PT ;  /* 0x0000ffffdb037812 */ /* 0x000fe200078ec0ff */
[----:B------:R-:W4:Y:S04]  /*25170*/  LDL.LU R2, [R1+0x270] ;  /* 0x0002700001027983 */ /* 0x000f280000300800 */
[----:B------:R-:W4:Y:S01]  /*25180*/  LDL.LU R51, [R1+0x25c] ;  /* 0x00025c0001337983 */ /* 0x000f220000300800 */
[----:B------:R-:W-:Y:S02]  /*25190*/  PRMT R219, R6, 0x3340, R5 ;  /* 0x0000334006db7816 */ /* 0x000fe40000000005 */
[----:B------:R-:W-:-:S02]  /*251a0*/  PRMT R221, R4, 0x3340, R3 ;  /* 0x0000334004dd7816 */ /* 0x000fc40000000003 */
[----:B------:R-:W-:Y:S01]  /*251b0*/  LOP3.LUT R4, R55, 0xffff, RZ, 0xc0, !PT ;  /* 0x0000ffff37047812 */ /* 0x000fe200078ec0ff */
[----:B------:R0:W-:Y:S04]  /*251c0*/  STL [R1+0x1be0], R219 ;  /* 0x001be0db01007387 */ /* 0x0001e80000100800 */
[----:B------:R-:W-:Y:S04]  /*251d0*/  STL [R1+0x1be4], R221 ;  /* 0x001be4dd01007387 */ /* 0x000fe80000100800 */
[----:B------:R-:W4:Y:S04]  /*251e0*/  LDL.LU R53, [R1+0x254] ;  /* 0x0002540001357983 */ /* 0x000f280000300800 */
[----:B------:R-:W4:Y:S01]  /*251f0*/  LDL.LU R55, [R1+0x24c] ;  /* 0x00024c0001377983 */ /* 0x000f220000300800 */
[----:B------:R-:W-:-:S03]  /*25200*/  LOP3.LUT R3, R0, 0xffff, RZ, 0xc0, !PT ;  /* 0x0000ffff00037812 */ /* 0x000fc600078ec0ff */
[----:B-1----:R-:W4:Y:S04]  /*25210*/  LDL.LU R222, [R1+0x250] ;  /* 0x0002500001de7983 */ /* 0x002f280000300800 */
[----:B------:R-:W4:Y:S01]  /*25220*/  LDL.LU R0, [R1+0x23c] ;  /* 0x00023c0001007983 */ /* 0x000f220000300800 */
[----:B------:R-:W-:Y:S02]  /*25230*/  LOP3.LUT R6, R226, 0xffff, RZ, 0xc0, !PT ;  /* 0x0000ffffe2067812 */ /* 0x000fe400078ec0ff */
[----:B------:R-:W-:Y:S02]  /*25240*/  LOP3.LUT R5, R223, 0xffff, RZ, 0xc0, !PT ;  /* 0x0000ffffdf057812 */ /* 0x000fe400078ec0ff */
[----:B------:R-:W-:Y:S02]  /*25250*/  PRMT R223, R4, 0x3340, R3 ;  /* 0x0000334004df7816 */ /* 0x000fe40000000003 */
[----:B------:R-:W-:-:S02]  /*25260*/  LOP3.LUT R3, R191, 0xffff, RZ, 0xc0, !PT ;  /* 0x0000ffffbf037812 */ /* 0x000fc400078ec0ff */
[----:B------:R-:W-:Y:S02]  /*25270*/  PRMT R226, R6, 0x3340, R5 ;  /* 0x0000334006e27816 */ /* 0x000fe40000000005 */
[----:B------:R-:W-:Y:S01]  /*25280*/  LOP3.LUT R5, R229, 0xffff, RZ, 0xc0, !PT ;  /* 0x0000ffffe5057812 */ /* 0x000fe200078ec0ff */
[----:B------:R-:W-:Y:S04]  /*25290*/  STL [R1+0x1be8], R223 ;  /* 0x001be8df01007387 */ /* 0x000fe80000100800 */
[----:B------:R-:W-:Y:S04]  /*252a0*/  STL [R1+0x1bec], R226 ;  /* 0x001bece201007387 */ /* 0x000fe80000100800 */
[----:B------:R-:W4:Y:S04]  /*252b0*/  LDL.LU R220, [R1+0x234] ;  /* 0x0002340001dc7983 */ /* 0x000f280000300800 */
[----:B------:R-:W4:Y:S01]  /*252c0*/  LDL.LU R218, [R1+0x22c] ;  /* 0x00022c0001da7983 */ /* 0x000f220000300800 */
[----:B--2---:R-:W-:-:S02]  /*252d0*/  LOP3.LUT R6, R52, 0xffff, RZ, 0xc0, !PT ;  /* 0x0000ffff34067812 */ /* 0x004fc400078ec0ff */
[----:B---3--:R-:W-:Y:S02]  /*252e0*/  LOP3.LUT R4, R54, 0xffff, RZ, 0xc0, !PT ;  /* 0x0000ffff36047812 */ /* 0x008fe400078ec0ff */
[----:B------:R-:W-:Y:S02]  /*252f0*/  PRMT R191, R6, 0x3340, R5 ;  /* 0x0000334006bf7816 */ /* 0x000fe40000000005 */
[----:B------:R-:W-:-:S03]  /*25300*/  PRMT R229, R4, 0x3340, R3 ;  /* 0x0000334004e57816 */ /* 0x000fc60000000003 */
[----:B------:R1:W-:Y:S04]  /*25310*/  STL [R1+0x1bf0], R191 ;  /* 0x001bf0bf01007387 */ /* 0x0003e80000100800 */
[----:B------:R-:W-:Y:S04]  /*25320*/  STL [R1+0x1bf4], R229 ;  /* 0x001bf4e501007387 */ /* 0x000fe80000100800 */
[----:B------:R-:W2:Y:S04]  /*25330*/  LDL.LU R52, [R1+0x230] ;  /* 0x0002300001347983 */ /* 0x000ea80000300800 */
[----:B------:R-:W3:Y:S01]  /*25340*/  LDL.LU R54, [R1+0x21c] ;  /* 0x00021c0001367983 */ /* 0x000ee20000300800 */
[----:B----4-:R-:W-:-:S02]  /*25350*/  LOP3.LUT R4, R2, 0xffff, RZ, 0xc0, !PT ;  /* 0x0000ffff02047812 */ /* 0x010fc400078ec0ff */
[----:B------:R-:W-:Y:S02]  /*25360*/  LOP3.LUT R3, R51, 0xffff, RZ, 0xc0, !PT ;  /* 0x0000ffff33037812 */ /* 0x000fe400078ec0ff */
[----:B------:R-:W-:Y:S02]  /*25370*/  LOP3.LUT R6, R231, 0xffff, RZ, 0xc0, !PT ;  /* 0x0000ffffe7067812 */ /* 0x000fe400078ec0ff */
[----:B------:R-:W-:Y:S01]  /*25380*/  LOP3.LUT R5, R225, 0xffff, RZ, 0xc0, !PT ;  /* 0x0000ffffe1057812 */ /* 0x000fe200078ec0ff */
[----:B------:R-:W4:Y:S01]  /*25390*/  LDL.LU R2, [R1+0x214] ;  /* 0x0002140001027983 */ /* 0x000f220000300800 */
[----:B------:R-:W-:-:S03]  /*253a0*/  PRMT R231, R4, 0x3340, R3 ;  /* 0x0000334004e77816 */ /* 0x000fc60000000003 */
[----:B------:R-:W4:Y:S01]  /*253b0*/  LDL.LU R51, [R1+0x20c] ;  /* 0x00020c0001337983 */ /* 0x000f220000300800 */
[----:B------:R-:W-:Y:S02]  /*253c0*/  PRMT R225, R6, 0x3340, R5 ;  /* 0x0000334006e17816 */ /* 0x000fe40000000005 */
[----:B------:R-:W-:Y:S02]  /*253d0*/  LOP3.LUT R3, R227, 0xffff, RZ, 0xc0, !PT ;  /* 0x0000ffffe3037812 */ /* 0x000fe400078ec0ff */
[----:B------:R-:W-:Y:S01]  /*253e0*/  LOP3.LUT R6, R53, 0xffff, RZ, 0xc0, !PT ;  /* 0x0000ffff35067812 */ /* 0x000fe200078ec0ff */
[----:B------:R1:W-:Y:S01]  /*253f0*/  STL [R1+0x1bf8], R231 ;  /* 0x001bf8e701007387 */ /* 0x0003e20000100800 */
[----:B------:R-:W-:-:S03]  /*25400*/  LOP3.LUT R4, R55, 0xffff, RZ, 0xc0, !PT ;  /* 0x0000ffff37047812 */ /* 0x000fc600078ec0ff */
[----:B------:R-:W4:Y:S01]  /*25410*/  LDL.LU R53, [R1+0x210] ;  /* 0x0002100001357983 */ /* 0x000f220000300800 */
[----:B------:R-:W-:-:S03]  /*25420*/  LOP3.LUT R5, R228, 0xffff, RZ, 0xc0, !PT ;  /* 0x0000ffffe4057812 */ /* 0x000fc600078ec0ff */
[----:B------:R-:W4:Y:S01]  /*25430*/  LDL.LU R55, [R1+0x1fc] ;  /* 0x0001fc0001377983 */ /* 0x000f220000300800 */
[----:B------:R-:W-:Y:S02]  /*25440*/  PRMT R228, R4, 0x3340, R3 ;  /* 0x0000334004e47816 */ /* 0x000fe40000000003 */
[----:B------:R-:W-:Y:S02]  /*25450*/  LOP3.LUT R3, R0, 0xffff, RZ, 0xc0, !PT ;  /* 0x0000ffff00037812 */ /* 0x000fe400078ec0ff */
[----:B------:R-:W4:Y:S01]  /*25460*/  LDL.LU R0, [R1+0x1f4] ;  /* 0x0001f40001007983 */ /* 0x000f220000300800 */
[----:B------:R-:W-:Y:S02]  /*25470*/  PRMT R227, R6, 0x3340, R5 ;  /* 0x0000334006e37816 */ /* 0x000fe40000000005 */
[----:B------:R-:W-:Y:S02]  /*25480*/  LOP3.LUT R4, R222, 0xffff, RZ, 0xc0, !PT ;  /* 0x0000ffffde047812 */ /* 0x000fe400078ec0ff */
[----:B------:R-:W-:-:S02]  /*25490*/  LOP3.LUT R6, R230, 0xffff, RZ, 0xc0, !PT ;  /* 0x0000ffffe6067812 */ /* 0x000fc400078ec0ff */
[----:B------:R-:W-:Y:S02]  /*254a0*/  LOP3.LUT R5, R167, 0xffff, RZ, 0xc0, !PT ;  /* 0x0000ffffa7057812 */ /* 0x000fe400078ec0ff */
[----:B------:R-:W-:Y:S02]  /*254b0*/  PRMT R230, R4, 0x3340, R3 ;  /* 0x0000334004e67816 */ /* 0x000fe40000000003 */
[----:B------:R-:W-:Y:S02]  /*254c0*/  LOP3.LUT R4, R218, 0xffff, RZ, 0xc0, !PT ;  /* 0x0000ffffda047812 */ /* 0x000fe400078ec0ff */
[----:B------:R-:W-:Y:S02]  /*254d0*/  PRMT R167, R6, 0x3340, R5 ;  /* 0x0000334006a77816 */ /* 0x000fe40000000005 */
[----:B------:R-:W-:Y:S02]  /*254e0*/  LOP3.LUT R6, R220, 0xffff, RZ, 0xc0, !PT ;  /* 0x0000ffffdc067812 */ /* 0x000fe400078ec0ff */
[----:B------:R-:W-:-:S02]  /*254f0*/  LOP3.LUT R5, R236, 0xffff, RZ, 0xc0, !PT ;  /* 0x0000ffffec057812 */ /* 0x000fc400078ec0ff */
[----:B------:R-:W-:Y:S02]  /*25500*/  LOP3.LUT R3, R234, 0xffff, RZ, 0xc0, !PT ;  /* 0x0000ffffea037812 */ /* 0x000fe400078ec0ff */
[----:B------:R-:W-:Y:S02]  /*25510*/  PRMT R234, R6, 0x3340, R5 ;  /* 0x0000334006ea7816 */ /* 0x000fe40000000005 */
[----:B------:R-:W-:Y:S02]  /*25520*/  PRMT R236, R4, 0x3340, R3 ;  /* 0x0000334004ec7816 */ /* 0x000fe40000000003 */
[----:B------:R-:W-:Y:S02]  /*25530*/  LOP3.LUT R6, R238, 0xffff, RZ, 0xc0, !PT ;  /* 0x0000ffffee067812 */ /* 0x000fe400078ec0ff */
[----:B------:R-:W-:-:S04]  /*25540*/  LOP3.LUT R5, R232, 0xffff, RZ, 0xc0, !PT ;  /* 0x0000ffffe8057812 */ /* 0x000fc800078ec0ff */
[----:B------:R-:W-:Y:S02]  /*25550*/  PRMT R232, R6, 0x3340, R5 ;  /* 0x0000334006e87816 */ /* 0x000fe40000000005 */
[----:B------:R-:W-:Y:S02]  /*25560*/  LOP3.LUT R5, R235, 0xffff, RZ, 0xc0, !PT ;  /* 0x0000ffffeb057812 */ /* 0x000fe400078ec0ff */
[----:B--2---:R-:W-:Y:S02]  /*25570*/  LOP3.LUT R4, R52, 0xffff, RZ, 0xc0, !PT ;  /* 0x0000ffff34047812 */ /* 0x004fe400078ec0ff */
[----:B---3--:R-:W-:-:S04]  /*25580*/  LOP3.LUT R3, R54, 0xffff, RZ, 0xc0, !PT ;  /* 0x0000ffff36037812 */ /* 0x008fc800078ec0ff */
[----:B------:R-:W-:Y:S02]  /*25590*/  PRMT R238, R4, 0x3340, R3 ;  /* 0x0000334004ee7816 */ /* 0x000fe40000000003 */
[----:B------:R-:W-:Y:S02]  /*255a0*/  LOP3.LUT R3, R233, 0xffff, RZ, 0xc0, !PT ;  /* 0x0000ffffe9037812 */ /* 0x000fe400078ec0ff */
[----:B----4-:R-:W-:Y:S02]  /*255b0*/  LOP3.LUT R6, R2, 0xffff, RZ, 0xc0, !PT ;  /* 0x0000ffff02067812 */ /* 0x010fe400078ec0ff */
[----:B------:R-:W-:Y:S02]  /*255c0*/  LOP3.LUT R4, R51, 0xffff, RZ, 0xc0, !PT ;  /* 0x0000ffff33047812 */ /* 0x000fe400078ec0ff */
[----:B------:R-:W2:Y:S01]  /*255d0*/  LDL.LU R51, [R1+0x1d8] ;  /* 0x0001d80001337983 */ /* 0x000ea20000300800 */
[----:B------:R-:W-:Y:S02]  /*255e0*/  PRMT R233, R6, 0x3340, R5 ;  /* 0x0000334006e97816 */ /* 0x000fe40000000005 */
[----:B------:R-:W-:Y:S01]  /*255f0*/  PRMT R235, R4, 0x3340, R3 ;  /* 0x0000334004eb7816 */ /* 0x000fe20000000003 */
[----:B------:R-:W3:Y:S01]  /*25600*/  LDL.LU R222, [R1+0x1d4] ;  /* 0x0001d40001de7983 */ /* 0x000ee20000300800 */
[----:B------:R-:W-:-:S03]  /*25610*/  LOP3.LUT R4, R53, 0xffff, RZ, 0xc0, !PT ;  /* 0x0000ffff35047812 */ /* 0x000fc600078ec0ff */
[----:B------:R-:W4:Y:S01]  /*25620*/  LDL.LU R220, [R1+0x1d0] ;  /* 0x0001d00001dc7983 */ /* 0x000f220000300800 */
[----:B------:R-:W-:Y:S02]  /*25630*/  LOP3.LUT R6, R240, 0xffff, RZ, 0xc0, !PT ;  /* 0x0000fffff0067812 */ /* 0x000fe400078ec0ff */
[----:B------:R-:W-:Y:S01]  /*25640*/  LOP3.LUT R5, R237, 0xffff, RZ, 0xc0, !PT ;  /* 0x0000ffffed057812 */ /* 0x000fe200078ec0ff */
[----:B------:R-:W3:Y:S04]  /*25650*/  LDL.LU R53, [R1+0x1cc] ;  /* 0x0001cc0001357983 */ /* 0x000ee80000300800 */
[----:B------:R-:W4:Y:S01]  /*25660*/  LDL.LU R218, [R1+0x1c4] ;  /* 0x0001c40001da7983 */ /* 0x000f220000300800 */
[----:B------:R-:W-:-:S03]  /*25670*/  LOP3.LUT R3, R55, 0xffff, RZ, 0xc0, !PT ;  /* 0x0000ffff37037812 */ /* 0x000fc600078ec0ff */
[----:B------:R-:W4:Y:S01]  /*25680*/  LDL.LU R52, [R1+0x1bc] ;  /* 0x0001bc0001347983 */ /* 0x000f220000300800 */
[----:B------:R-:W-:-:S03]  /*25690*/  PRMT R240, R6, 0x3340, R5 ;  /* 0x0000334006f07816 */ /* 0x000fc60000000005 */
[----:B------:R-:W4:Y:S01]  /*256a0*/  LDL.LU R55, [R1+0x1b4] ;  /* 0x0001b40001377983 */ /* 0x000f220000300800 */
[----:B------:R-:W-:-:S03]  /*256b0*/  LOP3.LUT R6, R0, 0xffff, RZ, 0xc0, !PT ;  /* 0x0000ffff00067812 */ /* 0x000fc600078ec0ff */
[----:B------:R-:W4:Y:S01]  /*256c0*/  LDL.LU R0, [R1+0x1ac] ;  /* 0x0001ac0001007983 */ /* 0x000f220000300800 */
[----:B------:R-:W-:Y:S02]  /*256d0*/  LOP3.LUT R5, R244, 0xffff, RZ, 0xc0, !PT ;  /* 0x0000fffff4057812 */ /* 0x000fe400078ec0ff */
[----:B------:R-:W-:Y:S02]  /*256e0*/  PRMT R237, R4, 0x3340, R3 ;  /* 0x0000334004ed7816 */ /* 0x000fe40000000003 */
[----:B------:R-:W-:Y:S02]  /*256f0*/  LOP3.LUT R4, R246, 0xffff, RZ, 0xc0, !PT ;  /* 0x0000fffff6047812 */ /* 0x000fe400078ec0ff */
[----:B------:R-:W-:Y:S02]  /*25700*/  LOP3.LUT R3, R242, 0xffff, RZ, 0xc0, !PT ;  /* 0x0000fffff2037812 */ /* 0x000fe400078ec0ff */
[----:B------:R-:W-:Y:S02]  /*25710*/  PRMT R242, R6, 0x3340, R5 ;  /* 0x0000334006f27816 */ /* 0x000fe40000000005 */
[----:B------:R-:W-:-:S02]  /*25720*/  LOP3.LUT R6, R10, 0xffff, RZ, 0xc0, !PT ;  /* 0x0000ffff0a067812 */ /* 0x000fc400078ec0ff */
[----:B------:R-:W-:Y:S02]  /*25730*/  LOP3.LUT R5, R9, 0xffff, RZ, 0xc0, !PT ;  /* 0x0000ffff09057812 */ /* 0x000fe400078ec0ff */
[----:B------:R-:W-:Y:S02]  /*25740*/  PRMT R244, R4, 0x3340, R3 ;  /* 0x0000334004f47816 */ /* 0x000fe40000000003 */
[----:B------:R-:W-:Y:S02]  /*25750*/  LOP3.LUT R4, R241, 0xffff, RZ, 0xc0, !PT ;  /* 0x0000fffff1047812 */ /* 0x000fe400078ec0ff */
[----:B------:R-:W-:Y:S02]  /*25760*/  LOP3.LUT R3, R239, 0xffff, RZ, 0xc0, !PT ;  /* 0x0000ffffef037812 */ /* 0x000fe400078ec0ff */
[----:B------:R-:W-:Y:S01]  /*25770*/  PRMT R241, R6, 0x3340, R5 ;  /* 0x0000334006f17816 */ /* 0x000fe20000000005 */
[----:B------:R-:W4:Y:S04]  /*25780*/  LDL.LU R54, [R1+0x1a4] ;  /* 0x0001a40001367983 */ /* 0x000f280000300800 */
[----:B------:R-:W4:Y:S01]  /*25790*/  LDL.LU R2, [R1+0x19c] ;  /* 0x00019c0001027983 */ /* 0x000f220000300800 */
[----:B------:R-:W-:-:S02]  /*257a0*/  LOP3.LUT R6, R245, 0xffff, RZ, 0xc0, !PT ;  /* 0x0000fffff5067812 */ /* 0x000fc400078ec0ff */
[----:B------:R-:W-:Y:S02]  /*257b0*/  LOP3.LUT R5, R193, 0xffff, RZ, 0xc0, !PT ;  /* 0x0000ffffc1057812 */ /* 0x000fe400078ec0ff */
[----:B------:R-:W-:Y:S02]  /*257c0*/  PRMT R246, R4, 0x3340, R3 ;  /* 0x0000334004f67816 */ /* 0x000fe40000000003 */
[----:B------:R-:W-:Y:S02]  /*257d0*/  PRMT R239, R8, 0x3340, R7 ;  /* 0x0000334008ef7816 */ /* 0x000fe40000000007 */
[----:B------:R-:W-:Y:S02]  /*257e0*/  LOP3.LUT R4, R243, 0xffff, RZ, 0xc0, !PT ;  /* 0x0000fffff3047812 */ /* 0x000fe400078ec0ff */
[----:B------:R-:W-:Y:S02]  /*257f0*/  LOP3.LUT R3, R184, 0xffff, RZ, 0xc0, !PT ;  /* 0x0000ffffb8037812 */ /* 0x000fe400078ec0ff */
[----:B------:R-:W-:-:S02]  /*25800*/  PRMT R184, R6, 0x3340, R5 ;  /* 0x0000334006b87816 */ /* 0x000fc40000000005 */
[----:B------:R-:W-:Y:S02]  /*25810*/  PRMT R193, R4, 0x3340, R3 ;  /* 0x0000334004c17816 */ /* 0x000fe40000000003 */
[----:B--2---:R-:W-:Y:S02]  /*25820*/  LOP3.LUT R10, R51, 0xffff, RZ, 0xc0, !PT ;  /* 0x0000ffff330a7812 */ /* 0x004fe400078ec0ff */
[----:B------:R-:W2:Y:S01]  /*25830*/  LDL.LU R51, [R1+0x188] ;  /* 0x0001880001337983 */ /* 0x000ea20000300800 */
[----:B---3--:R-:W-:-:S03]  /*25840*/  LOP3.LUT R7, R53, 0xffff, RZ, 0xc0, !PT ;  /* 0x0000ffff35077812 */ /* 0x008fc600078ec0ff */
[----:B------:R-:W3:Y:S04]  /*25850*/  LDL.LU R53, [R1+0x180] ;  /* 0x0001800001357983 */ /* 0x000ee80000300800 */
[----:B0-----:R-:W3:Y:S04]  /*25860*/  LDL.LU R217, [R1+0x174] ;  /* 0x0001740001d97983 */ /* 0x001ee80000300800 */
[----:B------:R-:W3:Y:S01]  /*25870*/  LDL.LU R224, [R1+0x168] ;  /* 0x0001680001e07983 */ /* 0x000ee20000300800 */
[----:B----4-:R-:W-:-:S03]  /*25880*/  LOP3.LUT R5, R55, 0xffff, RZ, 0xc0, !PT ;  /* 0x0000ffff37057812 */ /* 0x010fc600078ec0ff */
[----:B------:R-:W4:Y:S01]  /*25890*/  LDL.LU R55, [R1+0x14c] ;  /* 0x00014c0001377983 */ /* 0x000f220000300800 */
[----:B------:R-:W-:-:S03]  /*258a0*/  LOP3.LUT R3, R0, 0xffff, RZ, 0xc0, !PT ;  /* 0x0000ffff00037812 */ /* 0x000fc600078ec0ff */
[----:B------:R-:W4:Y:S01]  /*258b0*/  LDL.LU R0, [R1+0x148] ;  /* 0x0001480001007983 */ /* 0x000f220000300800 */
[----:B------:R-:W-:Y:S02]  /*258c0*/  LOP3.LUT R9, R220, 0xffff, RZ, 0xc0, !PT ;  /* 0x0000ffffdc097812 */ /* 0x000fe400078ec0ff */
[----:B------:R-:W-:Y:S02]  /*258d0*/  LOP3.LUT R8, R222, 0xffff, RZ, 0xc0, !PT ;  /* 0x0000ffffde087812 */ /* 0x000fe400078ec0ff */
[----:B------:R-:W-:Y:S02]  /*258e0*/  LOP3.LUT R6, R218, 0xffff, RZ, 0xc0, !PT ;  /* 0x0000ffffda067812 */ /* 0x000fe400078ec0ff */
[----:B------:R-:W-:Y:S01]  /*258f0*/  LOP3.LUT R4, R52, 0xffff, RZ, 0xc0, !PT ;  /* 0x0000ffff34047812 */ /* 0x000fe200078ec0ff */
[----:B------:R-:W4:Y:S01]  /*25900*/  LDL.LU R222, [R1+0x140] ;  /* 0x0001400001de7983 */ /* 0x000f220000300800 */
[----:B------:R-:W-:-:S03]  /*25910*/  PRMT R243, R10, 0x3340, R9 ;  /* 0x000033400af37816 */ /* 0x000fc60000000009 */
[----:B------:R-:W4:Y:S01]  /*25920*/  LDL.LU R220, [R1+0x13c] ;  /* 0x00013c0001dc7983 */ /* 0x000f220000300800 */
[----:B------:R-:W-:Y:S02]  /*25930*/  PRMT R245, R8, 0x3340, R7 ;  /* 0x0000334008f57816 */ /* 0x000fe40000000007 */
[----:B------:R-:W-:Y:S01]  /*25940*/  LOP3.LUT R9, R195, 0xffff, RZ, 0xc0, !PT ;  /* 0x0000ffffc3097812 */ /* 0x000fe200078ec0ff */
[----:B------:R-:W4:Y:S01]  /*25950*/  LDL.LU R218, [R1+0x12c] ;  /* 0x00012c0001da7983 */ /* 0x000f220000300800 */
[----:B------:R-:W-:Y:S02]  /*25960*/  LOP3.LUT R8, R197, 0xffff, RZ, 0xc0, !PT ;  /* 0x0000ffffc5087812 */ /* 0x000fe400078ec0ff */
[----:B------:R-:W-:Y:S02]  /*25970*/  PRMT R195, R6, 0x3340, R5 ;  /* 0x0000334006c37816 */ /* 0x000fe40000000005 */
[----:B------:R-:W-:Y:S02]  /*25980*/  LOP3.LUT R10, R247, 0xffff, RZ, 0xc0, !PT ;  /* 0x0000fffff70a7812 */ /* 0x000fe400078ec0ff */
[----:B------:R-:W-:-:S02]  /*25990*/  PRMT R197, R4, 0x3340, R3 ;  /* 0x0000334004c57816 */ /* 0x000fc40000000003 */
[----:B------:R-:W-:Y:S01]  /*259a0*/  LOP3.LUT R6, R54, 0xffff, RZ, 0xc0, !PT ;  /* 0x0000ffff36067812 */ /* 0x000fe200078ec0ff */
[----:B------:R-:W4:Y:S01]  /*259b0*/  LDL.LU R52, [R1+0x128] ;  /* 0x0001280001347983 */ /* 0x000f220000300800 */
[----:B------:R-:W-:-:S03]  /*259c0*/  LOP3.LUT R4, R2, 0xffff, RZ, 0xc0, !PT ;  /* 0x0000ffff02047812 */ /* 0x000fc600078ec0ff */
[----:B------:R-:W4:Y:S01]  /*259d0*/  LDL.LU R54, [R1+0x120] ;  /* 0x0001200001367983 */ /* 0x000f220000300800 */
[----:B------:R-:W-:-:S03]  /*259e0*/  LOP3.LUT R7, R192, 0xffff, RZ, 0xc0, !PT ;  /* 0x0000ffffc0077812 */ /* 0x000fc600078ec0ff */
[----:B------:R-:W4:Y:S01]  /*259f0*/  LDL.LU R2, [R1+0x11c] ;  /* 0x00011c0001027983 */ /* 0x000f220000300800 */
[----:B------:R-:W-:Y:S02]  /*25a00*/  PRMT R247, R10, 0x3340, R9 ;  /* 0x000033400af77816 */ /* 0x000fe40000000009 */
[----:B------:R-:W-:Y:S02]  /*25a10*/  LOP3.LUT R9, R194, 0xffff, RZ, 0xc0, !PT ;  /* 0x0000ffffc2097812 */ /* 0x000fe400078ec0ff */
[----:B------:R-:W-:Y:S02]  /*25a20*/  PRMT R192, R8, 0x3340, R7 ;  /* 0x0000334008c07816 */ /* 0x000fe40000000007 */
[----:B------:R-:W-:Y:S02]  /*25a30*/  LOP3.LUT R8, R196, 0xffff, RZ, 0xc0, !PT ;  /* 0x0000ffffc4087812 */ /* 0x000fe400078ec0ff */
[----:B--2---:R-:W-:Y:S02]  /*25a40*/  LOP3.LUT R5, R51, 0xffff, RZ, 0xc0, !PT ;  /* 0x0000ffff33057812 */ /* 0x004fe400078ec0ff */
[----:B------:R-:W2:Y:S02]  /*25a50*/  LDL.LU R51, [R1+0x10c] ;  /* 0x00010c0001337983 */ /* 0x000ea40000300800 */
[----:B------:R-:W-:-:S02]  /*25a60*/  PRMT R194, R6, 0x3340, R5 ;  /* 0x0000334006c27816 */ /* 0x000fc40000000005 */
[----:B---3--:R-:W-:Y:S02]  /*25a70*/  LOP3.LUT R3, R53, 0xffff, RZ, 0xc0, !PT ;  /* 0x0000ffff35037812 */ /* 0x008fe400078ec0ff */
[----:B------:R-:W3:Y:S02]  /*25a80*/  LDL.LU R53, [R1+0x108] ;  /* 0x0001080001357983 */ /* 0x000ee40000300800 */
[----:B------:R-:W-:Y:S02]  /*25a90*/  PRMT R196, R4, 0x3340, R3 ;  /* 0x0000334004c47816 */ /* 0x000fe40000000003 */
[----:B----4-:R-:W-:Y:S02]  /*25aa0*/  LOP3.LUT R5, R55, 0xffff, RZ, 0xc0, !PT ;  /* 0x0000ffff37057812 */ /* 0x010fe400078ec0ff */
[----:B------:R-:W4:Y:S01]  /*25ab0*/  LDL.LU R55, [R1+0x100] ;  /* 0x0001000001377983 */ /* 0x000f220000300800 */
[----:B------:R-:W-:-:S03]  /*25ac0*/  LOP3.LUT R3, R0, 0xffff, RZ, 0xc0, !PT ;  /* 0x0000ffff00037812 */ /* 0x000fc600078ec0ff */
[----:B------:R-:W4:Y:S01]  /*25ad0*/  LDL.LU R0, [R1+0xfc] ;  /* 0x0000fc0001007983 */ /* 0x000f220000300800 */
[----:B------:R-:W-:Y:S02]  /*25ae0*/  LOP3.LUT R10, R199, 0xffff, RZ, 0xc0, !PT ;  /* 0x0000ffffc70a7812 */ /* 0x000fe400078ec0ff */
[----:B------:R-:W-:Y:S02]  /*25af0*/  LOP3.LUT R7, R186, 0xffff, RZ, 0xc0, !PT ;  /* 0x0000ffffba077812 */ /* 0x000fe400078ec0ff */
[----:B------:R-:W-:Y:S02]  /*25b00*/  LOP3.LUT R6, R217, 0xffff, RZ, 0xc0, !PT ;  /* 0x0000ffffd9067812 */ /* 0x000fe400078ec0ff */
[----:B------:R-:W-:Y:S02]  /*25b10*/  LOP3.LUT R4, R224, 0xffff, RZ, 0xc0, !PT ;  /* 0x0000ffffe0047812 */ /* 0x000fe400078ec0ff */
[----:B------:R-:W-:Y:S02]  /*25b20*/  PRMT R186, R10, 0x3340, R9 ;  /* 0x000033400aba7816 */ /* 0x000fe40000000009 */
[----:B------:R-:W-:-:S02]  /*25b30*/  PRMT R199, R8, 0x3340, R7 ;  /* 0x0000334008c77816 */ /* 0x000fc40000000007 */
[----:B------:R-:W-:Y:S02]  /*25b40*/  LOP3.LUT R10, R203, 0xffff, RZ, 0xc0, !PT ;  /* 0x0000ffffcb0a7812 */ /* 0x000fe400078ec0ff */
[----:B------:R-:W-:Y:S02]  /*25b50*/  LOP3.LUT R8, R201, 0xffff, RZ, 0xc0, !PT ;  /* 0x0000ffffc9087812 */ /* 0x000fe400078ec0ff */
[----:B------:R-:W-:Y:S02]  /*25b60*/  LOP3.LUT R9, R198, 0xffff, RZ, 0xc0, !PT ;  /* 0x0000ffffc6097812 */ /* 0x000fe400078ec0ff */
[----:B------:R-:W-:Y:S02]  /*25b70*/  LOP3.LUT R7, R185, 0xffff, RZ, 0xc0, !PT ;  /* 0x0000ffffb9077812 */ /* 0x000fe400078ec0ff */
[----:B------:R-:W-:Y:S02]  /*25b80*/  PRMT R201, R6, 0x3340, R5 ;  /* 0x0000334006c97816 */ /* 0x000fe40000000005 */
[----:B------:R-:W-:-:S02]  /*25b90*/  LOP3.LUT R6, R222, 0xffff, RZ, 0xc0, !PT ;  /* 0x0000ffffde067812 */ /* 0x000fc400078ec0ff */
[----:B------:R-:W-:Y:S02]  /*25ba0*/  LOP3.LUT R5, R218, 0xffff, RZ, 0xc0, !PT ;  /* 0x0000ffffda057812 */ /* 0x000fe400078ec0ff */
[----:B------:R-:W-:Y:S02]  /*25bb0*/  PRMT R203, R4, 0x3340, R3 ;  /* 0x0000334004cb7816 */ /* 0x000fe40000000003 */
[----:B------:R-:W-:Y:S02]  /*25bc0*/  PRMT R185, R10, 0x3340, R9 ;  /* 0x000033400ab97816 */ /* 0x000fe40000000009 */
[----:B------:R-:W-:Y:S02]  /*25bd0*/  PRMT R198, R8, 0x3340, R7 ;  /* 0x0000334008c67816 */ /* 0x000fe40000000007 */
[----:B------:R-:W-:Y:S02]  /*25be0*/  LOP3.LUT R4, R220, 0xffff, RZ, 0xc0, !PT ;  /* 0x0000ffffdc047812 */ /* 0x000fe400078ec0ff */
[----:B------:R-:W-:-:S02]  /*25bf0*/  LOP3.LUT R3, R52, 0xffff, RZ, 0xc0, !PT ;  /* 0x0000ffff34037812 */ /* 0x000fc400078ec0ff */
[----:B------:R-:W-:Y:S02]  /*25c00*/  LOP3.LUT R10, R205, 0xffff, RZ, 0xc0, !PT ;  /* 0x0000ffffcd0a7812 */ /* 0x000fe400078ec0ff */
[----:B------:R-:W-:Y:S02]  /*25c10*/  LOP3.LUT R8, R202, 0xffff, RZ, 0xc0, !PT ;  /* 0x0000ffffca087812 */ /* 0x000fe400078ec0ff */
[----:B------:R-:W-:Y:S02]  /*25c20*/  LOP3.LUT R9, R200, 0xffff, RZ, 0xc0, !PT ;  /* 0x0000ffffc8097812 */ /* 0x000fe400078ec0ff */
[----:B------:R-:W-:Y:S02]  /*25c30*/  LOP3.LUT R7, R188, 0xffff, RZ, 0xc0, !PT ;  /* 0x0000ffffbc077812 */ /* 0x000fe400078ec0ff */
[----:B------:R-:W-:Y:S02]  /*25c40*/  PRMT R200, R6, 0x3340, R5 ;  /* 0x0000334006c87816 */ /* 0x000fe40000000005 */
[----:B------:R-:W-:-:S02]  /*25c50*/  LOP3.LUT R6, R54, 0xffff, RZ, 0xc0, !PT ;  /* 0x0000ffff36067812 */ /* 0x000fc400078ec0ff */
[----:B------:R-:W-:Y:S02]  /*25c60*/  PRMT R202, R4, 0x3340, R3 ;  /* 0x0000334004ca7816 */ /* 0x000fe40000000003 */
[----:B------:R-:W-:Y:S02]  /*25c70*/  PRMT R188, R10, 0x3340, R9 ;  /* 0x000033400abc7816 */ /* 0x000fe40000000009 */
[----:B------:R-:W-:Y:S02]  /*25c80*/  PRMT R205, R8, 0x3340, R7 ;  /* 0x0000334008cd7816 */ /* 0x000fe40000000007 */
[----:B------:R-:W-:Y:S02]  /*25c90*/  LOP3.LUT R4, R2, 0xffff, RZ, 0xc0, !PT ;  /* 0x0000ffff02047812 */ /* 0x000fe400078ec0ff */
[----:B------:R-:W-:Y:S02]  /*25ca0*/  LOP3.LUT R10, R208, 0xffff, RZ, 0xc0, !PT ;  /* 0x0000ffffd00a7812 */ /* 0x000fe400078ec0ff */
[----:B------:R-:W-:-:S02]  /*25cb0*/  LOP3.LUT R8, R204, 0xffff, RZ, 0xc0, !PT ;  /* 0x0000ffffcc087812 */ /* 0x000fc400078ec0ff */
[----:B------:R-:W-:Y:S02]  /*25cc0*/  LOP3.LUT R9, R187, 0xffff, RZ, 0xc0, !PT ;  /* 0x0000ffffbb097812 */ /* 0x000fe400078ec0ff */
[----:B------:R-:W-:Y:S02]  /*25cd0*/  LOP3.LUT R7, R143, 0xffff, RZ, 0xc0, !PT ;  /* 0x0000ffff8f077812 */ /* 0x000fe400078ec0ff */
[----:B------:R-:W-:Y:S02]  /*25ce0*/  PRMT R187, R10, 0x3340, R9 ;  /* 0x000033400abb7816 */ /* 0x000fe40000000009 */
[----:B------:R-:W-:Y:S02]  /*25cf0*/  PRMT R204, R8, 0x3340, R7 ;  /* 0x0000334008cc7816 */ /* 0x000fe40000000007 */
        /* <DEDUP_REMOVED lines=16> */
[----:B--2---:R-:W-:-:S04]  /*25e00*/  LOP3.LUT R5, R51, 0xffff, RZ, 0xc0, !PT ;  /* 0x0000ffff33057812 */ /* 0x004fc800078ec0ff */
[----:B------:R-:W-:Y:S02]  /*25e10*/  PRMT R143, R6, 0x3340, R5 ;  /* 0x00003340068f7816 */ /* 0x000fe40000000005 */
[----:B------:R-:W-:Y:S02]  /*25e20*/  LOP3.LUT R5, R56, 0xffff, RZ, 0xc0, !PT ;  /* 0x0000ffff38057812 */ /* 0x000fe400078ec0ff */
[----:B------:R-:W2:Y:S01]  /*25e30*/  LDL.LU R56, [R1+0x1ce8] ;  /* 0x001ce80001387983 */ /* 0x000ea20000300800 */
[----:B---3--:R-:W-:-:S04]  /*25e40*/  LOP3.LUT R3, R53, 0xffff, RZ, 0xc0, !PT ;  /* 0x0000ffff35037812 */ /* 0x008fc800078ec0ff */
[----:B------:R-:W-:Y:S02]  /*25e50*/  PRMT R208, R4, 0x3340, R3 ;  /* 0x0000334004d07816 */ /* 0x000fe40000000003 */
[----:B----4-:R-:W-:Y:S02]  /*25e60*/  LOP3.LUT R6, R55, 0xffff, RZ, 0xc0, !PT ;  /* 0x0000ffff37067812 */ /* 0x010fe400078ec0ff */
[----:B------:R-:W-:Y:S02]  /*25e70*/  LOP3.LUT R3, R57, 0xffff, RZ, 0xc0, !PT ;  /* 0x0000ffff39037812 */ /* 0x000fe400078ec0ff */
[----:B------:R-:W-:Y:S01]  /*25e80*/  LOP3.LUT R4, R0, 0xffff, RZ, 0xc0, !PT ;  /* 0x0000ffff00047812 */ /* 0x000fe200078ec0ff */
[----:B------:R-:W3:Y:S01]  /*25e90*/  LDL.LU R57, [R1+0x1ce4] ;  /* 0x001ce40001397983 */ /* 0x000ee20000300800 */
[----:B------:R-:W-:Y:S02]  /*25ea0*/  PRMT R206, R6, 0x3340, R5 ;  /* 0x0000334006ce7816 */ /* 0x000fe40000000005 */
[----:B------:R-:W-:-:S02]  /*25eb0*/  LOP3.LUT R6, R58, 0xffff, RZ, 0xc0, !PT ;  /* 0x0000ffff3a067812 */ /* 0x000fc400078ec0ff */
        /* <DEDUP_REMOVED lines=22> */
[----:B------:R-:W-:Y:S01]  /*26020*/  PRMT R169, R6, 0x3340, R5 ;  /* 0x0000334006a97816 */ /* 0x000fe20000000005 */
[----:B------:R-:W4:Y:S01]  /*26030*/  LDL.LU R58, [R1+0x1ce0] ;  /* 0x001ce000013a7983 */ /* 0x000f220000300800 */
[----:B------:R-:W-:-:S02]  /*26040*/  LOP3.LUT R6, R70, 0xffff, RZ, 0xc0, !PT ;  /* 0x0000ffff46067812 */ /* 0x000fc400078ec0ff */
[----:B------:R-:W-:Y:S01]  /*26050*/  LOP3.LUT R5, R72, 0xffff, RZ, 0xc0, !PT ;  /* 0x0000ffff48057812 */ /* 0x000fe200078ec0ff */
[----:B------:R-:W3:Y:S01]  /*26060*/  LDL.LU R59, [R1+0x1cdc] ;  /* 0x001cdc00013b7983 */ /* 0x000ee20000300800 */
[----:B------:R-:W-:-:S03]  /*26070*/  PRMT R171, R4, 0x3340, R3 ;  /* 0x0000334004ab7816 */ /* 0x000fc60000000003 */
[----:B------:R-:W4:Y:S01]  /*26080*/  LDL.LU R60, [R1+0x1cd8] ;  /* 0x001cd800013c7983 */ /* 0x000f220000300800 */
[----:B------:R-:W-:Y:S02]  /*26090*/  PRMT R215, R10, 0x3340, R9 ;  /* 0x000033400ad77816 */ /* 0x000fe40000000009 */
[----:B------:R-:W-:Y:S02]  /*260a0*/  PRMT R153, R8, 0x3340, R7 ;  /* 0x0000334008997816 */ /* 0x000fe40000000007 */
[----:B------:R-:W-:Y:S02]  /*260b0*/  LOP3.LUT R4, R71, 0xffff, RZ, 0xc0, !PT ;  /* 0x0000ffff47047812 */ /* 0x000fe400078ec0ff */
[----:B------:R-:W-:Y:S01]  /*260c0*/  LOP3.LUT R3, R74, 0xffff, RZ, 0xc0, !PT ;  /* 0x0000ffff4a037812 */ /* 0x000fe200078ec0ff */
[----:B------:R-:W3:Y:S01]  /*260d0*/  LDL.LU R61, [R1+0x1cd4] ;  /* 0x001cd400013d7983 */ /* 0x000ee20000300800 */
[----:B------:R-:W-:Y:S02]  /*260e0*/  LOP3.LUT R10, R170, 0xffff, RZ, 0xc0, !PT ;  /* 0x0000ffffaa0a7812 */ /* 0x000fe400078ec0ff */
[----:B------:R-:W-:-:S02]  /*260f0*/  LOP3.LUT R8, R168, 0xffff, RZ, 0xc0, !PT ;  /* 0x0000ffffa8087812 */ /* 0x000fc400078ec0ff */
[----:B------:R-:W-:Y:S02]  /*26100*/  LOP3.LUT R9, R158, 0xffff, RZ, 0xc0, !PT ;  /* 0x0000ffff9e097812 */ /* 0x000fe400078ec0ff */
[----:B------:R-:W-:Y:S01]  /*26110*/  LOP3.LUT R7, R156, 0xffff, RZ, 0xc0, !PT ;  /* 0x0000ffff9c077812 */ /* 0x000fe200078ec0ff */
[----:B------:R-:W4:Y:S01]  /*26120*/  LDL.LU R62, [R1+0x1cd0] ;  /* 0x001cd000013e7983 */ /* 0x000f220000300800 */
[----:B------:R-:W-:-:S03]  /*26130*/  PRMT R168, R6, 0x3340, R5 ;  /* 0x0000334006a87816 */ /* 0x000fc60000000005 */
[----:B------:R-:W3:Y:S01]  /*26140*/  LDL.LU R63, [R1+0x1ccc] ;  /* 0x001ccc00013f7983 */ /* 0x000ee20000300800 */
[----:B------:R-:W-:Y:S02]  /*26150*/  LOP3.LUT R6, R75, 0xffff, RZ, 0xc0, !PT ;  /* 0x0000ffff4b067812 */ /* 0x000fe400078ec0ff */
[----:B------:R-:W-:Y:S01]  /*26160*/  LOP3.LUT R5, R77, 0xffff, RZ, 0xc0, !PT ;  /* 0x0000ffff4d057812 */ /* 0x000fe200078ec0ff */
[----:B------:R-:W4:Y:S01]  /*26170*/  LDL.LU R64, [R1+0x1cc8] ;  /* 0x001cc80001407983 */ /* 0x000f220000300800 */
[----:B------:R-:W-:-:S03]  /*26180*/  PRMT R170, R4, 0x3340, R3 ;  /* 0x0000334004aa7816 */ /* 0x000fc60000000003 */
[----:B------:R-:W3:Y:S01]  /*26190*/  LDL.LU R65, [R1+0x1cc4] ;  /* 0x001cc40001417983 */ /* 0x000ee20000300800 */
[----:B------:R-:W-:Y:S02]  /*261a0*/  PRMT R156, R10, 0x3340, R9 ;  /* 0x000033400a9c7816 */ /* 0x000fe40000000009 */
[----:B------:R-:W-:Y:S02]  /*261b0*/  PRMT R158, R8, 0x3340, R7 ;  /* 0x00003340089e7816 */ /* 0x000fe40000000007 */
[----:B------:R-:W-:Y:S02]  /*261c0*/  LOP3.LUT R4, R76, 0xffff, RZ, 0xc0, !PT ;  /* 0x0000ffff4c047812 */ /* 0x000fe400078ec0ff */
[----:B------:R-:W-:Y:S01]  /*261d0*/  LOP3.LUT R3, R78, 0xffff, RZ, 0xc0, !PT ;  /* 0x0000ffff4e037812 */ /* 0x000fe200078ec0ff */
[----:B------:R-:W4:Y:S01]  /*261e0*/  LDL.LU R66, [R1+0x1cc0] ;  /* 0x001cc00001427983 */ /* 0x000f220000300800 */
[----:B------:R-:W-:Y:S02]  /*261f0*/  LOP3.LUT R10, R175, 0xffff, RZ, 0xc0, !PT ;  /* 0x0000ffffaf0a7812 */ /* 0x000fe400078ec0ff */
[----:B------:R-:W-:-:S02]  /*26200*/  LOP3.LUT R8, R173, 0xffff, RZ, 0xc0, !PT ;  /* 0x0000ffffad087812 */ /* 0x000fc400078ec0ff */
[----:B------:R-:W-:Y:S02]  /*26210*/  LOP3.LUT R9, R157, 0xffff, RZ, 0xc0, !PT ;  /* 0x0000ffff9d097812 */ /* 0x000fe400078ec0ff */
[----:B------:R-:W-:Y:S01]  /*26220*/  LOP3.LUT R7, R155, 0xffff, RZ, 0xc0, !PT ;  /* 0x0000ffff9b077812 */ /* 0x000fe200078ec0ff */
[----:B------:R-:W3:Y:S01]  /*26230*/  LDL.LU R67, [R1+0x1cbc] ;  /* 0x001cbc0001437983 */ /* 0x000ee20000300800 */
[----:B------:R-:W-:-:S03]  /*26240*/  PRMT R173, R6, 0x3340, R5 ;  /* 0x0000334006ad7816 */ /* 0x000fc60000000005 */
[----:B------:R-:W4:Y:S01]  /*26250*/  LDL.LU R68, [R1+0x1cb8] ;  /* 0x001cb80001447983 */ /* 0x000f220000300800 */
[----:B------:R-:W-:Y:S02]  /*26260*/  LOP3.LUT R6, R79, 0xffff, RZ, 0xc0, !PT ;  /* 0x0000ffff4f067812 */ /* 0x000fe400078ec0ff */
        /* <DEDUP_REMOVED lines=71> */
[----:B------:R-:W4:Y:S01]  /*266e0*/  LDL.LU R46, [R1+0x1c60] ;  /* 0x001c6000012e7983 */ /* 0x000f220000300800 */
        /* <DEDUP_REMOVED lines=11> */
[----:B------:R-:W4:Y:S01]  /*267a0*/  LDL.LU R43, [R1+0x1c54] ;  /* 0x001c5400012b7983 */ /* 0x000f220000300800 */
        /* <DEDUP_REMOVED lines=12> */
[----:B------:R-:W-:Y:S01]  /*26870*/  LOP3.LUT R7, R121, 0xffff, RZ, 0xc0, !PT ;  /* 0x0000ffff79077812 */ /* 0x000fe200078ec0ff */
[----:B------:R-:W4:Y:S01]  /*26880*/  LDL.LU R39, [R1+0x1c44] ;  /* 0x001c440001277983 */ /* 0x000f220000300800 */
[----:B------:R-:W-:-:S03]  /*26890*/  PRMT R124, R6, 0x3340, R5 ;  /* 0x00003340067c7816 */ /* 0x000fc60000000005 */
[----:B------:R-:W4:Y:S01]  /*268a0*/  LDL.LU R38, [R1+0x1c40] ;  /* 0x001c400001267983 */ /* 0x000f220000300800 */
        /* <DEDUP_REMOVED lines=9> */
[----:B------:R-:W4:Y:S01]  /*26940*/  LDL.LU R35, [R1+0x1c34] ;  /* 0x001c340001237983 */ /* 0x000f220000300800 */
[----:B------:R-:W-:Y:S02]  /*26950*/  LOP3.LUT R8, R128, 0xffff, RZ, 0xc0, !PT ;  /* 0x0000ffff80087812 */ /* 0x000fe400078ec0ff */
[----:B------:R-:W-:Y:S02]  /*26960*/  LOP3.LUT R7, R123, 0xffff, RZ, 0xc0, !PT ;  /* 0x0000ffff7b077812 */ /* 0x000fe400078ec0ff */
[----:B------:R-:W-:Y:S01]  /*26970*/  PRMT R183, R10, 0x3340, R9 ;  /* 0x000033400ab77816 */ /* 0x000fe20000000009 */
[----:B------:R-:W4:Y:S01]  /*26980*/  LDL.LU R34, [R1+0x1c30] ;  /* 0x001c300001227983 */ /* 0x000f220000300800 */
[----:B------:R-:W-:-:S03]  /*26990*/  PRMT R123, R6, 0x3340, R5 ;  /* 0x00003340067b7816 */ /* 0x000fc60000000005 */
        /* <DEDUP_REMOVED lines=20> */
[----:B------:R-:W-:Y:S01]  /*26ae0*/  LOP3.LUT R5, R24, 0xffff, RZ, 0xc0, !PT ;  /* 0x0000ffff18057812 */ /* 0x000fe200078ec0ff */
[----:B------:R-:W4:Y:S01]  /*26af0*/  LDL.LU R27, [R1+0x1c14] ;  /* 0x001c1400011b7983 */ /* 0x000f220000300800 */
[----:B------:R-:W-:Y:S02]  /*26b00*/  LOP3.LUT R9, R127, 0xffff, RZ, 0xc0, !PT ;  /* 0x0000ffff7f097812 */ /* 0x000fe400078ec0ff */
[----:B------:R-:W-:Y:S02]  /*26b10*/  PRMT R147, R4, 0x3340, R3 ;  /* 0x0000334004937816 */ /* 0x000fe40000000003 */
[----:B------:R-:W-:Y:S01]  /*26b20*/  PRMT R127, R8, 0x3340, R7 ;  /* 0x00003340087f7816 */ /* 0x000fe20000000007 */
[----:B------:R-:W4:Y:S01]  /*26b30*/  LDL.LU R26, [R1+0x1c10] ;  /* 0x001c1000011a7983 */ /* 0x000f220000300800 */
[----:B------:R-:W-:-:S03]  /*26b40*/  LOP3.LUT R4, R25, 0xffff, RZ, 0xc0, !PT ;  /* 0x0000ffff19047812 */ /* 0x000fc600078ec0ff */
[----:B------:R-:W4:Y:S01]  /*26b50*/  LDL.LU R25, [R1+0x1c0c] ;  /* 0x001c0c0001197983 */ /* 0x000f220000300800 */
[----:B------:R-:W-:-:S03]  /*26b60*/  LOP3.LUT R7, R129, 0xffff, RZ, 0xc0, !PT ;  /* 0x0000ffff81077812 */ /* 0x000fc600078ec0ff */
[----:B------:R-:W4:Y:S01]  /*26b70*/  LDL.LU R24, [R1+0x1c08] ;  /* 0x001c080001187983 */ /* 0x000f220000300800 */
[----:B------:R-:W-:Y:S02]  /*26b80*/  LOP3.LUT R3, R119, 0xffff, RZ, 0xc0, !PT ;  /* 0x0000ffff77037812 */ /* 0x000fe400078ec0ff */
[----:B------:R-:W-:Y:S01]  /*26b90*/  PRMT R129, R6, 0x3340, R5 ;  /* 0x0000334006817816 */ /* 0x000fe20000000005 */
[----:B------:R-:W4:Y:S01]  /*26ba0*/  LDL.LU R119, [R1+0x1c04] ;  /* 0x001c040001777983 */ /* 0x000f220000300800 */
[----:B------:R-:W-:-:S03]  /*26bb0*/  LOP3.LUT R6, R118, 0xffff, RZ, 0xc0, !PT ;  /* 0x0000ffff76067812 */ /* 0x000fc600078ec0ff */
[----:B------:R-:W4:Y:S04]  /*26bc0*/  LDL.LU R118, [R1+0x1c00] ;  /* 0x001c000001767983 */ /* 0x000f280000300800 */
[----:B------:R-:W4:Y:S04]  /*26bd0*/  LDL R2, [R1+0x5e0] ;  /* 0x0005e00001027983 */ /* 0x000f280000100800 */
[----:B------:R-:W4:Y:S04]  /*26be0*/  LDL R220, [R1+0x5dc] ;  /* 0x0005dc0001dc7983 */ /* 0x000f280000100800 */
[----:B------:R-:W4:Y:S04]  /*26bf0*/  LDL R219, [R1+0x17b4] ;  /* 0x0017b40001db7983 */ /* 0x000f280000100800 */
[----:B------:R-:W4:Y:S01]  /*26c00*/  LDL R218, [R1+0x17b8] ;  /* 0x0017b80001da7983 */ /* 0x000f220000100800 */
[----:B------:R-:W-:-:S03]  /*26c10*/  PRMT R125, R10, 0x3340, R9 ;  /* 0x000033400a7d7816 */ /* 0x000fc60000000009 */
[----:B------:R-:W4:Y:S04]  /*26c20*/  LDL R217, [R1+0x1774] ;  /* 0x0017740001d97983 */ /* 0x000f280000100800 */
[----:B-1----:R-:W4:Y:S01]  /*26c30*/  LDL R191, [R1+0x1778] ;  /* 0x0017780001bf7983 */ /* 0x002f220000100800 */
[----:B------:R-:W-:Y:S02]  /*26c40*/  LOP3.LUT R10, R146, 0xffff, RZ, 0xc0, !PT ;  /* 0x0000ffff920a7812 */ /* 0x000fe400078ec0ff */
[----:B------:R-:W-:Y:S02]  /*26c50*/  PRMT R146, R4, 0x3340, R3 ;  /* 0x0000334004927816 */ /* 0x000fe40000000003 */
[----:B------:R-:W-:Y:S02]  /*26c60*/  LOP3.LUT R4, R151, 0xffff, RZ, 0xc0, !PT ;  /* 0x0000ffff97047812 */ /* 0x000fe400078ec0ff */
[----:B------:R-:W-:-:S02]  /*26c70*/  LOP3.LUT R3, R149, 0xffff, RZ, 0xc0, !PT ;  /* 0x0000ffff95037812 */ /* 0x000fc400078ec0ff */
[----:B------:R-:W-:Y:S01]  /*26c80*/  LOP3.LUT R9, R132, 0xffff, RZ, 0xc0, !PT ;  /* 0x0000ffff84097812 */ /* 0x000fe200078ec0ff */
[----:B------:R-:W4:Y:S04]  /*26c90*/  LDL R55, [R1+0x1734] ;  /* 0x0017340001377983 */ /* 0x000f280000100800 */
[----:B------:R-:W4:Y:S01]  /*26ca0*/  LDL R54, [R1+0x1738] ;  /* 0x0017380001367983 */ /* 0x000f220000100800 */
[----:B------:R-:W-:Y:S02]  /*26cb0*/  PRMT R149, R4, 0x3340, R3 ;  /* 0x0000334004957816 */ /* 0x000fe40000000003 */
[----:B------:R-:W-:Y:S02]  /*26cc0*/  LOP3.LUT R4, R141, 0xffff, RZ, 0xc0, !PT ;  /* 0x0000ffff8d047812 */ /* 0x000fe400078ec0ff */
[----:B------:R-:W-:-:S02]  /*26cd0*/  LOP3.LUT R3, R139, 0xffff, RZ, 0xc0, !PT ;  /* 0x0000ffff8b037812 */ /* 0x000fc400078ec0ff */
[----:B------:R-:W-:Y:S02]  /*26ce0*/  PRMT R132, R10, 0x3340, R9 ;  /* 0x000033400a847816 */ /* 0x000fe40000000009 */
[----:B------:R-:W-:Y:S01]  /*26cf0*/  LOP3.LUT R10, R148, 0xffff, RZ, 0xc0, !PT ;  /* 0x0000ffff940a7812 */ /* 0x000fe200078ec0ff */
[----:B------:R-:W4:Y:S01]  /*26d00*/  LDL R0, [R1+0x16f8] ;  /* 0x0016f80001007983 */ /* 0x000f220000100800 */
[----:B------:R-:W-:Y:S02]  /*26d10*/  PRMT R148, R4, 0x3340, R3 ;  /* 0x0000334004947816 */ /* 0x000fe40000000003 */
[----:B------:R-:W-:Y:S02]  /*26d20*/  LOP3.LUT R4, R91, 0xffff, RZ, 0xc0, !PT ;  /* 0x0000ffff5b047812 */ /* 0x000fe400078ec0ff */
[----:B------:R-:W-:Y:S02]  /*26d30*/  LOP3.LUT R3, R88, 0xffff, RZ, 0xc0, !PT ;  /* 0x0000ffff58037812 */ /* 0x000fe400078ec0ff */
[----:B------:R-:W-:Y:S01]  /*26d40*/  LOP3.LUT R8, R134, 0xffff, RZ, 0xc0, !PT ;  /* 0x0000ffff86087812 */ /* 0x000fe200078ec0ff */
[----:B------:R-:W4:Y:S04]  /*26d50*/  LDL R53, [R1+0x16f4] ;  /* 0x0016f40001357983 */ /* 0x000f280000100800 */
[----:B------:R-:W4:Y:S01]  /*26d60*/  LDL R52, [R1+0x16b4] ;  /* 0x0016b40001347983 */ /* 0x000f220000100800 */
[----:B------:R-:W-:-:S02]  /*26d70*/  PRMT R151, R4, 0x3340, R3 ;  /* 0x0000334004977816 */ /* 0x000fc40000000003 */
[----:B------:R-:W-:Y:S02]  /*26d80*/  LOP3.LUT R4, R18, 0xffff, RZ, 0xc0, !PT ;  /* 0x0000ffff12047812 */ /* 0x000fe400078ec0ff */
[----:B------:R-:W-:Y:S02]  /*26d90*/  LOP3.LUT R3, R14, 0xffff, RZ, 0xc0, !PT ;  /* 0x0000ffff0e037812 */ /* 0x000fe400078ec0ff */
[----:B------:R-:W-:Y:S02]  /*26da0*/  PRMT R134, R8, 0x3340, R7 ;  /* 0x0000334008867816 */ /* 0x000fe40000000007 */
[----:B------:R-:W-:Y:S02]  /*26db0*/  LOP3.LUT R8, R136, 0xffff, RZ, 0xc0, !PT ;  /* 0x0000ffff88087812 */ /* 0x000fe400078ec0ff */
[----:B------:R-:W-:Y:S02]  /*26dc0*/  LOP3.LUT R7, R131, 0xffff, RZ, 0xc0, !PT ;  /* 0x0000ffff83077812 */ /* 0x000fe400078ec0ff */
[----:B------:R-:W-:Y:S01]  /*26dd0*/  PRMT R91, R4, 0x3340, R3 ;  /* 0x00003340045b7816 */ /* 0x000fe20000000003 */
[----:B------:R-:W4:Y:S01]  /*26de0*/  LDL R51, [R1+0x16b8] ;  /* 0x0016b80001337983 */ /* 0x000f220000100800 */
[----:B------:R-:W-:-:S02]  /*26df0*/  LOP3.LUT R3, R13, 0xffff, RZ, 0xc0, !PT ;  /* 0x0000ffff0d037812 */ /* 0x000fc400078ec0ff */
[----:B------:R-:W-:Y:S02]  /*26e00*/  LOP3.LUT R4, R17, 0xffff, RZ, 0xc0, !PT ;  /* 0x0000ffff11047812 */ /* 0x000fe400078ec0ff */
[----:B------:R-:W-:Y:S02]  /*26e10*/  LOP3.LUT R9, R133, 0xffff, RZ, 0xc0, !PT ;  /* 0x0000ffff85097812 */ /* 0x000fe400078ec0ff */
[----:B------:R-:W-:Y:S02]  /*26e20*/  PRMT R133, R8, 0x3340, R7 ;  /* 0x0000334008857816 */ /* 0x000fe40000000007 */
[----:B------:R-:W-:Y:S02]  /*26e30*/  LOP3.LUT R7, R95, 0xffff, RZ, 0xc0, !PT ;  /* 0x0000ffff5f077812 */ /* 0x000fe400078ec0ff */
[----:B------:R-:W-:Y:S02]  /*26e40*/  PRMT R95, R4, 0x3340, R3 ;  /* 0x00003340045f7816 */ /* 0x000fe40000000003 */
[----:B------:R-:W-:Y:S01]  /*26e50*/  LOP3.LUT R5, R150, 0xffff, RZ, 0xc0, !PT ;  /* 0x0000ffff96057812 */ /* 0x000fe200078ec0ff */
[----:B------:R-:W4:Y:S04]  /*26e60*/  LDL R3, [R1+0x694] ;  /* 0x0006940001037983 */ /* 0x000f280000100800 */
        /* <DEDUP_REMOVED lines=23> */
[----:B------:R-:W-:Y:S02]  /*26fe0*/  LOP3.LUT R10, R138, 0xffff, RZ, 0xc0, !PT ;  /* 0x0000ffff8a0a7812 */ /* 0x000fe400078ec0ff */
[----:B------:R-:W-:Y:S02]  /*26ff0*/  PRMT R150, R8, 0x3340, R7 ;  /* 0x0000334008967816 */ /* 0x000fe40000000007 */
[----:B------:R-:W-:Y:S02]  /*27000*/  LOP3.LUT R8, R12, 0xffff, RZ, 0xc0, !PT ;  /* 0x0000ffff0c087812 */ /* 0x000fe400078ec0ff */
[----:B------:R-:W-:-:S02]  /*27010*/  PRMT R93, R6, 0x3340, R5 ;  /* 0x00003340065d7816 */ /* 0x000fc40000000005 */
[----:B------:R-:W-:Y:S02]  /*27020*/  LOP3.LUT R7, R11, 0xffff, RZ, 0xc0, !PT ;  /* 0x0000ffff0b077812 */ /* 0x000fe400078ec0ff */
[----:B------:R-:W-:Y:S01]  /*27030*/  PRMT R138, R10, 0x3340, R9 ;  /* 0x000033400a8a7816 */ /* 0x000fe20000000009 */
[----:B------:R-:W4:Y:S04]  /*27040*/  LDL R12, [R1+0x614] ;  /* 0x00061400010c7983 */ /* 0x000f280000100800 */
[----:B------:R-:W4:Y:S01]  /*27050*/  LDL R11, [R1+0x618] ;  /* 0x00061800010b7983 */ /* 0x000f220000100800 */
[----:B------:R-:W-:Y:S02]  /*27060*/  LOP3.LUT R10, R252, 0xffff, RZ, 0xc0, !PT ;  /* 0x0000fffffc0a7812 */ /* 0x000fe400078ec0ff */
[----:B------:R-:W-:Y:S01]  /*27070*/  LOP3.LUT R9, R248, 0xffff, RZ, 0xc0, !PT ;  /* 0x0000fffff8097812 */ /* 0x000fe200078ec0ff */
[----:B------:R-:W4:Y:S04]  /*27080*/  LDL R16, [R1+0x17ac] ;  /* 0x0017ac0001107983 */ /* 0x000f280000100800 */
[----:B------:R-:W4:Y:S04]  /*27090*/  LDL R15, [R1+0x17b0] ;  /* 0x0017b000010f7983 */ /* 0x000f280000100800 */
[----:B------:R-:W4:Y:S01]  /*270a0*/  LDL R6, [R1+0x16f0] ;  /* 0x0016f00001067983 */ /* 0x000f220000100800 */
[----:B------:R-:W-:-:S02]  /*270b0*/  PRMT R137, R10, 0x3340, R9 ;  /* 0x000033400a897816 */ /* 0x000fc40000000009 */
[----:B------:R-:W-:Y:S02]  /*270c0*/  LOP3.LUT R10, R251, 0xffff, RZ, 0xc0, !PT ;  /* 0x0000fffffb0a7812 */ /* 0x000fe400078ec0ff */
[----:B------:R-:W-:Y:S01]  /*270d0*/  LOP3.LUT R9, R23, 0xffff, RZ, 0xc0, !PT ;  /* 0x0000ffff17097812 */ /* 0x000fe200078ec0ff */
[----:B------:R-:W4:Y:S04]  /*270e0*/  LDL R18, [R1+0x6ac] ;  /* 0x0006ac0001127983 */ /* 0x000f280000100800 */
[----:B------:R-:W4:Y:S01]  /*270f0*/  LDL R17, [R1+0x1690] ;  /* 0x0016900001117983 */ /* 0x000f220000100800 */
[----:B--2---:R-:W-:Y:S02]  /*27100*/  PRMT R56, RZ, 0x7610, R56 ;  /* 0x00007610ff387816 */ /* 0x004fe40000000038 */
[----:B------:R-:W-:Y:S01]  /*27110*/  PRMT R141, R10, 0x3340, R9 ;  /* 0x000033400a8d7816 */ /* 0x000fe20000000009 */
[----:B------:R-:W2:Y:S04]  /*27120*/  LDL R19, [R1+0x5e4] ;  /* 0x0005e40001137983 */ /* 0x000ea80000100800 */
[----:B------:R-:W2:Y:S04]  /*27130*/  LDL R10, [R1+0x176c] ;  /* 0x00176c00010a7983 */ /* 0x000ea80000100800 */
[----:B------:R-:W2:Y:S01]  /*27140*/  LDL R9, [R1+0x1770] ;  /* 0x0017700001097983 */ /* 0x000ea20000100800 */
[----:B------:R-:W-:-:S03]  /*27150*/  PRMT R88, R8, 0x3340, R7 ;  /* 0x0000334008587816 */ /* 0x000fc60000000007 */
[----:B------:R-:W2:Y:S04]  /*27160*/  LDL R8, [R1+0x172c] ;  /* 0x00172c0001087983 */ /* 0x000ea80000100800 */
[----:B------:R-:W2:Y:S01]  /*27170*/  LDL R7, [R1+0x16ec] ;  /* 0x0016ec0001077983 */ /* 0x000ea20000100800 */
[----:B---3--:R-:W-:Y:S01]  /*27180*/  PRMT R48, RZ, 0x7610, R48 ;  /* 0x00007610ff307816 */ /* 0x008fe20000000030 */
[----:B----4-:R-:W-:Y:S02]  /*27190*/  @!P0 IMAD.MOV.U32 R4, RZ, RZ, R2 ;  /* 0x000000ffff048224 */ /* 0x010fe400078e0002 */
[----:B------:R-:W3:Y:S01]  /*271a0*/  LDL R2, [R1+0x698] ;  /* 0x0006980001027983 */ /* 0x000ee20000100800 */
[----:B------:R-:W-:Y:S01]  /*271b0*/  @!P0 IMAD.MOV.U32 R5, RZ, RZ, R220 ;  /* 0x000000ffff058224 */ /* 0x000fe200078e00dc */
[----:B------:R-:W-:-:S04]  /*271c0*/  PRMT R118, RZ, 0x7610, R118 ;  /* 0x00007610ff767816 */ /* 0x000fc80000000076 */
[----:B------:R0:W4:Y:S01]  /*271d0*/  @!P0 LDG.E.U8 R48, desc[UR60][R4.64] ;  /* 0x0000003c04308981 */ /* 0x000122000c1e1100 */
[----:B------:R-:W-:Y:S01]  /*271e0*/  PRMT R119, RZ, 0x7610, R119 ;  /* 0x00007610ff777816 */ /* 0x000fe20000000077 */
[----:B0-----:R-:W-:Y:S02]  /*271f0*/  @!P0 IMAD.MOV.U32 R4, RZ, RZ, R218 ;  /* 0x000000ffff048224 */ /* 0x001fe400078e00da */
[----:B------:R-:W-:-:S05]  /*27200*/  @!P0 IMAD.MOV.U32 R5, RZ, RZ, R219 ;  /* 0x000000ffff058224 */ /* 0x000fca00078e00db */
[----:B------:R0:W4:Y:S01]  /*27210*/  @!P0 LDG.E.U8 R118, desc[UR60][R4.64] ;  /* 0x0000003c04768981 */ /* 0x000122000c1e1100 */
[----:B------:R-:W-:Y:S01]  /*27220*/  PRMT R24, RZ, 0x7610, R24 ;  /* 0x00007610ff187816 */ /* 0x000fe20000000018 */
[----:B0-----:R-:W-:Y:S02]  /*27230*/  @!P0 IMAD.MOV.U32 R4, RZ, RZ, R191 ;  /* 0x000000ffff048224 */ /* 0x001fe400078e00bf */
[----:B------:R-:W-:-:S05]  /*27240*/  @!P0 IMAD.MOV.U32 R5, RZ, RZ, R217 ;  /* 0x000000ffff058224 */ /* 0x000fca00078e00d9 */
[----:B------:R0:W4:Y:S02]  /*27250*/  @!P0 LDG.E.U8 R119, desc[UR60][R4.64] ;  /* 0x0000003c04778981 */ /* 0x000124000c1e1100 */
[----:B0-----:R-:W-:Y:S02]  /*27260*/  @!P0 IMAD.MOV.U32 R4, RZ, RZ, R54 ;  /* 0x000000ffff048224 */ /* 0x001fe400078e0036 */
[----:B------:R-:W-:-:S05]  /*27270*/  @!P0 IMAD.MOV.U32 R5, RZ, RZ, R55 ;  /* 0x000000ffff058224 */ /* 0x000fca00078e0037 */
[----:B------:R0:W4:Y:S01]  /*27280*/  @!P0 LDG.E.U8 R24, desc[UR60][R4.64] ;  /* 0x0000003c04188981 */ /* 0x000122000c1e1100 */
[----:B------:R-:W-:Y:S01]  /*27290*/  PRMT R25, RZ, 0x7610, R25 ;  /* 0x00007610ff197816 */ /* 0x000fe20000000019 */
[----:B0-----:R-:W-:Y:S02]  /*272a0*/  @!P0 IMAD.MOV.U32 R4, RZ, RZ, R0 ;  /* 0x000000ffff048224 */ /* 0x001fe400078e0000 */
[----:B------:R-:W4:Y:S01]  /*272b0*/  LDL R0, [R1+0x1730] ;  /* 0x0017300001007983 */ /* 0x000f220000100800 */
[----:B------:R-:W-:Y:S01]  /*272c0*/  @!P0 IMAD.MOV.U32 R5, RZ, RZ, R53 ;  /* 0x000000ffff058224 */ /* 0x000fe200078e0035 */
[----:B------:R-:W-:-:S04]  /*272d0*/  PRMT R26, RZ, 0x7610, R26 ;  /* 0x00007610ff1a7816 */ /* 0x000fc8000000001a */
[----:B------:R0:W4:Y:S02]  /*272e0*/  @!P0 LDG.E.U8 R25, desc[UR60][R4.64] ;  /* 0x0000003c04198981 */ /* 0x000124000c1e1100 */
[----:B0-----:R-:W-:Y:S02]  /*272f0*/  @!P0 IMAD.MOV.U32 R4, RZ, RZ, R51 ;  /* 0x000000ffff048224 */ /* 0x001fe400078e0033 */
[----:B------:R-:W-:-:S05]  /*27300*/  @!P0 IMAD.MOV.U32 R5, RZ, RZ, R52 ;  /* 0x000000ffff058224 */ /* 0x000fca00078e0034 */
[----:B------:R0:W4:Y:S02]  /*27310*/  @!P0 LDG.E.U8 R26, desc[UR60][R4.64] ;  /* 0x0000003c041a8981 */ /* 0x000124000c1e1100 */
[----:B0-----:R-:W-:Y:S02]  /*27320*/  @!P0 IMAD.MOV.U32 R5, RZ, RZ, R3 ;  /* 0x000000ffff058224 */ /* 0x001fe400078e0003 */
[----:B------:R-:W4:Y:S01]  /*27330*/  LDL R3, [R1+0x16ac] ;  /* 0x0016ac0001037983 */ /* 0x000f220000100800 */
[----:B------:R-:W-:Y:S02]  /*27340*/  PRMT R27, RZ, 0x7610, R27 ;  /* 0x00007610ff1b7816 */ /* 0x000fe4000000001b */
[----:B------:R-:W-:Y:S02]  /*27350*/  PRMT R28, RZ, 0x7610, R28 ;  /* 0x00007610ff1c7816 */ /* 0x000fe4000000001c */
[----:B------:R-:W-:Y:S02]  /*27360*/  PRMT R29, RZ, 0x7610, R29 ;  /* 0x00007610ff1d7816 */ /* 0x000fe4000000001d */
[----:B------:R-:W-:-:S02]  /*27370*/  PRMT R30, RZ, 0x7610, R30 ;  /* 0x00007610ff1e7816 */ /* 0x000fc4000000001e */
[----:B------:R-:W-:Y:S02]  /*27380*/  PRMT R31, RZ, 0x7610, R31 ;  /* 0x00007610ff1f7816 */ /* 0x000fe4000000001f */
[----:B------:R-:W-:Y:S02]  /*27390*/  PRMT R87, RZ, 0x7610, R87 ;  /* 0x00007610ff577816 */ /* 0x000fe40000000057 */
[----:B------:R-:W-:Y:S01]  /*273a0*/  PRMT R86, RZ, 0x7610, R86 ;  /* 0x00007610ff567816 */ /* 0x000fe20000000056 */
[----:B---3--:R-:W-:Y:S02]  /*273b0*/  @!P0 IMAD.MOV.U32 R4, RZ, RZ, R2 ;  /* 0x000000ffff048224 */ /* 0x008fe400078e0002 */
[----:B------:R-:W3:Y:S04]  /*273c0*/  LDL R2, [R1+0x16b0] ;  /* 0x0016b00001027983 */ /* 0x000ee80000100800 */
[----:B------:R0:W3:Y:S02]  /*273d0*/  @!P0 LDG.E.U8 R27, desc[UR60][R4.64] ;  /* 0x0000003c041b8981 */ /* 0x0000e4000c1e1100 */
[----:B0-----:R-:W-:-:S02]  /*273e0*/  @!P0 IMAD.MOV.U32 R4, RZ, RZ, R13 ;  /* 0x000000ffff048224 */ /* 0x001fc400078e000d */
[----:B------:R-:W-:Y:S01]  /*273f0*/  @!P0 IMAD.MOV.U32 R5, RZ, RZ, R14 ;  /* 0x000000ffff058224 */ /* 0x000fe200078e000e */
[----:B------:R-:W3:Y:S04]  /*27400*/  LDL R13, [R1+0x690] ;  /* 0x00069000010d7983 */ /* 0x000ee80000100800 */
        /* <DEDUP_REMOVED lines=12> */
[----:B--2---:R-:W-:-:S02]  /*274d0*/  @!P0 IMAD.MOV.U32 R4, RZ, RZ, R9 ;  /* 0x000000ffff048224 */ /* 0x004fc400078e0009 */
[----:B------:R-:W-:Y:S01]  /*274e0*/  @!P0 IMAD.MOV.U32 R5, RZ, RZ, R10 ;  /* 0x000000ffff058224 */ /* 0x000fe200078e000a */
[----:B------:R-:W2:Y:S04]  /*274f0*/  LDL R9, [R1+0x17a8] ;  /* 0x0017a80001097983 */ /* 0x000ea80000100800 */
[----:B------:R-:W2:Y:S04]  /*27500*/  LDL R10, [R1+0x17a4] ;  /* 0x0017a400010a7983 */ /* 0x000ea80000100800 */
[----:B------:R4:W2:Y:S02]  /*27510*/  @!P0 LDG.E.U8 R31, desc[UR60][R4.64] ;  /* 0x0000003c041f8981 */ /* 0x0008a4000c1e1100 */
[----:B----4-:R-:W-:-:S02]  /*27520*/  @!P0 IMAD.MOV.U32 R4, RZ, RZ, R0 ;  /* 0x000000ffff048224 */ /* 0x010fc400078e0000 */
[----:B------:R-:W4:Y:S01]  /*27530*/  LDL R0, [R1+0x1768] ;  /* 0x0017680001007983 */ /* 0x000f220000100800 */
[----:B------:R-:W-:-:S03]  /*27540*/  @!P0 IMAD.MOV.U32 R5, RZ, RZ, R8 ;  /* 0x000000ffff058224 */ /* 0x000fc600078e0008 */
[----:B------:R-:W4:Y:S04]  /*27550*/  LDL R8, [R1+0x1764] ;  /* 0x0017640001087983 */ /* 0x000f280000100800 */
[----:B------:R0:W4:Y:S02]  /*27560*/  @!P0 LDG.E.U8 R87, desc[UR60][R4.64] ;  /* 0x0000003c04578981 */ /* 0x000124000c1e1100 */
[----:B0-----:R-:W-:Y:S02]  /*27570*/  @!P0 IMAD.MOV.U32 R4, RZ, RZ, R6 ;  /* 0x000000ffff048224 */ /* 0x001fe400078e0006 */
[----:B------:R-:W-:Y:S01]  /*27580*/  @!P0 IMAD.MOV.U32 R5, RZ, RZ, R7 ;  /* 0x000000ffff058224 */ /* 0x000fe200078e0007 */
[----:B------:R-:W4:Y:S04]  /*27590*/  LDL R6, [R1+0x1728] ;  /* 0x0017280001067983 */ /* 0x000f280000100800 */
[----:B------:R-:W4:Y:S04]  /*275a0*/  LDL R7, [R1+0x1724] ;  /* 0x0017240001077983 */ /* 0x000f280000100800 */
[----:B------:R0:W4:Y:S02]  /*275b0*/  @!P0 LDG.E.U8 R86, desc[UR60][R4.64] ;  /* 0x0000003c04568981 */ /* 0x000124000c1e1100 */
[----:B0-----:R-:W-:-:S02]  /*275c0*/  @!P0 IMAD.MOV.U32 R5, RZ, RZ, R3 ;  /* 0x000000ffff058224 */ /* 0x001fc400078e0003 */
[----:B------:R-:W4:Y:S01]  /*275d0*/  LDL R3, [R1+0x16e4] ;  /* 0x0016e40001037983 */ /* 0x000f220000100800 */
[----:B------:R-:W-:Y:S02]  /*275e0*/  PRMT R85, RZ, 0x7610, R85 ;  /* 0x00007610ff557816 */ /* 0x000fe40000000055 */
[----:B------:R-:W-:Y:S02]  /*275f0*/  PRMT R84, RZ, 0x7610, R84 ;  /* 0x00007610ff547816 */ /* 0x000fe40000000054 */
[----:B------:R-:W-:Y:S02]  /*27600*/  PRMT R83, RZ, 0x7610, R83 ;  /* 0x00007610ff537816 */ /* 0x000fe40000000053 */
[----:B------:R-:W-:Y:S02]  /*27610*/  PRMT R81, RZ, 0x7610, R81 ;  /* 0x00007610ff517816 */ /* 0x000fe40000000051 */
[----:B------:R-:W-:Y:S02]  /*27620*/  PRMT R80, RZ, 0x7610, R80 ;  /* 0x00007610ff507816 */ /* 0x000fe40000000050 */
[----:B------:R-:W-:-:S02]  /*27630*/  PRMT R79, RZ, 0x7610, R79 ;  /* 0x00007610ff4f7816 */ /* 0x000fc4000000004f */
[----:B------:R-:W-:Y:S01]  /*27640*/  PRMT R78, RZ, 0x7610, R78 ;  /* 0x00007610ff4e7816 */ /* 0x000fe2000000004e */
[----:B---3--:R-:W-:Y:S02]  /*27650*/  @!P0 IMAD.MOV.U32 R4, RZ, RZ, R2 ;  /* 0x000000ffff048224 */ /* 0x008fe400078e0002 */
[----:B------:R-:W3:Y:S04]  /*27660*/  LDL R2, [R1+0x16e8] ;  /* 0x0016e80001027983 */ /* 0x000ee80000100800 */
[----:B------:R0:W3:Y:S02]  /*27670*/  @!P0 LDG.E.U8 R85, desc[UR60][R4.64] ;  /* 0x0000003c04558981 */ /* 0x0000e4000c1e1100 */
[----:B0-----:R-:W-:Y:S02]  /*27680*/  @!P0 IMAD.MOV.U32 R4, RZ, RZ, R13 ;  /* 0x000000ffff048224 */ /* 0x001fe400078e000d */
        /* <DEDUP_REMOVED lines=120> */
[----:B------:R-:W-:Y:S01]  /*27e10*/  PRMT R57, RZ, 0x7610, R57 ;  /* 0x00007610ff397816 */ /* 0x000fe20000000039 */
[----:B---3--:R-:W-:-:S02]  /*27e20*/  @!P0 IMAD.MOV.U32 R4, RZ, RZ, R2 ;  /* 0x000000ffff048224 */ /* 0x008fc400078e0002 */
        /* <DEDUP_REMOVED lines=14> */
[----:B------:R-:W-:Y:S02]  /*27f10*/  PRMT R32, RZ, 0x7610, R32 ;  /* 0x00007610ff207816 */ /* 0x000fe40000000020 */
[----:B------:R-:W-:Y:S01]  /*27f20*/  PRMT R33, RZ, 0x7610, R33 ;  /* 0x00007610ff217816 */ /* 0x000fe20000000021 */
[----:B------:R-:W3:Y:S04]  /*27f30*/  LDL R16, [R1+0x1784] ;  /* 0x0017840001107983 */ /* 0x000ee80000100800 */
[----:B------:R2:W3:Y:S04]  /*27f40*/  @!P0 LDG.E.U8 R59, desc[UR60][R4.64] ;  /* 0x0000003c043b8981 */ /* 0x0004e8000c1e1100 */
[----:B------:R-:W3:Y:S01]  /*27f50*/  LDL R15, [R1+0x1788] ;  /* 0x00178800010f7983 */ /* 0x000ee20000100800 */
        /* <DEDUP_REMOVED lines=40> */
[----:B0-----:R-:W-:-:S02]  /*281e0*/  @!P0 IMAD.MOV.U32 R4, RZ, RZ, R17 ;  /* 0x000000ffff048224 */ /* 0x001fc400078e0011 */
[----:B------:R-:W-:Y:S01]  /*281f0*/  @!P0 IMAD.MOV.U32 R5, RZ, RZ, R18 ;  /* 0x000000ffff058224 */ /* 0x000fe200078e0012 */
[----:B------:R-:W-:Y:S02]  /*28200*/  PRMT R39, RZ, 0x7610, R39 ;  /* 0x00007610ff277816 */ /* 0x000fe40000000027 */
[----:B------:R-:W-:Y:S01]  /*28210*/  PRMT R40, RZ, 0x7610, R40 ;  /* 0x00007610ff287816 */ /* 0x000fe20000000028 */
[----:B------:R-:W2:Y:S04]  /*28220*/  LDL R18, [R1+0x5e8] ;  /* 0x0005e80001127983 */ /* 0x000ea80000100800 */
[----:B------:R4:W2:Y:S01]  /*28230*/  @!P0 LDG.E.U8 R36, desc[UR60][R4.64] ;  /* 0x0000003c04248981 */ /* 0x0008a2000c1e1100 */
[----:B------:R-:W-:-:S03]  /*28240*/  PRMT R41, RZ, 0x7610, R41 ;  /* 0x00007610ff297816 */ /* 0x000fc60000000029 */
[----:B------:R-:W2:Y:S01]  /*28250*/  LDL R17, [R1+0x177c] ;  /* 0x00177c0001117983 */ /* 0x000ea20000100800 */
[----:B----4-:R-:W-:-:S03]  /*28260*/  @!P0 IMAD.MOV.U32 R4, RZ, RZ, R0 ;  /* 0x000000ffff048224 */ /* 0x010fc600078e0000 */
        /* <DEDUP_REMOVED lines=41> */
[----:B------:R-:W2:Y:S04]  /*28500*/  LDL R8, [R1+0x65c] ;  /* 0x00065c0001087983 */ /* 0x000ea80000100800 */
[----:B------:R0:W2:Y:S02]  /*28510*/  @!P0 LDG.E.U8 R44, desc[UR60][R4.64] ;  /* 0x0000003c042c8981 */ /* 0x0000a4000c1e1100 */
[----:B0-----:R-:W-:Y:S02]  /*28520*/  @!P0 IMAD.MOV.U32 R4, RZ, RZ, R6 ;  /* 0x000000ffff048224 */ /* 0x001fe400078e0006 */
[----:B------:R-:W-:Y:S01]  /*28530*/  @!P0 IMAD.MOV.U32 R5, RZ, RZ, R7 ;  /* 0x000000ffff058224 */ /* 0x000fe200078e0007 */
[----:B------:R-:W2:Y:S04]  /*28540*/  LDL R6, [R1+0x61c] ;  /* 0x00061c0001067983 */ /* 0x000ea80000100800 */
[----:B------:R-:W2:Y:S04]  /*28550*/  LDL R7, [R1+0x660] ;  /* 0x0006600001077983 */ /* 0x000ea80000100800 */
[----:B------:R0:W2:Y:S02]  /*28560*/  @!P0 LDG.E.U8 R45, desc[UR60][R4.64] ;  /* 0x0000003c042d8981 */ /* 0x0000a4000c1e1100 */
[----:B0-----:R-:W-:-:S02]  /*28570*/  @!P0 IMAD.MOV.U32 R5, RZ, RZ, R3 ;  /* 0x000000ffff058224 */ /* 0x001fc400078e0003 */
[----:B------:R-:W2:Y:S04]  /*28580*/  LDL R3, [R1+0x620] ;  /* 0x0006200001037983 */ /* 0x000ea80000100800 */
[----:B------:R-:W2:Y:S04]  /*28590*/  LDL.LU R218, [R1+0x198] ;  /* 0x0001980001da7983 */ /* 0x000ea80000300800 */
[----:B------:R-:W2:Y:S01]  /*285a0*/  LDL.LU R52, [R1+0x194] ;  /* 0x0001940001347983 */ /* 0x000ea20000300800 */
[----:B------:R-:W-:Y:S02]  /*285b0*/  PRMT R46, RZ, 0x7610, R46 ;  /* 0x00007610ff2e7816 */ /* 0x000fe4000000002e */
[----:B------:R-:W-:-:S02]  /*285c0*/  PRMT R47, RZ, 0x7610, R47 ;  /* 0x00007610ff2f7816 */ /* 0x000fc4000000002f */
[----:B------:R-:W-:Y:S02]  /*285d0*/  PRMT R49, RZ, 0x7610, R49 ;  /* 0x00007610ff317816 */ /* 0x000fe40000000031 */
[----:B------:R-:W-:Y:S02]  /*285e0*/  PRMT R50, RZ, 0x7610, R50 ;  /* 0x00007610ff327816 */ /* 0x000fe40000000032 */
[----:B------:R-:W-:Y:S01]  /*285f0*/  PRMT R252, RZ, 0x7610, R252 ;  /* 0x00007610fffc7816 */ /* 0x000fe200000000fc */
[----:B------:R-:W2:Y:S01]  /*28600*/  LDL.LU R54, [R1+0x190] ;  /* 0x0001900001367983 */ /* 0x000ea20000300800 */
[----:B------:R-:W-:Y:S02]  /*28610*/  PRMT R251, RZ, 0x7610, R251 ;  /* 0x00007610fffb7816 */ /* 0x000fe400000000fb */
[----:B------:R-:W-:Y:S02]  /*28620*/  PRMT R250, RZ, 0x7610, R250 ;  /* 0x00007610fffa7816 */ /* 0x000fe400000000fa */
[----:B------:R-:W-:Y:S01]  /*28630*/  PRMT R249, RZ, 0x7610, R249 ;  /* 0x00007610fff97816 */ /* 0x000fe200000000f9 */
[----:B---3--:R-:W-:-:S02]  /*28640*/  @!P0 IMAD.MOV.U32 R4, RZ, RZ, R2 ;  /* 0x000000ffff048224 */ /* 0x008fc400078e0002 */
[----:B------:R-:W3:Y:S04]  /*28650*/  LDL.LU R2, [R1+0x17c] ;  /* 0x00017c0001027983 */ /* 0x000ee80000300800 */
[----:B------:R0:W3:Y:S04]  /*28660*/  @!P0 LDG.E.U8 R46, desc[UR60][R4.64] ;  /* 0x0000003c042e8981 */ /* 0x0000e8000c1e1100 */
[----:B------:R-:W3:Y:S04]  /*28670*/  LDL.LU R51, [R1+0x15c] ;  /* 0x00015c0001337983 */ /* 0x000ee80000300800 */
[----:B------:R-:W3:Y:S04]  /*28680*/  LDL.LU R53, [R1+0x158] ;  /* 0x0001580001357983 */ /* 0x000ee80000300800 */
[----:B------:R-:W3:Y:S01]  /*28690*/  LDL.LU R55, [R1+0x154] ;  /* 0x0001540001377983 */ /* 0x000ee20000300800 */
[----:B0-----:R-:W-:-:S02]  /*286a0*/  @!P0 IMAD.MOV.U32 R4, RZ, RZ, R18 ;  /* 0x000000ffff048224 */ /* 0x001fc400078e0012 */
[----:B------:R-:W-:-:S05]  /*286b0*/  @!P0 IMAD.MOV.U32 R5, RZ, RZ, R19 ;  /* 0x000000ffff058224 */ /* 0x000fca00078e0013 */
[----:B------:R0:W3:Y:S02]  /*286c0*/  @!P0 LDG.E.U8 R47, desc[UR60][R4.64] ;  /* 0x0000003c042f8981 */ /* 0x0000e4000c1e1100 */
[----:B0-----:R-:W-:Y:S02]  /*286d0*/  @!P0 IMAD.MOV.U32 R4, RZ, RZ, R16 ;  /* 0x000000ffff048224 */ /* 0x001fe400078e0010 */
        /* <DEDUP_REMOVED lines=9> */
[----:B----4-:R-:W-:Y:S02]  /*28770*/  @!P0 IMAD.MOV.U32 R4, RZ, RZ, R0 ;  /* 0x000000ffff048224 */ /* 0x010fe400078e0000 */
[----:B------:R-:W4:Y:S04]  /*28780*/  LDL.LU R0, [R1+0x144] ;  /* 0x0001440001007983 */ /* 0x000f280000300800 */
[----:B------:R2:W4:Y:S04]  /*28790*/  @!P0 LDG.E.U8 R251, desc[UR60][R4.64] ;  /* 0x0000003c04fb8981 */ /* 0x000528000c1e1100 */
[----:B------:R-:W4:Y:S04]  /*287a0*/  LDL.LU R217, [R1+0x138] ;  /* 0x0001380001d97983 */ /* 0x000f280000300800 */
[----:B------:R-:W4:Y:S04]  /*287b0*/  LDL.LU R224, [R1+0x134] ;  /* 0x0001340001e07983 */ /* 0x000f280000300800 */
[----:B------:R-:W4:Y:S04]  /*287c0*/  LDL.LU R222, [R1+0x130] ;  /* 0x0001300001de7983 */ /* 0x000f280000300800 */
[----:B------:R-:W4:Y:S01]  /*287d0*/  LDL.LU R220, [R1+0x124] ;  /* 0x0001240001dc7983 */ /* 0x000f220000300800 */
[----:B--2---:R-:W-:-:S02]  /*287e0*/  @!P0 IMAD.MOV.U32 R4, RZ, RZ, R9 ;  /* 0x000000ffff048224 */ /* 0x004fc400078e0009 */
[----:B------:R-:W-:-:S05]  /*287f0*/  @!P0 IMAD.MOV.U32 R5, RZ, RZ, R10 ;  /* 0x000000ffff058224 */ /* 0x000fca00078e000a */
[----:B------:R0:W2:Y:S02]  /*28800*/  @!P0 LDG.E.U8 R250, desc[UR60][R4.64] ;  /* 0x0000003c04fa8981 */ /* 0x0000a4000c1e1100 */
[----:B0-----:R-:W-:Y:S02]  /*28810*/  @!P0 IMAD.MOV.U32 R4, RZ, RZ, R7 ;  /* 0x000000ffff048224 */ /* 0x001fe400078e0007 */
[----:B------:R-:W-:Y:S01]  /*28820*/  @!P0 IMAD.MOV.U32 R5, RZ, RZ, R8 ;  /* 0x000000ffff058224 */ /* 0x000fe200078e0008 */
[----:B------:R-:W-:-:S04]  /*28830*/  LOP3.LUT R8, R218, 0xffff, RZ, 0xc0, !PT ;  /* 0x0000ffffda087812 */ /* 0x000fc800078ec0ff */
[----:B------:R0:W2:Y:S04]  /*28840*/  @!P0 LDG.E.U8 R249, desc[UR60][R4.64] ;  /* 0x0000003c04f98981 */ /* 0x0000a8000c1e1100 */
[----:B------:R-:W2:Y:S01]  /*28850*/  LDL.LU R218, [R1+0x118] ;  /* 0x0001180001da7983 */ /* 0x000ea20000300800 */
[----:B0-----:R-:W-:Y:S01]  /*28860*/  @!P0 IMAD.MOV.U32 R5, RZ, RZ, R6 ;  /* 0x000000ffff058224 */ /* 0x001fe200078e0006 */
[----:B------:R-:W-:Y:S02]  /*28870*/  LOP3.LUT R6, R52, 0xffff, RZ, 0xc0, !PT ;  /* 0x0000ffff34067812 */ /* 0x000fe400078ec0ff */
[----:B------:R-:W2:Y:S01]  /*28880*/  LDL.LU R52, [R1+0x114] ;  /* 0x0001140001347983 */ /* 0x000ea20000300800 */
[----:B------:R-:W-:Y:S01]  /*28890*/  PRMT R248, RZ, 0x7610, R248 ;  /* 0x00007610fff87816 */ /* 0x000fe200000000f8 */
[----:B------:R-:W-:Y:S01]  /*288a0*/  @!P0 IMAD.MOV.U32 R4, RZ, RZ, R3 ;  /* 0x000000ffff048224 */ /* 0x000fe200078e0003 */
[----:B------:R-:W-:-:S02]  /*288b0*/  LOP3.LUT R3, R94, 0xffff, RZ, 0xc0, !PT ;  /* 0x0000ffff5e037812 */ /* 0x000fc400078ec0ff */
[----:B------:R-:W-:Y:S02]  /*288c0*/  LOP3.LUT R9, R90, 0xffff, RZ, 0xc0, !PT ;  /* 0x0000ffff5a097812 */ /* 0x000fe400078ec0ff */
[----:B------:R0:W2:Y:S01]  /*288d0*/  @!P0 LDG.E.U8 R248, desc[UR60][R4.64] ;  /* 0x0000003c04f88981 */ /* 0x0000a2000c1e1100 */
[----:B------:R-:W-:Y:S02]  /*288e0*/  LOP3.LUT R10, R92, 0xffff, RZ, 0xc0, !PT ;  /* 0x0000ffff5c0a7812 */ /* 0x000fe400078ec0ff */
[----:B0-----:R-:W-:Y:S02]  /*288f0*/  LOP3.LUT R5, R97, 0xffff, RZ, 0xc0, !PT ;  /* 0x0000ffff61057812 */ /* 0x001fe400078ec0ff */
[----:B------:R-:W-:Y:S02]  /*28900*/  LOP3.LUT R4, R54, 0xffff, RZ, 0xc0, !PT ;  /* 0x0000ffff36047812 */ /* 0x000fe400078ec0ff */
[----:B------:R-:W2:Y:S01]  /*28910*/  LDL.LU R54, [R1+0x110] ;  /* 0x0001100001367983 */ /* 0x000ea20000300800 */
[----:B------:R-:W-:-:S02]  /*28920*/  PRMT R92, R6, 0x3340, R5 ;  /* 0x00003340065c7816 */ /* 0x000fc40000000005 */
[----:B------:R-:W-:Y:S02]  /*28930*/  PRMT R94, R4, 0x3340, R3 ;  /* 0x00003340045e7816 */ /* 0x000fe40000000003 */
[----:B------:R-:W-:Y:S02]  /*28940*/  LOP3.LUT R5, R103, 0xffff, RZ, 0xc0, !PT ;  /* 0x0000ffff67057812 */ /* 0x000fe400078ec0ff */
[----:B------:R-:W-:Y:S02]  /*28950*/  PRMT R97, R10, 0x3340, R9 ;  /* 0x000033400a617816 */ /* 0x000fe40000000009 */
[----:B------:R-:W-:Y:S02]  /*28960*/  LOP3.LUT R3, R101, 0xffff, RZ, 0xc0, !PT ;  /* 0x0000ffff65037812 */ /* 0x000fe400078ec0ff */
[----:B------:R-:W-:Y:S02]  /*28970*/  LOP3.LUT R10, R99, 0xffff, RZ, 0xc0, !PT ;  /* 0x0000ffff630a7812 */ /* 0x000fe400078ec0ff */
[----:B------:R-:W-:-:S04]  /*28980*/  LOP3.LUT R9, R96, 0xffff, RZ, 0xc0, !PT ;  /* 0x0000ffff60097812 */ /* 0x000fc800078ec0ff */
[----:B------:R-:W-:Y:S02]  /*28990*/  PRMT R96, R10, 0x3340, R9 ;  /* 0x000033400a607816 */ /* 0x000fe40000000009 */
[----:B------:R-:W-:Y:S02]  /*289a0*/  LOP3.LUT R9, R98, 0xffff, RZ, 0xc0, !PT ;  /* 0x0000ffff62097812 */ /* 0x000fe400078ec0ff */
[----:B------:R-:W-:Y:S02]  /*289b0*/  LOP3.LUT R10, R100, 0xffff, RZ, 0xc0, !PT ;  /* 0x0000ffff640a7812 */ /* 0x000fe400078ec0ff */
[----:B---3--:R-:W-:Y:S02]  /*289c0*/  LOP3.LUT R7, R2, 0xffff, RZ, 0xc0, !PT ;  /* 0x0000ffff02077812 */ /* 0x008fe400078ec0ff */
[----:B------:R-:W3:Y:S02]  /*289d0*/  LDL.LU R2, [R1+0x104] ;  /* 0x0001040001027983 */ /* 0x000ee40000300800 */
[----:B------:R-:W-:-:S02]  /*289e0*/  PRMT R90, R8, 0x3340, R7 ;  /* 0x00003340085a7816 */ /* 0x000fc40000000007 */
[----:B------:R-:W-:Y:S02]  /*289f0*/  LOP3.LUT R8, R51, 0xffff, RZ, 0xc0, !PT ;  /* 0x0000ffff33087812 */ /* 0x000fe400078ec0ff */
[----:B------:R-:W-:Y:S01]  /*28a00*/  LOP3.LUT R6, R53, 0xffff, RZ, 0xc0, !PT ;  /* 0x0000ffff35067812 */ /* 0x000fe200078ec0ff */
[----:B------:R-:W3:Y:S01]  /*28a10*/  LDL.LU R51, [R1+0xf8] ;  /* 0x0000f80001337983 */ /* 0x000ee20000300800 */
[----:B------:R-:W-:-:S03]  /*28a20*/  LOP3.LUT R4, R55, 0xffff, RZ, 0xc0, !PT ;  /* 0x0000ffff37047812 */ /* 0x000fc600078ec0ff */
[----:B------:R-:W3:Y:S04]  /*28a30*/  LDL.LU R53, [R1+0xf4] ;  /* 0x0000f40001357983 */ /* 0x000ee80000300800 */
[----:B------:R-:W3:Y:S01]  /*28a40*/  LDL.LU R55, [R1+0xf0] ;  /* 0x0000f00001377983 */ /* 0x000ee20000300800 */
[----:B------:R-:W-:Y:S02]  /*28a50*/  PRMT R101, R6, 0x3340, R5 ;  /* 0x0000334006657816 */ /* 0x000fe40000000005 */
[----:B------:R-:W-:Y:S02]  /*28a60*/  LOP3.LUT R5, R105, 0xffff, RZ, 0xc0, !PT ;  /* 0x0000ffff69057812 */ /* 0x000fe400078ec0ff */
[----:B------:R-:W-:Y:S02]  /*28a70*/  PRMT R103, R4, 0x3340, R3 ;  /* 0x0000334004677816 */ /* 0x000fe40000000003 */
[----:B----4-:R-:W-:-:S02]  /*28a80*/  LOP3.LUT R7, R0, 0xffff, RZ, 0xc0, !PT ;  /* 0x0000ffff00077812 */ /* 0x010fc400078ec0ff */
[----:B------:R-:W4:Y:S04]  /*28a90*/  LDL.LU R0, [R1+0xec] ;  /* 0x0000ec0001007983 */ /* 0x000f280000300800 */
[----:B------:R-:W4:Y:S04]  /*28aa0*/  LDL.LU R20, [R1+0xe8] ;  /* 0x0000e80001147983 */ /* 0x000f280000300800 */
[----:B------:R-:W4:Y:S04]  /*28ab0*/  LDL.LU R21, [R1+0xe4] ;  /* 0x0000e40001157983 */ /* 0x000f280000300800 */
[----:B------:R-:W4:Y:S04]  /*28ac0*/  LDL.LU R23, [R1+0xdc] ;  /* 0x0000dc0001177983 */ /* 0x000f280000300800 */
[----:B------:R-:W4:Y:S04]  /*28ad0*/  LDL.LU R22, [R1+0xd4] ;  /* 0x0000d40001167983 */ /* 0x000f280000300800 */
[----:B------:R-:W4:Y:S04]  /*28ae0*/  LDL.LU R231, [R1+0x17e4] ;  /* 0x0017e40001e77983 */ /* 0x000f280000300800 */
[----:B------:R-:W4:Y:S04]  /*28af0*/  LDL.LU R229, [R1+0x17e8] ;  /* 0x0017e80001e57983 */ /* 0x000f280000300800 */
[----:B------:R-:W4:Y:S04]  /*28b00*/  LDL.LU R191, [R1+0x568] ;  /* 0x0005680001bf7983 */ /* 0x000f280000300800 */
[----:B------:R-:W4:Y:S01]  /*28b10*/  LDL.LU R221, [R1+0x594] ;  /* 0x0005940001dd7983 */ /* 0x000f220000300800 */
[----:B------:R-:W-:-:S03]  /*28b20*/  PRMT R99, R8, 0x3340, R7 ;  /* 0x0000334008637816 */ /* 0x000fc60000000007 */
[----:B------:R-:W4:Y:S01]  /*28b30*/  LDL.LU R226, [R1+0x17dc] ;  /* 0x0017dc0001e27983 */ /* 0x000f220000300800 */
[----:B------:R-:W-:Y:S02]  /*28b40*/  LOP3.LUT R8, R217, 0xffff, RZ, 0xc0, !PT ;  /* 0x0000ffffd9087812 */ /* 0x000fe400078ec0ff */
[----:B------:R-:W-:Y:S01]  /*28b50*/  LOP3.LUT R7, R220, 0xffff, RZ, 0xc0, !PT ;  /* 0x0000ffffdc077812 */ /* 0x000fe200078ec0ff */
[----:B------:R-:W4:Y:S01]  /*28b60*/  LDL.LU R223, [R1+0x17e0] ;  /* 0x0017e00001df7983 */ /* 0x000f220000300800 */
[----:B------:R-:W-:-:S03]  /*28b70*/  LOP3.LUT R6, R224, 0xffff, RZ, 0xc0, !PT ;  /* 0x0000ffffe0067812 */ /* 0x000fc600078ec0ff */
[----:B------:R-:W4:Y:S04]  /*28b80*/  LDL.LU R219, [R1+0x52c] ;  /* 0x00052c0001db7983 */ /* 0x000f280000300800 */
[----:B------:R-:W4:Y:S01]  /*28b90*/  LDL.LU R217, [R1+0x548] ;  /* 0x0005480001d97983 */ /* 0x000f220000300800 */
[----:B------:R-:W-:-:S03]  /*28ba0*/  LOP3.LUT R4, R222, 0xffff, RZ, 0xc0, !PT ;  /* 0x0000ffffde047812 */ /* 0x000fc600078ec0ff */
[----:B------:R-:W4:Y:S01]  /*28bb0*/  LDL.LU R224, [R1+0x508] ;  /* 0x0005080001e07983 */ /* 0x000f220000300800 */
[----:B------:R-:W-:-:S03]  /*28bc0*/  PRMT R98, R8, 0x3340, R7 ;  /* 0x0000334008627816 */ /* 0x000fc60000000007 */
[----:B------:R-:W4:Y:S01]  /*28bd0*/  LDL.LU R222, [R1+0x17d8] ;  /* 0x0017d80001de7983 */ /* 0x000f220000300800 */
[----:B------:R-:W-:-:S03]  /*28be0*/  PRMT R100, R6, 0x3340, R5 ;  /* 0x0000334006647816 */ /* 0x000fc60000000005 */
[----:B------:R-:W4:Y:S01]  /*28bf0*/  LDL.LU R220, [R1+0x4fc] ;  /* 0x0004fc0001dc7983 */ /* 0x000f220000300800 */
[----:B--2---:R-:W-:-:S03]  /*28c00*/  LOP3.LUT R8, R218, 0xffff, RZ, 0xc0, !PT ;  /* 0x0000ffffda087812 */ /* 0x004fc600078ec0ff */
[----:B------:R-:W2:Y:S01]  /*28c10*/  LDL.LU R218, [R1+0x524] ;  /* 0x0005240001da7983 */ /* 0x000ea20000300800 */
[----:B------:R-:W-:-:S03]  /*28c20*/  LOP3.LUT R6, R52, 0xffff, RZ, 0xc0, !PT ;  /* 0x0000ffff34067812 */ /* 0x000fc600078ec0ff */
[----:B------:R-:W2:Y:S01]  /*28c30*/  LDL.LU R52, [R1+0x4e4] ;  /* 0x0004e40001347983 */ /* 0x000ea20000300800 */
[----:B------:R-:W-:Y:S02]  /*28c40*/  LOP3.LUT R3, R102, 0xffff, RZ, 0xc0, !PT ;  /* 0x0000ffff66037812 */ /* 0x000fe400078ec0ff */
[----:B------:R-:W-:Y:S02]  /*28c50*/  PRMT R105, R10, 0x3340, R9 ;  /* 0x000033400a697816 */ /* 0x000fe40000000009 */
[----:B------:R-:W-:Y:S02]  /*28c60*/  PRMT R102, R4, 0x3340, R3 ;  /* 0x0000334004667816 */ /* 0x000fe40000000003 */
[----:B------:R-:W-:Y:S02]  /*28c70*/  LOP3.LUT R3, R109, 0xffff, RZ, 0xc0, !PT ;  /* 0x0000ffff6d037812 */ /* 0x000fe400078ec0ff */
[----:B------:R-:W-:Y:S02]  /*28c80*/  LOP3.LUT R5, R111, 0xffff, RZ, 0xc0, !PT ;  /* 0x0000ffff6f057812 */ /* 0x000fe400078ec0ff */
[----:B------:R-:W-:-:S02]  /*28c90*/  LOP3.LUT R10, R107, 0xffff, RZ, 0xc0, !PT ;  /* 0x0000ffff6b0a7812 */ /* 0x000fc400078ec0ff */
[----:B------:R-:W-:Y:S02]  /*28ca0*/  LOP3.LUT R9, R104, 0xffff, RZ, 0xc0, !PT ;  /* 0x0000ffff68097812 */ /* 0x000fe400078ec0ff */
[----:B------:R-:W-:Y:S02]  /*28cb0*/  PRMT R109, R6, 0x3340, R5 ;  /* 0x00003340066d7816 */ /* 0x000fe40000000005 */
[----:B------:R-:W-:Y:S02]  /*28cc0*/  LOP3.LUT R4, R54, 0xffff, RZ, 0xc0, !PT ;  /* 0x0000ffff36047812 */ /* 0x000fe400078ec0ff */
[----:B------:R-:W2:Y:S02]  /*28cd0*/  LDL.LU R54, [R1+0xe0] ;  /* 0x0000e00001367983 */ /* 0x000ea40000300800 */
[----:B------:R-:W-:Y:S02]  /*28ce0*/  PRMT R111, R4, 0x3340, R3 ;  /* 0x00003340046f7816 */ /* 0x000fe40000000003 */
[----:B------:R-:W-:-:S02]  /*28cf0*/  LOP3.LUT R3, R110, 0xffff, RZ, 0xc0, !PT ;  /* 0x0000ffff6e037812 */ /* 0x000fc400078ec0ff */
[----:B------:R-:W-:Y:S02]  /*28d00*/  PRMT R104, R10, 0x3340, R9 ;  /* 0x000033400a687816 */ /* 0x000fe40000000009 */
[----:B------:R-:W-:Y:S02]  /*28d10*/  LOP3.LUT R10, R108, 0xffff, RZ, 0xc0, !PT ;  /* 0x0000ffff6c0a7812 */ /* 0x000fe400078ec0ff */
[----:B------:R-:W-:Y:S02]  /*28d20*/  LOP3.LUT R9, R106, 0xffff, RZ, 0xc0, !PT ;  /* 0x0000ffff6a097812 */ /* 0x000fe400078ec0ff */
[----:B------:R-:W-:Y:S02]  /*28d30*/  LOP3.LUT R5, R113, 0xffff, RZ, 0xc0, !PT ;  /* 0x0000ffff71057812 */ /* 0x000fe400078ec0ff */
[----:B------:R-:W-:Y:S02]  /*28d40*/  PRMT R113, R10, 0x3340, R9 ;  /* 0x000033400a717816 */ /* 0x000fe40000000009 */
[----:B------:R-:W-:-:S02]  /*28d50*/  LOP3.LUT R9, R82, 0xffff, RZ, 0xc0, !PT ;  /* 0x0000ffff52097812 */ /* 0x000fc400078ec0ff */
[----:B------:R-:W-:-:S04]  /*28d60*/  LOP3.LUT R10, R112, 0xffff, RZ, 0xc0, !PT ;  /* 0x0000ffff700a7812 */ /* 0x000fc800078ec0ff */
[----:B------:R-:W-:Y:S02]  /*28d70*/  PRMT R112, R10, 0x3340, R9 ;  /* 0x000033400a707816 */ /* 0x000fe40000000009 */
[----:B---3--:R-:W-:Y:S02]  /*28d80*/  LOP3.LUT R7, R2, 0xffff, RZ, 0xc0, !PT ;  /* 0x0000ffff02077812 */ /* 0x008fe400078ec0ff */
[----:B------:R-:W3:Y:S02]  /*28d90*/  LDL.LU R2, [R1+0xd8] ;  /* 0x0000d80001027983 */ /* 0x000ee40000300800 */
[----:B------:R-:W-:Y:S02]  /*28da0*/  PRMT R107, R8, 0x3340, R7 ;  /* 0x00003340086b7816 */ /* 0x000fe40000000007 */
[----:B------:R-:W-:Y:S02]  /*28db0*/  LOP3.LUT R8, R51, 0xffff, RZ, 0xc0, !PT ;  /* 0x0000ffff33087812 */ /* 0x000fe400078ec0ff */
[----:B------:R-:W-:-:S02]  /*28dc0*/  LOP3.LUT R6, R53, 0xffff, RZ, 0xc0, !PT ;  /* 0x0000ffff35067812 */ /* 0x000fc400078ec0ff */
[----:B------:R-:W-:Y:S01]  /*28dd0*/  LOP3.LUT R4, R55, 0xffff, RZ, 0xc0, !PT ;  /* 0x0000ffff37047812 */ /* 0x000fe200078ec0ff */
[----:B------:R-:W3:Y:S04]  /*28de0*/  LDL.LU R51, [R1+0xd0] ;  /* 0x0000d00001337983 */ /* 0x000ee80000300800 */
[----:B------:R-:W3:Y:S04]  /*28df0*/  LDL.LU R53, [R1+0xcc] ;  /* 0x0000cc0001357983 */ /* 0x000ee80000300800 */
[----:B------:R-:W3:Y:S01]  /*28e00*/  LDL.LU R55, [R1+0xc8] ;  /* 0x0000c80001377983 */ /* 0x000ee20000300800 */
[----:B------:R-:W-:-:S02]  /*28e10*/  PRMT R110, R4, 0x3340, R3 ;  /* 0x00003340046e7816 */ /* 0x000fc40000000003 */
[----:B------:R-:W-:Y:S02]  /*28e20*/  LOP3.LUT R3, R115, 0xffff, RZ, 0xc0, !PT ;  /* 0x0000ffff73037812 */ /* 0x000fe400078ec0ff */
[----:B------:R-:W-:Y:S02]  /*28e30*/  PRMT R108, R6, 0x3340, R5 ;  /* 0x00003340066c7816 */ /* 0x000fe40000000005 */
[----:B----4-:R-:W-:Y:S02]  /*28e40*/  LOP3.LUT R7, R0, 0xffff, RZ, 0xc0, !PT ;  /* 0x0000ffff00077812 */ /* 0x010fe400078ec0ff */
[----:B------:R-:W4:Y:S01]  /*28e50*/  LDL.LU R0, [R1+0xc4] ;  /* 0x0000c40001007983 */ /* 0x000f220000300800 */
[----:B------:R-:W-:Y:S02]  /*28e60*/  LOP3.LUT R4, R23, 0xffff, RZ, 0xc0, !PT ;  /* 0x0000ffff17047812 */ /* 0x000fe400078ec0ff */
[----:B------:R-:W-:Y:S02]  /*28e70*/  PRMT R106, R8, 0x3340, R7 ;  /* 0x00003340086a7816 */ /* 0x000fe40000000007 */
[----:B------:R-:W-:-:S02]  /*28e80*/  PRMT R82, R4, 0x3340, R3 ;  /* 0x0000334004527816 */ /* 0x000fc40000000003 */
[----:B------:R-:W-:Y:S02]  /*28e90*/  PRMT R4, R221, 0x5410, R191 ;  /* 0x00005410dd047816 */ /* 0x000fe400000000bf */
[----:B------:R-:W4:Y:S01]  /*28ea0*/  LDL R221, [R1+0x5d8] ;  /* 0x0005d80001dd7983 */ /* 0x000f220000100800 */
[----:B------:R-:W-:Y:S02]  /*28eb0*/  LOP3.LUT R8, R20, 0xffff, RZ, 0xc0, !PT ;  /* 0x0000ffff14087812 */ /* 0x000fe400078ec0ff */
[----:B------:R-:W-:Y:S02]  /*28ec0*/  LOP3.LUT R7, R22, 0xffff, RZ, 0xc0, !PT ;  /* 0x0000ffff16077812 */ /* 0x000fe400078ec0ff */
[----:B------:R-:W-:Y:S02]  /*28ed0*/  LOP3.LUT R6, R21, 0xffff, RZ, 0xc0, !PT ;  /* 0x0000ffff15067812 */ /* 0x000fe400078ec0ff */
[----:B------:R-:W-:Y:S02]  /*28ee0*/  PRMT R115, R8, 0x3340, R7 ;  /* 0x0000334008737816 */ /* 0x000fe40000000007 */
[----:B------:R-:W-:-:S02]  /*28ef0*/  PRMT R8, R229, 0x5410, R231 ;  /* 0x00005410e5087816 */ /* 0x000fc400000000e7 */
[----:B------:R-:W-:Y:S02]  /*28f00*/  PRMT R9, R223, 0x5410, R226 ;  /* 0x00005410df097816 */ /* 0x000fe400000000e2 */
[----:B--2---:R-:W-:Y:S02]  /*28f10*/  PRMT R11, R52, 0x5410, R216 ;  /* 0x00005410340b7816 */ /* 0x004fe400000000d8 */
[----:B------:R-:W2:Y:S04]  /*28f20*/  LDL.LU R216, [R1+0x1bfc] ;  /* 0x001bfc0001d87983 */ /* 0x000ea80000300800 */
        /* <DEDUP_REMOVED lines=9> */
[----:B------:R-:W2:Y:S01]  /*28fc0*/  LDL.LU R23, [R1+0x4c8] ;  /* 0x0004c80001177983 */ /* 0x000ea20000300800 */
[----:B------:R-:W-:-:S03]  /*28fd0*/  LOP3.LUT R5, R117, 0xffff, RZ, 0xc0, !PT ;  /* 0x0000ffff75057812 */ /* 0x000fc600078ec0ff */
[----:B------:R-:W2:Y:S01]  /*28fe0*/  LDL.LU R19, [R1+0x4d8] ;  /* 0x0004d80001137983 */ /* 0x000ea20000300800 */
[----:B------:R-:W-:Y:S02]  /*28ff0*/  PRMT R117, R6, 0x3340, R5 ;  /* 0x0000334006757816 */ /* 0x000fe40000000005 */
[----:B------:R-:W-:Y:S02]  /*29000*/  PRMT R5, R217, 0x5410, R219 ;  /* 0x00005410d9057816 */ /* 0x000fe400000000db */
[----:B------:R-:W-:Y:S01]  /*29010*/  PRMT R10, R222, 0x5410, R224 ;  /* 0x00005410de0a7816 */ /* 0x000fe200000000e0 */
[----:B------:R-:W2:Y:S04]  /*29020*/  LDL.LU R219, [R1+0x4b8] ;  /* 0x0004b80001db7983 */ /* 0x000ea80000300800 */
[----:B------:R-:W2:Y:S04]  /*29030*/  LDL.LU R217, [R1+0x484] ;  /* 0x0004840001d97983 */ /* 0x000ea80000300800 */
[----:B------:R-:W2:Y:S01]  /*29040*/  LDL.LU R224, [R1+0x4a4] ;  /* 0x0004a40001e07983 */ /* 0x000ea20000300800 */
[----:B------:R-:W-:-:S03]  /*29050*/  PRMT R6, R218, 0x5410, R220 ;  /* 0x00005410da067816 */ /* 0x000fc600000000dc */
[----:B------:R-:W2:Y:S04]  /*29060*/  LDL.LU R222, [R1+0x480] ;  /* 0x0004800001de7983 */ /* 0x000ea80000300800 */
[----:B------:R-:W2:Y:S04]  /*29070*/  LDL.LU R220, [R1+0x4a0] ;  /* 0x0004a00001dc7983 */ /* 0x000ea80000300800 */
[----:B------:R-:W2:Y:S01]  /*29080*/  LDL.LU R218, [R1+0x458] ;  /* 0x0004580001da7983 */ /* 0x000ea20000300800 */
[----:B------:R-:W-:-:S03]  /*29090*/  LOP3.LUT R16, R54, 0xffff, RZ, 0xc0, !PT ;  /* 0x0000ffff36107812 */ /* 0x000fc600078ec0ff */
[----:B------:R-:W2:Y:S04]  /*290a0*/  LDL.LU R52, [R1+0x478] ;  /* 0x0004780001347983 */ /* 0x000ea80000300800 */
[----:B------:R-:W2:Y:S01]  /*290b0*/  LDL.LU R54, [R1+0x444] ;  /* 0x0004440001367983 */ /* 0x000ea20000300800 */
[----:B------:R-:W-:Y:S02]  /*290c0*/  PRMT R7, R114, 0x5410, R116 ;  /* 0x0000541072077816 */ /* 0x000fe40000000074 */
[----:B---3--:R-:W-:Y:S02]  /*290d0*/  LOP3.LUT R14, R2, 0xffff, RZ, 0xc0, !PT ;  /* 0x0000ffff020e7812 */ /* 0x008fe400078ec0ff */
[----:B------:R-:W3:Y:S01]  /*290e0*/  LDL.LU R2, [R1+0x464] ;  /* 0x0004640001027983 */ /* 0x000ee20000300800 */
[----:B------:R-:W-:-:S02]  /*290f0*/  LOP3.LUT R12, R51, 0xffff, RZ, 0xc0, !PT ;  /* 0x0000ffff330c7812 */ /* 0x000fc400078ec0ff */
[----:B------:R-:W-:Y:S02]  /*29100*/  LOP3.LUT R15, R53, 0xffff, RZ, 0xc0, !PT ;  /* 0x0000ffff350f7812 */ /* 0x000fe400078ec0ff */
[----:B------:R-:W-:Y:S01]  /*29110*/  LOP3.LUT R13, R55, 0xffff, RZ, 0xc0, !PT ;  /* 0x0000ffff370d7812 */ /* 0x000fe200078ec0ff */
[----:B------:R-:W3:Y:S04]  /*29120*/  LDL.LU R51, [R1+0x440] ;  /* 0x0004400001337983 */ /* 0x000ee80000300800 */
[----:B------:R-:W3:Y:S04]  /*29130*/  LDL.LU R53, [R1+0x460] ;  /* 0x0004600001357983 */ /* 0x000ee80000300800 */
[----:B------:R-:W3:Y:S01]  /*29140*/  LDL.LU R55, [R1+0x418] ;  /* 0x0004180001377983 */ /* 0x000ee20000300800 */
[----:B------:R-:W-:-:S02]  /*29150*/  PRMT R116, R14, 0x3340, R13 ;  /* 0x000033400e747816 */ /* 0x000fc4000000000d */
[----:B------:R-:W-:Y:S02]  /*29160*/  PRMT R114, R16, 0x3340, R15 ;  /* 0x0000334010727816 */ /* 0x000fe4000000000f */
[----:B----4-:R-:W-:Y:S02]  /*29170*/  LOP3.LUT R3, R0, 0xffff, RZ, 0xc0, !PT ;  /* 0x0000ffff00037812 */ /* 0x010fe400078ec0ff */
[----:B------:R-:W4:Y:S04]  /*29180*/  LDL.LU R0, [R1+0x438] ;  /* 0x0004380001007983 */ /* 0x000f280000300800 */
[----:B------:R-:W4:Y:S04]  /*29190*/  LDL.LU R14, [R1+0x4bc] ;  /* 0x0004bc00010e7983 */ /* 0x000f280000300800 */
[----:B------:R-:W4:Y:S01]  /*291a0*/  LDL.LU R13, [R1+0x498] ;  /* 0x00049800010d7983 */ /* 0x000f220000300800 */
[----:B------:R-:W-:-:S03]  /*291b0*/  PRMT R3, R12, 0x3340, R3 ;  /* 0x000033400c037816 */ /* 0x000fc60000000003 */
[----:B------:R-:W4:Y:S04]  /*291c0*/  LDL.LU R12, [R1+0x4f8] ;  /* 0x0004f800010c7983 */ /* 0x000f280000300800 */
[----:B------:R0:W-:Y:S04]  /*291d0*/  STS.128 [R221], R8 ;  /* 0x00000008dd007388 */ /* 0x0001e80000000c00 */
[----:B------:R1:W-:Y:S04]  /*291e0*/  STS.128 [R221+0x4000], R4 ;  /* 0x00400004dd007388 */ /* 0x0003e80000000c00 */
[----:B0-----:R-:W4:Y:S04]  /*291f0*/  LDL.LU R8, [R1+0x53c] ;  /* 0x00053c0001087983 */ /* 0x001f280000300800 */
[----:B------:R-:W4:Y:S01]  /*29200*/  LDL.LU R9, [R1+0x504] ;  /* 0x0005040001097983 */ /* 0x000f220000300800 */
[----:B--2---:R-:W-:-:S03]  /*29210*/  PRMT R20, R231, 0x5410, R21 ;  /* 0x00005410e7147816 */ /* 0x004fc60000000015 */
[----:B------:R-:W2:Y:S01]  /*29220*/  LDL.LU R231, [R1+0x404] ;  /* 0x0004040001e77983 */ /* 0x000ea20000300800 */
[----:B------:R-:W-:-:S03]  /*29230*/  PRMT R16, R191, 0x5410, R229 ;  /* 0x00005410bf107816 */ /* 0x000fc600000000e5 */
[----:B------:R-:W2:Y:S04]  /*29240*/  LDL.LU R10, [R1+0x424] ;  /* 0x00042400010a7983 */ /* 0x000ea80000300800 */
[----:B------:R-:W2:Y:S04]  /*29250*/  LDL.LU R229, [R1+0x400] ;  /* 0x0004000001e57983 */ /* 0x000ea80000300800 */
[----:B-1----:R-:W2:Y:S04]  /*29260*/  LDL.LU R6, [R1+0x420] ;  /* 0x0004200001067983 */ /* 0x002ea80000300800 */
[----:B------:R-:W2:Y:S01]  /*29270*/  LDL.LU R191, [R1+0x3d8] ;  /* 0x0003d80001bf7983 */ /* 0x000ea20000300800 */
[----:B------:R-:W-:-:S03]  /*29280*/  PRMT R21, R223, 0x5410, R226 ;  /* 0x00005410df157816 */ /* 0x000fc600000000e2 */
[----:B------:R-:W2:Y:S04]  /*29290*/  LDL.LU R15, [R1+0x3f8] ;  /* 0x0003f800010f7983 */ /* 0x000ea80000300800 */
[----:B------:R-:W2:Y:S04]  /*292a0*/  LDL.LU R226, [R1+0x3c4] ;  /* 0x0003c40001e27983 */ /* 0x000ea80000300800 */
[----:B------:R-:W2:Y:S04]  /*292b0*/  LDL.LU R11, [R1+0x3e4] ;  /* 0x0003e400010b7983 */ /* 0x000ea80000300800 */
[----:B------:R-:W2:Y:S04]  /*292c0*/  LDL.LU R223, [R1+0x3c0] ;  /* 0x0003c00001df7983 */ /* 0x000ea80000300800 */
[----:B------:R-:W2:Y:S01]  /*292d0*/  LDL.LU R7, [R1+0x3e0] ;  /* 0x0003e00001077983 */ /* 0x000ea20000300800 */
[----:B------:R-:W-:-:S03]  /*292e0*/  PRMT R23, R216, 0x5410, R23 ;  /* 0x00005410d8177816 */ /* 0x000fc60000000017 */
[----:B------:R-:W2:Y:S01]  /*292f0*/  LDL R216, [R1+0x5d4] ;  /* 0x0005d40001d87983 */ /* 0x000ea20000100800 */
[----:B------:R-:W-:Y:S02]  /*29300*/  PRMT R4, R220, 0x5410, R222 ;  /* 0x00005410dc047816 */ /* 0x000fe400000000de */
[----:B---3--:R-:W-:Y:S02]  /*29310*/  PRMT R5, R53, 0x5410, R51 ;  /* 0x0000541035057816 */ /* 0x008fe40000000033 */
[----:B----4-:R-:W-:Y:S02]  /*29320*/  PRMT R18, R18, 0x5410, R12 ;  /* 0x0000541012127816 */ /* 0x010fe4000000000c */
[----:B------:R-:W-:Y:S02]  /*29330*/  PRMT R12, R219, 0x5410, R13 ;  /* 0x00005410db0c7816 */ /* 0x000fe4000000000d */
[----:B------:R-:W3:Y:S01]  /*29340*/  LDL.LU R219, [R1+0x47c] ;  /* 0x00047c0001db7983 */ /* 0x000ee20000300800 */
[----:B------:R-:W-:-:S02]  /*29350*/  PRMT R13, R52, 0x5410, R218 ;  /* 0x00005410340d7816 */ /* 0x000fc400000000da */
[----:B------:R-:W-:Y:S02]  /*29360*/  PRMT R19, R19, 0x5410, R14 ;  /* 0x0000541013137816 */ /* 0x000fe4000000000e */
[----:B------:R-:W-:Y:S02]  /*29370*/  PRMT R14, R0, 0x5410, R55 ;  /* 0x00005410000e7816 */ /* 0x000fe40000000037 */
[----:B------:R-:W-:Y:S02]  /*29380*/  PRMT R17, R17, 0x5410, R8 ;  /* 0x0000541011117816 */ /* 0x000fe40000000008 */
[----:B------:R-:W-:Y:S02]  /*29390*/  PRMT R8, R224, 0x5410, R217 ;  /* 0x00005410e0087816 */ /* 0x000fe400000000d9 */
[----:B------:R-:W4:Y:S04]  /*293a0*/  LDL.LU R217, [R1+0x43c] ;  /* 0x00043c0001d97983 */ /* 0x000f280000300800 */
[----:B------:R-:W4:Y:S04]  /*293b0*/  LDL.LU R224, [R1+0x3fc] ;  /* 0x0003fc0001e07983 */ /* 0x000f280000300800 */
[----:B------:R-:W4:Y:S04]  /*293c0*/  LDL.LU R222, [R1+0x3bc] ;  /* 0x0003bc0001de7983 */ /* 0x000f280000300800 */
[----:B------:R-:W4:Y:S01]  /*293d0*/  LDL.LU R220, [R1+0x398] ;  /* 0x0003980001dc7983 */ /* 0x000f220000300800 */
[----:B------:R-:W-:-:S03]  /*293e0*/  PRMT R22, R22, 0x5410, R9 ;  /* 0x0000541016167816 */ /* 0x000fc60000000009 */
[----:B------:R-:W4:Y:S01]  /*293f0*/  LDL.LU R218, [R1+0x384] ;  /* 0x0003840001da7983 */ /* 0x000f220000300800 */
[----:B------:R-:W-:-:S03]  /*29400*/  PRMT R9, R2, 0x5410, R54 ;  /* 0x0000541002097816 */ /* 0x000fc60000000036 */
[----:B------:R-:W4:Y:S04]  /*29410*/  LDL.LU R52, [R1+0x380] ;  /* 0x0003800001347983 */ /* 0x000f280000300800 */
[----:B------:R-:W4:Y:S04]  /*29420*/  LDL.LU R54, [R1+0x37c] ;  /* 0x00037c0001367983 */ /* 0x000f280000300800 */
[----:B------:R-:W4:Y:S04]  /*29430*/  LDL.LU R2, [R1+0x358] ;  /* 0x0003580001027983 */ /* 0x000f280000300800 */
[----:B------:R-:W4:Y:S04]  /*29440*/  LDL.LU R51, [R1+0x344] ;  /* 0x0003440001337983 */ /* 0x000f280000300800 */
[----:B------:R-:W4:Y:S04]  /*29450*/  LDL.LU R53, [R1+0x340] ;  /* 0x0003400001357983 */ /* 0x000f280000300800 */
[----:B------:R-:W4:Y:S04]  /*29460*/  LDL.LU R55, [R1+0x33c] ;  /* 0x00033c0001377983 */ /* 0x000f280000300800 */
[----:B------:R-:W4:Y:S04]  /*29470*/  LDL.LU R0, [R1+0x318] ;  /* 0x0003180001007983 */ /* 0x000f280000300800 */
[----:B------:R0:W-:Y:S04]  /*29480*/  STS.128 [R221+0x8000], R20 ;  /* 0x00800014dd007388 */ /* 0x0001e80000000c00 */
[----:B------:R1:W-:Y:S01]  /*29490*/  STS.128 [R221+0xc000], R16 ;  /* 0x00c00010dd007388 */ /* 0x0003e20000000c00 */
[----:B--2---:R-:W-:-:S03]  /*294a0*/  PRMT R10, R10, 0x5410, R231 ;  /* 0x000054100a0a7816 */ /* 0x004fc600000000e7 */
[----:B------:R-:W2:Y:S01]  /*294b0*/  LDL.LU R231, [R1+0x1bf8] ;  /* 0x001bf80001e77983 */ /* 0x000ea20000300800 */
[----:B------:R-:W-:-:S03]  /*294c0*/  PRMT R6, R6, 0x5410, R229 ;  /* 0x0000541006067816 */ /* 0x000fc600000000e5 */
[----:B------:R-:W2:Y:S01]  /*294d0*/  LDL.LU R229, [R1+0x1bf4] ;  /* 0x001bf40001e57983 */ /* 0x000ea20000300800 */
[----:B------:R-:W-:-:S03]  /*294e0*/  PRMT R15, R15, 0x5410, R191 ;  /* 0x000054100f0f7816 */ /* 0x000fc600000000bf */
[----:B------:R-:W2:Y:S01]  /*294f0*/  LDL.LU R191, [R1+0x1bf0] ;  /* 0x001bf00001bf7983 */ /* 0x000ea20000300800 */
[----:B------:R-:W-:-:S03]  /*29500*/  PRMT R11, R11, 0x5410, R226 ;  /* 0x000054100b0b7816 */ /* 0x000fc600000000e2 */
[----:B------:R-:W2:Y:S01]  /*29510*/  LDL.LU R226, [R1+0x1bec] ;  /* 0x001bec0001e27983 */ /* 0x000ea20000300800 */
[----:B------:R-:W-:-:S03]  /*29520*/  PRMT R7, R7, 0x5410, R223 ;  /* 0x0000541007077816 */ /* 0x000fc600000000df */
[----:B------:R-:W2:Y:S04]  /*29530*/  LDL.LU R223, [R1+0x1be8] ;  /* 0x001be80001df7983 */ /* 0x000ea80000300800 */
[----:B0-----:R-:W3:Y:S04]  /*29540*/  LDL.LU R20, [R1+0x49c] ;  /* 0x00049c0001147983 */ /* 0x001ee80000300800 */
[----:B------:R-:W4:Y:S04]  /*29550*/  LDL.LU R21, [R1+0x45c] ;  /* 0x00045c0001157983 */ /* 0x000f280000300800 */
[----:B------:R-:W2:Y:S04]  /*29560*/  LDL.LU R22, [R1+0x41c] ;  /* 0x00041c0001167983 */ /* 0x000ea80000300800 */
[----:B------:R-:W2:Y:S04]  /*29570*/  LDL.LU R23, [R1+0x3dc] ;  /* 0x0003dc0001177983 */ /* 0x000ea80000300800 */
[----:B-1----:R-:W2:Y:S04]  /*29580*/  LDL.LU R221, [R1+0x1be4] ;  /* 0x001be40001dd7983 */ /* 0x002ea80000300800 */
[----:B------:R-:W2:Y:S04]  /*29590*/  LDL.LU R16, [R1+0x3b8] ;  /* 0x0003b80001107983 */ /* 0x000ea80000300800 */
[----:B------:R-:W2:Y:S04]  /*295a0*/  LDL.LU R17, [R1+0x378] ;  /* 0x0003780001117983 */ /* 0x000ea80000300800 */
[----:B------:R-:W2:Y:S04]  /*295b0*/  LDL.LU R18, [R1+0x338] ;  /* 0x0003380001127983 */ /* 0x000ea80000300800 */
[----:B------:R-:W2:Y:S04]  /*295c0*/  LDL.LU R19, [R1+0x2d8] ;  /* 0x0002d80001137983 */ /* 0x000ea80000300800 */
[----:B------:R0:W-:Y:S04]  /*295d0*/  STS.128 [R216], R12 ;  /* 0x0000000cd8007388 */ /* 0x0001e80000000c00 */
[----:B------:R1:W-:Y:S04]  /*295e0*/  STS.128 [R216+0x4000], R8 ;  /* 0x00400008d8007388 */ /* 0x0003e80000000c00 */
[----:B------:R1:W-:Y:S04]  /*295f0*/  STS.128 [R216+0x8000], R4 ;  /* 0x00800004d8007388 */ /* 0x0003e80000000c00 */
[----:B0-----:R-:W2:Y:S04]  /*29600*/  LDL.LU R12, [R1+0x3a4] ;  /* 0x0003a400010c7983 */ /* 0x001ea80000300800 */
[----:B------:R-:W2:Y:S04]  /*29610*/  LDL.LU R13, [R1+0x364] ;  /* 0x00036400010d7983 */ /* 0x000ea80000300800 */
[----:B------:R-:W2:Y:S04]  /*29620*/  LDL.LU R14, [R1+0x324] ;  /* 0x00032400010e7983 */ /* 0x000ea80000300800 */
[----:B------:R-:W2:Y:S04]  /*29630*/  LDL.LU R15, [R1+0x31c] ;  /* 0x00031c00010f7983 */ /* 0x000ea80000300800 */
[----:B-1----:R-:W2:Y:S04]  /*29640*/  LDL.LU R8, [R1+0x3a0] ;  /* 0x0003a00001087983 */ /* 0x002ea80000300800 */
[----:B------:R-:W2:Y:S04]  /*29650*/  LDL.LU R9, [R1+0x360] ;  /* 0x0003600001097983 */ /* 0x000ea80000300800 */
[----:B------:R-:W2:Y:S04]  /*29660*/  LDL.LU R10, [R1+0x320] ;  /* 0x00032000010a7983 */ /* 0x000ea80000300800 */
[----:B------:R-:W2:Y:S04]  /*29670*/  LDL.LU R11, [R1+0x2fc] ;  /* 0x0002fc00010b7983 */ /* 0x000ea80000300800 */
[----:B------:R-:W2:Y:S04]  /*29680*/  LDL.LU R4, [R1+0x39c] ;  /* 0x00039c0001047983 */ /* 0x000ea80000300800 */
[----:B------:R-:W2:Y:S04]  /*29690*/  LDL.LU R5, [R1+0x35c] ;  /* 0x00035c0001057983 */ /* 0x000ea80000300800 */
[----:B------:R-:W2:Y:S04]  /*296a0*/  LDL.LU R6, [R1+0x304] ;  /* 0x0003040001067983 */ /* 0x000ea80000300800 */
[----:B------:R-:W2:Y:S01]  /*296b0*/  LDL.LU R7, [R1+0x300] ;  /* 0x0003000001077983 */ /* 0x000ea20000300800 */
[----:B---3--:R-:W-:-:S02]  /*296c0*/  PRMT R20, R20, 0x5410, R219 ;  /* 0x0000541014147816 */ /* 0x008fc400000000db */
[----:B----4-:R-:W-:Y:S01]  /*296d0*/  PRMT R21, R21, 0x5410, R217 ;  /* 0x0000541015157816 */ /* 0x010fe200000000d9 */
[----:B------:R-:W3:Y:S04]  /*296e0*/  LDL.LU R219, [R1+0x1be0] ;  /* 0x001be00001db7983 */ /* 0x000ee80000300800 */
[----:B------:R-:W4:Y:S01]  /*296f0*/  LDL.LU R217, [R1+0x1bdc] ;  /* 0x001bdc0001d97983 */ /* 0x000f220000300800 */
[----:B--2---:R-:W-:Y:S02]  /*29700*/  PRMT R22, R22, 0x5410, R224 ;  /* 0x0000541016167816 */ /* 0x004fe400000000e0 */
[----:B------:R-:W-:Y:S01]  /*29710*/  PRMT R23, R23, 0x5410, R222 ;  /* 0x0000541017177816 */ /* 0x000fe200000000de */
[----:B------:R-:W2:Y:S04]  /*29720*/  LDL.LU R224, [R1+0x1bd8] ;  /* 0x001bd80001e07983 */ /* 0x000ea80000300800 */
[----:B------:R-:W2:Y:S01]  /*29730*/  LDL.LU R222, [R1+0x1bd4] ;  /* 0x001bd40001de7983 */ /* 0x000ea20000300800 */
[----:B------:R-:W-:-:S03]  /*29740*/  PRMT R16, R16, 0x5410, R220 ;  /* 0x0000541010107816 */ /* 0x000fc600000000dc */
[----:B------:R-:W3:Y:S01]  /*29750*/  LDL.LU R220, [R1+0x1bd0] ;  /* 0x001bd00001dc7983 */ /* 0x000ee20000300800 */
[----:B------:R-:W-:Y:S02]  /*29760*/  PRMT R17, R17, 0x5410, R2 ;  /* 0x0000541011117816 */ /* 0x000fe40000000002 */
[----:B------:R-:W-:Y:S02]  /*29770*/  PRMT R18, R18, 0x5410, R0 ;  /* 0x0000541012127816 */ /* 0x000fe40000000000 */
[----:B------:R-:W-:Y:S02]  /*29780*/  PRMT R12, R12, 0x5410, R218 ;  /* 0x000054100c0c7816 */ /* 0x000fe400000000da */
[----:B------:R-:W4:Y:S01]  /*29790*/  LDL.LU R218, [R1+0x1bcc] ;  /* 0x001bcc0001da7983 */ /* 0x000f220000300800 */
[----:B------:R-:W-:-:S03]  /*297a0*/  PRMT R8, R8, 0x5410, R52 ;  /* 0x0000541008087816 */ /* 0x000fc60000000034 */
[----:B------:R-:W2:Y:S01]  /*297b0*/  LDL.LU R52, [R1+0x1bc8] ;  /* 0x001bc80001347983 */ /* 0x000ea20000300800 */
[----:B------:R-:W-:Y:S02]  /*297c0*/  PRMT R4, R4, 0x5410, R54 ;  /* 0x0000541004047816 */ /* 0x000fe40000000036 */
[----:B------:R-:W-:Y:S01]  /*297d0*/  PRMT R13, R13, 0x5410, R51 ;  /* 0x000054100d0d7816 */ /* 0x000fe20000000033 */
[----:B------:R-:W3:Y:S04]  /*297e0*/  LDL.LU R54, [R1+0x1bc4] ;  /* 0x001bc40001367983 */ /* 0x000ee80000300800 */
[----:B------:R-:W4:Y:S04]  /*297f0*/  LDL.LU R2, [R1+0x1bc0] ;  /* 0x001bc00001027983 */ /* 0x000f280000300800 */
[----:B------:R-:W2:Y:S01]  /*29800*/  LDL.LU R51, [R1+0x1bbc] ;  /* 0x001bbc0001337983 */ /* 0x000ea20000300800 */
[----:B------:R-:W-:-:S02]  /*29810*/  PRMT R9, R9, 0x5410, R53 ;  /* 0x0000541009097816 */ /* 0x000fc40000000035 */
[----:B------:R-:W-:Y:S01]  /*29820*/  PRMT R5, R5, 0x5410, R55 ;  /* 0x0000541005057816 */ /* 0x000fe20000000037 */
[----:B------:R-:W3:Y:S04]  /*29830*/  LDL.LU R53, [R1+0x1bb8] ;  /* 0x001bb80001357983 */ /* 0x000ee80000300800 */
[----:B------:R-:W4:Y:S04]  /*29840*/  LDL.LU R55, [R1+0x1bb4] ;  /* 0x001bb40001377983 */ /* 0x000f280000300800 */
[----:B------:R-:W3:Y:S01]  /*29850*/  LDL.LU R0, [R1+0x1bb0] ;  /* 0x001bb00001007983 */ /* 0x000ee20000300800 */
[----:B------:R-:W-:-:S02]  /*29860*/  PRMT R14, R14, 0x5410, R6 ;  /* 0x000054100e0e7816 */ /* 0x000fc40000000006 */
[----:B------:R-:W-:Y:S02]  /*29870*/  PRMT R6, R15, 0x5410, R11 ;  /* 0x000054100f067816 */ /* 0x000fe4000000000b */
[----:B------:R-:W-:Y:S01]  /*29880*/  PRMT R10, R10, 0x5410, R7 ;  /* 0x000054100a0a7816 */ /* 0x000fe20000000007 */
[----:B------:R0:W-:Y:S01]  /*29890*/  STS.128 [R216+0xc000], R20 ;  /* 0x00c00014d8007388 */ /* 0x0001e20000000c00 */
[----:B--2---:R-:W-:Y:S02]  /*298a0*/  PRMT R7, R51, 0x5410, R52 ;  /* 0x0000541033077816 */ /* 0x004fe40000000034 */
[----:B----4-:R-:W-:Y:S02]  /*298b0*/  PRMT R15, R55, 0x5410, R2 ;  /* 0x00005410370f7816 */ /* 0x010fe40000000002 */
[----:B---3--:R-:W-:Y:S02]  /*298c0*/  PRMT R19, R0, 0x5410, R19 ;  /* 0x0000541000137816 */ /* 0x008fe40000000013 */
[----:B------:R-:W2:Y:S04]  /*298d0*/  LDL.LU R0, [R1+0x1bac] ;  /* 0x001bac0001007983 */ /* 0x000ea80000300800 */
[----:B------:R-:W3:Y:S04]  /*298e0*/  LDL.LU R2, [R1+0x1ba8] ;  /* 0x001ba80001027983 */ /* 0x000ee80000300800 */
[----:B------:R-:W4:Y:S01]  /*298f0*/  LDL.LU R55, [R1+0x1ba4] ;  /* 0x001ba40001377983 */ /* 0x000f220000300800 */
[----:B------:R-:W-:-:S03]  /*29900*/  PRMT R11, R53, 0x5410, R54 ;  /* 0x00005410350b7816 */ /* 0x000fc60000000036 */
[----:B------:R-:W2:Y:S04]  /*29910*/  LDL.LU R54, [R1+0x1ba0] ;  /* 0x001ba00001367983 */ /* 0x000ea80000300800 */
[----:B------:R-:W3:Y:S04]  /*29920*/  LDL.LU R53, [R1+0x1b9c] ;  /* 0x001b9c0001357983 */ /* 0x000ee80000300800 */
[----:B------:R-:W4:Y:S04]  /*29930*/  LDL.LU R52, [R1+0x1b98] ;  /* 0x001b980001347983 */ /* 0x000f280000300800 */
[----:B------:R-:W2:Y:S04]  /*29940*/  LDL.LU R51, [R1+0x1b94] ;  /* 0x001b940001337983 */ /* 0x000ea80000300800 */
[----:B0-----:R-:W3:Y:S04]  /*29950*/  LDL.LU R216, [R1+0x1b90] ;  /* 0x001b900001d87983 */ /* 0x001ee80000300800 */
[----:B------:R-:W4:Y:S01]  /*29960*/  LDL R23, [R1+0x5d0] ;  /* 0x0005d00001177983 */ /* 0x000f220000100800 */
[----:B------:R-:W-:-:S03]  /*29970*/  PRMT R20, R218, 0x5410, R217 ;  /* 0x00005410da147816 */ /* 0x000fc600000000d9 */
[----:B------:R-:W3:Y:S04]  /*29980*/  LDL.LU R217, [R1+0x1b8c] ;  /* 0x001b8c0001d97983 */ /* 0x000ee80000300800 */
[----:B------:R-:W3:Y:S01]  /*29990*/  LDL.LU R218, [R1+0x1b88] ;  /* 0x001b880001da7983 */ /* 0x000ee20000300800 */
[----:B------:R-:W-:Y:S02]  /*299a0*/  PRMT R21, R226, 0x5410, R225 ;  /* 0x00005410e2157816 */ /* 0x000fe400000000e1 */
[----:B------:R-:W-:Y:S01]  /*299b0*/  PRMT R22, R167, 0x5410, R232 ;  /* 0x00005410a7167816 */ /* 0x000fe200000000e8 */
[----:B----4-:R0:W-:Y:S04]  /*299c0*/  STS.128 [R23], R16 ;  /* 0x0000001017007388 */ /* 0x0101e80000000c00 */
[----:B------:R1:W-:Y:S04]  /*299d0*/  STS.128 [R23+0x4000], R12 ;  /* 0x0040000c17007388 */ /* 0x0003e80000000c00 */
[----:B------:R4:W-:Y:S01]  /*299e0*/  STS.128 [R23+0x8000], R8 ;  /* 0x0080000817007388 */ /* 0x0009e20000000c00 */
[----:B0-----:R-:W-:-:S02]  /*299f0*/  PRMT R16, R220, 0x5410, R219 ;  /* 0x00005410dc107816 */ /* 0x001fc400000000db */
[----:B-1----:R-:W-:Y:S01]  /*29a00*/  PRMT R12, R222, 0x5410, R221 ;  /* 0x00005410de0c7816 */ /* 0x002fe200000000dd */
[----:B------:R-:W3:Y:S04]  /*29a10*/  LDL.LU R219, [R1+0x1b84] ;  /* 0x001b840001db7983 */ /* 0x000ee80000300800 */
[----:B------:R-:W3:Y:S04]  /*29a20*/  LDL.LU R220, [R1+0x1b80] ;  /* 0x001b800001dc7983 */ /* 0x000ee80000300800 */
[----:B------:R-:W3:Y:S04]  /*29a30*/  LDL.LU R221, [R1+0x1b7c] ;  /* 0x001b7c0001dd7983 */ /* 0x000ee80000300800 */
[----:B------:R-:W3:Y:S01]  /*29a40*/  LDL.LU R222, [R1+0x1b78] ;  /* 0x001b780001de7983 */ /* 0x000ee20000300800 */
[----:B----4-:R-:W-:-:S03]  /*29a50*/  PRMT R8, R224, 0x5410, R223 ;  /* 0x00005410e0087816 */ /* 0x010fc600000000df */
[----:B------:R-:W3:Y:S04]  /*29a60*/  LDL.LU R223, [R1+0x1b74] ;  /* 0x001b740001df7983 */ /* 0x000ee80000300800 */
[----:B------:R-:W3:Y:S04]  /*29a70*/  LDL.LU R224, [R1+0x1b70] ;  /* 0x001b700001e07983 */ /* 0x000ee80000300800 */
[----:B------:R-:W3:Y:S04]  /*29a80*/  LDL.LU R225, [R1+0x1b6c] ;  /* 0x001b6c0001e17983 */ /* 0x000ee80000300800 */
[----:B------:R-:W3:Y:S01]  /*29a90*/  LDL.LU R226, [R1+0x1b68] ;  /* 0x001b680001e27983 */ /* 0x000ee20000300800 */
[----:B------:R-:W-:-:S03]  /*29aa0*/  PRMT R17, R191, 0x5410, R227 ;  /* 0x00005410bf117816 */ /* 0x000fc600000000e3 */
[----:B------:R-:W3:Y:S04]  /*29ab0*/  LDL.LU R227, [R1+0x1b64] ;  /* 0x001b640001e37983 */ /* 0x000ee80000300800 */
[----:B------:R-:W4:Y:S01]  /*29ac0*/  LDL R191, [R1+0x5cc] ;  /* 0x0005cc0001bf7983 */ /* 0x000f220000100800 */
[----:B------:R-:W-:Y:S02]  /*29ad0*/  PRMT R13, R229, 0x5410, R228 ;  /* 0x00005410e50d7816 */ /* 0x000fe400000000e4 */
[----:B------:R-:W-:Y:S01]  /*29ae0*/  PRMT R9, R231, 0x5410, R230 ;  /* 0x00005410e7097816 */ /* 0x000fe200000000e6 */
[----:B------:R-:W3:Y:S04]  /*29af0*/  LDL.LU R228, [R1+0x1b60] ;  /* 0x001b600001e47983 */ /* 0x000ee80000300800 */
[----:B------:R-:W3:Y:S04]  /*29b00*/  LDL.LU R229, [R1+0x1b5c] ;  /* 0x001b5c0001e57983 */ /* 0x000ee80000300800 */
[----:B------:R-:W3:Y:S04]  /*29b10*/  LDL.LU R230, [R1+0x1b58] ;  /* 0x001b580001e67983 */ /* 0x000ee80000300800 */
[----:B------:R-:W3:Y:S04]  /*29b20*/  LDL.LU R231, [R1+0x1b54] ;  /* 0x001b540001e77983 */ /* 0x000ee80000300800 */
[----:B------:R-:W3:Y:S04]  /*29b30*/  LDL.LU R232, [R1+0x1b50] ;  /* 0x001b500001e87983 */ /* 0x000ee80000300800 */
[----:B------:R-:W2:Y:S01]  /*29b40*/  LDL R167, [R1+0x5c8] ;  /* 0x0005c80001a77983 */ /* 0x000ea20000100800 */
[----:B------:R-:W-:-:S02]  /*29b50*/  PRMT R18, R234, 0x5410, R233 ;  /* 0x00005410ea127816 */ /* 0x000fc400000000e9 */
[----:B------:R-:W-:Y:S01]  /*29b60*/  PRMT R14, R236, 0x5410, R235 ;  /* 0x00005410ec0e7816 */ /* 0x000fe200000000eb */
[----:B------:R-:W3:Y:S04]  /*29b70*/  LDL.LU R233, [R1+0x1b4c] ;  /* 0x001b4c0001e97983 */ /* 0x000ee80000300800 */
[----:B------:R-:W3:Y:S04]  /*29b80*/  LDL.LU R234, [R1+0x1b48] ;  /* 0x001b480001ea7983 */ /* 0x000ee80000300800 */
[----:B------:R-:W3:Y:S04]  /*29b90*/  LDL.LU R235, [R1+0x1b44] ;  /* 0x001b440001eb7983 */ /* 0x000ee80000300800 */
[----:B------:R-:W3:Y:S01]  /*29ba0*/  LDL.LU R236, [R1+0x1b40] ;  /* 0x001b400001ec7983 */ /* 0x000ee20000300800 */
[----:B------:R-:W-:-:S03]  /*29bb0*/  PRMT R10, R238, 0x5410, R237 ;  /* 0x00005410ee0a7816 */ /* 0x000fc600000000ed */
[----:B------:R0:W-:Y:S04]  /*29bc0*/  STS.128 [R23+0xc000], R4 ;  /* 0x00c0000417007388 */ /* 0x0001e80000000c00 */
[----:B------:R-:W3:Y:S04]  /*29bd0*/  LDL.LU R237, [R1+0x1b3c] ;  /* 0x001b3c0001ed7983 */ /* 0x000ee80000300800 */
[----:B------:R-:W3:Y:S01]  /*29be0*/  LDL.LU R238, [R1+0x1b38] ;  /* 0x001b380001ee7983 */ /* 0x000ee20000300800 */
[----:B------:R-:W-:Y:S02]  /*29bf0*/  PRMT R19, R242, 0x5410, R241 ;  /* 0x00005410f2137816 */ /* 0x000fe400000000f1 */
[----:B------:R-:W-:-:S02]  /*29c00*/  PRMT R15, R244, 0x5410, R243 ;  /* 0x00005410f40f7816 */ /* 0x000fc400000000f3 */
[----:B------:R-:W-:Y:S02]  /*29c10*/  PRMT R11, R246, 0x5410, R245 ;  /* 0x00005410f60b7816 */ /* 0x000fe400000000f5 */
[----:B0-----:R-:W-:Y:S02]  /*29c20*/  PRMT R23, R240, 0x5410, R239 ;  /* 0x00005410f0177816 */ /* 0x001fe400000000ef */
[----:B------:R-:W3:Y:S04]  /*29c30*/  LDL.LU R239, [R1+0x1b34] ;  /* 0x001b340001ef7983 */ /* 0x000ee80000300800 */
[----:B------:R-:W3:Y:S04]  /*29c40*/  LDL.LU R240, [R1+0x1b30] ;  /* 0x001b300001f07983 */ /* 0x000ee80000300800 */
[----:B------:R-:W3:Y:S04]  /*29c50*/  LDL.LU R241, [R1+0x1b2c] ;  /* 0x001b2c0001f17983 */ /* 0x000ee80000300800 */
[----:B------:R-:W3:Y:S04]  /*29c60*/  LDL.LU R242, [R1+0x1b28] ;  /* 0x001b280001f27983 */ /* 0x000ee80000300800 */
[----:B------:R-:W3:Y:S04]  /*29c70*/  LDL.LU R243, [R1+0x1b24] ;  /* 0x001b240001f37983 */ /* 0x000ee80000300800 */
[----:B------:R-:W3:Y:S04]  /*29c80*/  LDL.LU R244, [R1+0x1b20] ;  /* 0x001b200001f47983 */ /* 0x000ee80000300800 */
[----:B------:R-:W3:Y:S04]  /*29c90*/  LDL.LU R245, [R1+0x1b1c] ;  /* 0x001b1c0001f57983 */ /* 0x000ee80000300800 */
[----:B------:R-:W3:Y:S01]  /*29ca0*/  LDL.LU R246, [R1+0x1b18] ;  /* 0x001b180001f67983 */ /* 0x000ee20000300800 */
[----:B------:R-:W-:-:S02]  /*29cb0*/  PRMT R4, R184, 0x5410, R247 ;  /* 0x00005410b8047816 */ /* 0x000fc400000000f7 */
[----:B------:R-:W-:Y:S01]  /*29cc0*/  PRMT R5, R186, 0x5410, R185 ;  /* 0x00005410ba057816 */ /* 0x000fe200000000b9 */
        /* <DEDUP_REMOVED lines=9> */
[----:B------:R-:W3:Y:S04]  /*29d60*/  LDL.LU R190, [R1+0x1af8] ;  /* 0x001af80001be7983 */ /* 0x000ee80000300800 */
[----:B----4-:R0:W-:Y:S02]  /*29d70*/  STS.128 [R191], R20 ;  /* 0x00000014bf007388 */ /* 0x0101e40000000c00 */
[----:B0-----:R-:W-:Y:S01]  /*29d80*/  IMAD.MOV.U32 R23, RZ, RZ, R191 ;  /* 0x000000ffff177224 */ /* 0x001fe200078e00bf */
[----:B------:R-:W-:Y:S01]  /*29d90*/  PRMT R20, R193, 0x5410, R192 ;  /* 0x00005410c1147816 */ /* 0x000fe200000000c0 */
[----:B------:R-:W4:Y:S04]  /*29da0*/  LDL.LU R191, [R1+0x1af4] ;  /* 0x001af40001bf7983 */ /* 0x000f280000300800 */
[----:B------:R0:W-:Y:S04]  /*29db0*/  STS.128 [R23+0x4000], R16 ;  /* 0x0040001017007388 */ /* 0x0001e80000000c00 */
[----:B------:R-:W4:Y:S04]  /*29dc0*/  LDL.LU R192, [R1+0x1af0] ;  /* 0x001af00001c07983 */ /* 0x000f280000300800 */
[----:B------:R-:W4:Y:S04]  /*29dd0*/  LDL.LU R193, [R1+0x1aec] ;  /* 0x001aec0001c17983 */ /* 0x000f280000300800 */
[----:B------:R1:W-:Y:S01]  /*29de0*/  STS.128 [R23+0x8000], R12 ;  /* 0x0080000c17007388 */ /* 0x0003e20000000c00 */
[----:B------:R-:W-:-:S02]  /*29df0*/  PRMT R21, R199, 0x5410, R198 ;  /* 0x00005410c7157816 */ /* 0x000fc400000000c6 */
[----:B------:R-:W-:Y:S02]  /*29e00*/  PRMT R22, R205, 0x5410, R204 ;  /* 0x00005410cd167816 */ /* 0x000fe400000000cc */
[----:B0-----:R-:W-:Y:S02]  /*29e10*/  PRMT R16, R195, 0x5410, R194 ;  /* 0x00005410c3107816 */ /* 0x001fe400000000c2 */
[----:B------:R-:W4:Y:S04]  /*29e20*/  LDL.LU R194, [R1+0x1ae8] ;  /* 0x001ae80001c27983 */ /* 0x000f280000300800 */
[----:B------:R-:W4:Y:S01]  /*29e30*/  LDL.LU R195, [R1+0x1ae4] ;  /* 0x001ae40001c37983 */ /* 0x000f220000300800 */
[----:B-1----:R-:W-:-:S03]  /*29e40*/  PRMT R12, R197, 0x5410, R196 ;  /* 0x00005410c50c7816 */ /* 0x002fc600000000c4 */
[----:B------:R-:W4:Y:S04]  /*29e50*/  LDL.LU R196, [R1+0x1ae0] ;  /* 0x001ae00001c47983 */ /* 0x000f280000300800 */
[----:B------:R-:W4:Y:S04]  /*29e60*/  LDL.LU R197, [R1+0x1adc] ;  /* 0x001adc0001c57983 */ /* 0x000f280000300800 */
[----:B------:R-:W4:Y:S04]  /*29e70*/  LDL.LU R198, [R1+0x1ad8] ;  /* 0x001ad80001c67983 */ /* 0x000f280000300800 */
[----:B------:R-:W4:Y:S01]  /*29e80*/  LDL.LU R199, [R1+0x1ad4] ;  /* 0x001ad40001c77983 */ /* 0x000f220000300800 */
[----:B------:R-:W-:-:S02]  /*29e90*/  PRMT R17, R201, 0x5410, R200 ;  /* 0x00005410c9117816 */ /* 0x000fc400000000c8 */
[----:B------:R-:W-:Y:S01]  /*29ea0*/  PRMT R13, R203, 0x5410, R202 ;  /* 0x00005410cb0d7816 */ /* 0x000fe200000000ca */
[----:B------:R-:W4:Y:S04]  /*29eb0*/  LDL.LU R200, [R1+0x1ad0] ;  /* 0x001ad00001c87983 */ /* 0x000f280000300800 */
[----:B------:R-:W4:Y:S04]  /*29ec0*/  LDL.LU R201, [R1+0x1acc] ;  /* 0x001acc0001c97983 */ /* 0x000f280000300800 */
[----:B------:R-:W4:Y:S04]  /*29ed0*/  LDL.LU R202, [R1+0x1ac8] ;  /* 0x001ac80001ca7983 */ /* 0x000f280000300800 */
[----:B------:R-:W4:Y:S04]  /*29ee0*/  LDL.LU R203, [R1+0x1ac4] ;  /* 0x001ac40001cb7983 */ /* 0x000f280000300800 */
[----:B------:R-:W4:Y:S04]  /*29ef0*/  LDL.LU R204, [R1+0x1ac0] ;  /* 0x001ac00001cc7983 */ /* 0x000f280000300800 */
[----:B------:R-:W4:Y:S01]  /*29f00*/  LDL.LU R205, [R1+0x1abc] ;  /* 0x001abc0001cd7983 */ /* 0x000f220000300800 */
[----:B------:R-:W-:-:S02]  /*29f10*/  PRMT R18, R143, 0x5410, R206 ;  /* 0x000054108f127816 */ /* 0x000fc400000000ce */
[----:B------:R-:W-:Y:S01]  /*29f20*/  PRMT R14, R208, 0x5410, R207 ;  /* 0x00005410d00e7816 */ /* 0x000fe200000000cf */
[----:B------:R-:W4:Y:S04]  /*29f30*/  LDL.LU R206, [R1+0x1ab8] ;  /* 0x001ab80001ce7983 */ /* 0x000f280000300800 */
[----:B------:R-:W3:Y:S04]  /*29f40*/  LDL R143, [R1+0x5c4] ;  /* 0x0005c400018f7983 */ /* 0x000ee80000100800 */
[----:B------:R0:W-:Y:S04]  /*29f50*/  STS.128 [R23+0xc000], R8 ;  /* 0x00c0000817007388 */ /* 0x0001e80000000c00 */
[----:B------:R-:W4:Y:S04]  /*29f60*/  LDL.LU R207, [R1+0x1ab4] ;  /* 0x001ab40001cf7983 */ /* 0x000f280000300800 */
[----:B------:R-:W4:Y:S01]  /*29f70*/  LDL.LU R208, [R1+0x1ab0] ;  /* 0x001ab00001d07983 */ /* 0x000f220000300800 */
[----:B------:R-:W-:-:S02]  /*29f80*/  PRMT R19, R212, 0x5410, R211 ;  /* 0x00005410d4137816 */ /* 0x000fc400000000d3 */
[----:B------:R-:W-:Y:S01]  /*29f90*/  PRMT R15, R214, 0x5410, R213 ;  /* 0x00005410d60f7816 */ /* 0x000fe200000000d5 */
[----:B--2---:R1:W-:Y:S01]  /*29fa0*/  STS.128 [R167], R4 ;  /* 0x00000004a7007388 */ /* 0x0043e20000000c00 */
[----:B0-----:R-:W-:-:S03]  /*29fb0*/  PRMT R23, R210, 0x5410, R209 ;  /* 0x00005410d2177816 */ /* 0x001fc600000000d1 */
[----:B------:R-:W4:Y:S04]  /*29fc0*/  LDL.LU R209, [R1+0x1aac] ;  /* 0x001aac0001d17983 */ /* 0x000f280000300800 */
[----:B------:R-:W4:Y:S04]  /*29fd0*/  LDL.LU R210, [R1+0x1aa8] ;  /* 0x001aa80001d27983 */ /* 0x000f280000300800 */
[----:B------:R-:W4:Y:S04]  /*29fe0*/  LDL.LU R211, [R1+0x1aa4] ;  /* 0x001aa40001d37983 */ /* 0x000f280000300800 */
[----:B------:R-:W4:Y:S04]  /*29ff0*/  LDL.LU R212, [R1+0x1aa0] ;  /* 0x001aa00001d47983 */ /* 0x000f280000300800 */
[----:B------:R-:W4:Y:S04]  /*2a000*/  LDL.LU R213, [R1+0x1a9c] ;  /* 0x001a9c0001d57983 */ /* 0x000f280000300800 */
[----:B------:R-:W4:Y:S01]  /*2a010*/  LDL.LU R214, [R1+0x1a98] ;  /* 0x001a980001d67983 */ /* 0x000f220000300800 */
[----:B------:R-:W-:-:S02]  /*2a020*/  PRMT R8, R152, 0x5410, R215 ;  /* 0x0000541098087816 */ /* 0x000fc400000000d7 */
[----:B-1----:R-:W-:Y:S01]  /*2a030*/  PRMT R4, R154, 0x5410, R153 ;  /* 0x000054109a047816 */ /* 0x002fe20000000099 */
[----:B------:R-:W4:Y:S04]  /*2a040*/  LDL.LU R215, [R1+0x1a94] ;  /* 0x001a940001d77983 */ /* 0x000f280000300800 */
[----:B------:R-:W2:Y:S04]  /*2a050*/  LDL.LU R152, [R1+0x1a90] ;  /* 0x001a900001987983 */ /* 0x000ea80000300800 */
[----:B------:R-:W2:Y:S04]  /*2a060*/  LDL.LU R153, [R1+0x1a8c] ;  /* 0x001a8c0001997983 */ /* 0x000ea80000300800 */
[----:B------:R-:W2:Y:S01]  /*2a070*/  LDL.LU R154, [R1+0x1a88] ;  /* 0x001a8800019a7983 */ /* 0x000ea20000300800 */
[----:B------:R-:W-:-:S02]  /*2a080*/  PRMT R9, R156, 0x5410, R155 ;  /* 0x000054109c097816 */ /* 0x000fc4000000009b */
[----:B------:R-:W-:Y:S01]  /*2a090*/  PRMT R5, R158, 0x5410, R157 ;  /* 0x000054109e057816 */ /* 0x000fe2000000009d */
[----:B------:R-:W2:Y:S04]  /*2a0a0*/  LDL.LU R155, [R1+0x1a84] ;  /* 0x001a8400019b7983 */ /* 0x000ea80000300800 */
        /* <DEDUP_REMOVED lines=9> */
[----:B------:R-:W-:-:S03]  /*2a140*/  PRMT R11, R164, 0x5410, R163 ;  /* 0x00005410a40b7816 */ /* 0x000fc600000000a3 */
[----:B------:R0:W-:Y:S04]  /*2a150*/  STS.128 [R167+0x4000], R20 ;  /* 0x00400014a7007388 */ /* 0x0001e80000000c00 */
[----:B------:R-:W2:Y:S04]  /*2a160*/  LDL.LU R163, [R1+0x1a64] ;  /* 0x001a640001a37983 */ /* 0x000ea80000300800 */
[----:B------:R-:W2:Y:S01]  /*2a170*/  LDL.LU R164, [R1+0x1a60] ;  /* 0x001a600001a47983 */ /* 0x000ea20000300800 */
[----:B------:R-:W-:-:S03]  /*2a180*/  PRMT R7, R166, 0x5410, R165 ;  /* 0x00005410a6077816 */ /* 0x000fc600000000a5 */
[----:B------:R-:W2:Y:S04]  /*2a190*/  LDL.LU R165, [R1+0x1a5c] ;  /* 0x001a5c0001a57983 */ /* 0x000ea80000300800 */
[----:B------:R-:W2:Y:S01]  /*2a1a0*/  LDL.LU R166, [R1+0x1a58] ;  /* 0x001a580001a67983 */ /* 0x000ea20000300800 */
[----:B0-----:R-:W-:Y:S01]  /*2a1b0*/  IMAD.MOV.U32 R23, RZ, RZ, R167 ;  /* 0x000000ffff177224 */ /* 0x001fe200078e00a7 */
[----:B------:R-:W-:Y:S02]  /*2a1c0*/  PRMT R20, R169, 0x5410, R168 ;  /* 0x00005410a9147816 */ /* 0x000fe400000000a8 */
[----:B------:R-:W2:Y:S04]  /*2a1d0*/  LDL.LU R167, [R1+0x1a54] ;  /* 0x001a540001a77983 */ /* 0x000ea80000300800 */
[----:B------:R0:W-:Y:S04]  /*2a1e0*/  STS.128 [R23+0x8000], R16 ;  /* 0x0080001017007388 */ /* 0x0001e80000000c00 */
[----:B------:R-:W2:Y:S04]  /*2a1f0*/  LDL.LU R168, [R1+0x1a50] ;  /* 0x001a500001a87983 */ /* 0x000ea80000300800 */
[----:B------:R-:W2:Y:S01]  /*2a200*/  LDL.LU R169, [R1+0x1a4c] ;  /* 0x001a4c0001a97983 */ /* 0x000ea20000300800 */
[----:B------:R-:W-:-:S02]  /*2a210*/  PRMT R21, R173, 0x5410, R172 ;  /* 0x00005410ad157816 */ /* 0x000fc400000000ac */
[----:B------:R-:W-:Y:S01]  /*2a220*/  PRMT R22, R177, 0x5410, R176 ;  /* 0x00005410b1167816 */ /* 0x000fe200000000b0 */
[----:B------:R1:W-:Y:S01]  /*2a230*/  STS.128 [R23+0xc000], R12 ;  /* 0x00c0000c17007388 */ /* 0x0003e20000000c00 */
[----:B0-----:R-:W-:-:S03]  /*2a240*/  PRMT R16, R171, 0x5410, R170 ;  /* 0x00005410ab107816 */ /* 0x001fc600000000aa */
[----:B------:R-:W2:Y:S04]  /*2a250*/  LDL.LU R170, [R1+0x1a48] ;  /* 0x001a480001aa7983 */ /* 0x000ea80000300800 */
[----:B------:R-:W2:Y:S04]  /*2a260*/  LDL.LU R171, [R1+0x1a44] ;  /* 0x001a440001ab7983 */ /* 0x000ea80000300800 */
[----:B------:R-:W2:Y:S04]  /*2a270*/  LDL.LU R172, [R1+0x1a40] ;  /* 0x001a400001ac7983 */ /* 0x000ea80000300800 */
[----:B------:R-:W2:Y:S01]  /*2a280*/  LDL.LU R173, [R1+0x1a3c] ;  /* 0x001a3c0001ad7983 */ /* 0x000ea20000300800 */
[----:B------:R-:W-:-:S03]  /*2a290*/  PRMT R17, R175, 0x5410, R174 ;  /* 0x00005410af117816 */ /* 0x000fc600000000ae */
[----:B------:R-:W2:Y:S04]  /*2a2a0*/  LDL.LU R174, [R1+0x1a38] ;  /* 0x001a380001ae7983 */ /* 0x000ea80000300800 */
[----:B------:R-:W2:Y:S04]  /*2a2b0*/  LDL.LU R175, [R1+0x1a34] ;  /* 0x001a340001af7983 */ /* 0x000ea80000300800 */
[----:B------:R-:W2:Y:S04]  /*2a2c0*/  LDL.LU R176, [R1+0x1a30] ;  /* 0x001a300001b07983 */ /* 0x000ea80000300800 */
[----:B------:R-:W2:Y:S01]  /*2a2d0*/  LDL.LU R177, [R1+0x1a2c] ;  /* 0x001a2c0001b17983 */ /* 0x000ea20000300800 */
[----:B------:R-:W-:-:S02]  /*2a2e0*/  PRMT R18, R179, 0x5410, R178 ;  /* 0x00005410b3127816 */ /* 0x000fc400000000b2 */
[----:B-1----:R-:W-:Y:S01]  /*2a2f0*/  PRMT R23, R73, 0x5410, R180 ;  /* 0x0000541049177816 */ /* 0x002fe200000000b4 */
[----:B------:R-:W2:Y:S04]  /*2a300*/  LDL.LU R178, [R1+0x1a28] ;  /* 0x001a280001b27983 */ /* 0x000ea80000300800 */
[----:B------:R-:W2:Y:S04]  /*2a310*/  LDL.LU R179, [R1+0x1a24] ;  /* 0x001a240001b37983 */ /* 0x000ea80000300800 */
[----:B------:R-:W2:Y:S04]  /*2a320*/  LDL.LU R180, [R1+0x1a20] ;  /* 0x001a200001b47983 */ /* 0x000ea80000300800 */
[----:B------:R-:W4:Y:S01]  /*2a330*/  LDL R73, [R1+0x5c0] ;  /* 0x0005c00001497983 */ /* 0x000f220000100800 */
[----:B------:R-:W-:-:S02]  /*2a340*/  PRMT R19, R182, 0x5410, R181 ;  /* 0x00005410b6137816 */ /* 0x000fc400000000b5 */
[----:B------:R-:W-:Y:S01]  /*2a350*/  PRMT R12, R120, 0x5410, R183 ;  /* 0x00005410780c7816 */ /* 0x000fe200000000b7 */
[----:B------:R-:W2:Y:S04]  /*2a360*/  LDL.LU R181, [R1+0x1a1c] ;  /* 0x001a1c0001b57983 */ /* 0x000ea80000300800 */
[----:B------:R-:W2:Y:S04]  /*2a370*/  LDL.LU R182, [R1+0x1a18] ;  /* 0x001a180001b67983 */ /* 0x000ea80000300800 */
[----:B------:R-:W2:Y:S04]  /*2a380*/  LDL.LU R183, [R1+0x1a14] ;  /* 0x001a140001b77983 */ /* 0x000ea80000300800 */
[----:B------:R-:W2:Y:S01]  /*2a390*/  LDL.LU R120, [R1+0x1a10] ;  /* 0x001a100001787983 */ /* 0x000ea20000300800 */
[----:B------:R-:W-:-:S02]  /*2a3a0*/  PRMT R13, R126, 0x5410, R125 ;  /* 0x000054107e0d7816 */ /* 0x000fc4000000007d */
[----:B------:R-:W-:Y:S02]  /*2a3b0*/  PRMT R14, R132, 0x5410, R131 ;  /* 0x00005410840e7816 */ /* 0x000fe40000000083 */
[----:B------:R-:W-:Y:S01]  /*2a3c0*/  PRMT R15, R138, 0x5410, R137 ;  /* 0x000054108a0f7816 */ /* 0x000fe20000000089 */
[----:B---3--:R0:W-:Y:S04]  /*2a3d0*/  STS.128 [R143], R8 ;  /* 0x000000088f007388 */ /* 0x0081e80000000c00 */
[----:B------:R1:W-:Y:S01]  /*2a3e0*/  STS.128 [R143+0x4000], R4 ;  /* 0x004000048f007388 */ /* 0x0003e20000000c00 */
[----:B0-----:R-:W-:Y:S02]  /*2a3f0*/  PRMT R8, R122, 0x5410, R121 ;  /* 0x000054107a087816 */ /* 0x001fe40000000079 */
[----:B-1----:R-:W-:Y:S01]  /*2a400*/  PRMT R4, R124, 0x5410, R123 ;  /* 0x000054107c047816 */ /* 0x002fe2000000007b */
        /* <DEDUP_REMOVED lines=27> */
[----:B------:R0:W-:Y:S04]  /*2a5c0*/  STS.128 [R143+0x8000], R20 ;  /* 0x008000148f007388 */ /* 0x0001e80000000c00 */
[----:B------:R-:W3:Y:S04]  /*2a5d0*/  LDL.LU R142, [R1+0x19b8] ;  /* 0x0019b800018e7983 */ /* 0x000ee80000300800 */
[----:B------:R1:W-:Y:S01]  /*2a5e0*/  STS.128 [R143+0xc000], R16 ;  /* 0x00c000108f007388 */ /* 0x0003e20000000c00 */
[----:B0-----:R-:W-:-:S03]  /*2a5f0*/  PRMT R20, R145, 0x5410, R144 ;  /* 0x0000541091147816 */ /* 0x001fc60000000090 */
[----:B-1----:R-:W3:Y:S04]  /*2a600*/  LDL.LU R143, [R1+0x19b4] ;  /* 0x0019b400018f7983 */ /* 0x002ee80000300800 */
[----:B------:R-:W3:Y:S04]  /*2a610*/  LDL.LU R144, [R1+0x19b0] ;  /* 0x0019b00001907983 */ /* 0x000ee80000300800 */
[----:B------:R-:W3:Y:S01]  /*2a620*/  LDL.LU R145, [R1+0x19ac] ;  /* 0x0019ac0001917983 */ /* 0x000ee20000300800 */
[----:B------:R-:W-:Y:S02]  /*2a630*/  PRMT R21, R147, 0x5410, R146 ;  /* 0x0000541093157816 */ /* 0x000fe40000000092 */
        /* <DEDUP_REMOVED lines=32> */
[----:B------:R-:W4:Y:S01]  /*2a840*/  LDL.LU R101, [R1+0x195c] ;  /* 0x00195c0001657983 */ /* 0x000f220000300800 */
[----:B------:R-:W-:-:S03]  /*2a850*/  PRMT R5, R103, 0x5410, R102 ;  /* 0x0000541067057816 */ /* 0x000fc60000000066 */
        /* <DEDUP_REMOVED lines=22> */
[----:B------:R0:W-:Y:S01]  /*2a9c0*/  STS.128 [R73+0xc000], R20 ;  /* 0x00c0001449007388 */ /* 0x0001e20000000c00 */
[----:B------:R-:W-:-:S03]  /*2a9d0*/  PRMT R7, R82, 0x5410, R3 ;  /* 0x0000541052077816 */ /* 0x000fc60000000003 */
[----:B------:R-:W2:Y:S04]  /*2a9e0*/  LDL R3, [R1+0x17f4] ;  /* 0x0017f40001037983 */ /* 0x000ea80000100800 */
[----:B------:R-:W3:Y:S04]  /*2a9f0*/  LDL R82, [R1+0xbc] ;  /* 0x0000bc0001527983 */ /* 0x000ee80000100800 */
[----:B0-----:R-:W4:Y:S04]  /*2aa00*/  LDL R23, [R1+0x5bc] ;  /* 0x0005bc0001177983 */ /* 0x001f280000100800 */
[----:B------:R-:W3:Y:S04]  /*2aa10*/  LDL R73, [R1+0xb8] ;  /* 0x0000b80001497983 */ /* 0x000ee80000100800 */
[----:B----4-:R-:W-:Y:S04]  /*2aa20*/  STS.128 [R23], R16 ;  /* 0x0000001017007388 */ /* 0x010fe80000000c00 */
[----:B------:R-:W-:Y:S04]  /*2aa30*/  STS.128 [R23+0x4000], R12 ;  /* 0x0040000c17007388 */ /* 0x000fe80000000c00 */
[----:B------:R-:W-:Y:S04]  /*2aa40*/  STS.128 [R23+0x8000], R8 ;  /* 0x0080000817007388 */ /* 0x000fe80000000c00 */
[----:B------:R-:W-:Y:S04]  /*2aa50*/  STS.128 [R23+0xc000], R4 ;  /* 0x00c0000417007388 */ /* 0x000fe80000000c00 */
[----:B--2---:R0:W-:Y:S04]  /*2aa60*/  STS.U8 [R3+0x10000], R118 ;  /* 0x0100007603007388 */ /* 0x0041e80000000000 */
[----:B------:R1:W-:Y:S04]  /*2aa70*/  STS.U8 [R3+0x10400], R119 ;  /* 0x0104007703007388 */ /* 0x0003e80000000000 */
[----:B------:R2:W-:Y:S04]  /*2aa80*/  STS.U8 [R3+0x10800], R24 ;  /* 0x0108001803007388 */ /* 0x0005e80000000000 */
[----:B------:R4:W-:Y:S04]  /*2aa90*/  STS.U8 [R3+0x10c00], R25 ;  /* 0x010c001903007388 */ /* 0x0009e80000000000 */
[----:B------:R3:W-:Y:S04]  /*2aaa0*/  STS.U8 [R3+0x11000], R26 ;  /* 0x0110001a03007388 */ /* 0x0007e80000000000 */
[----:B------:R3:W-:Y:S04]  /*2aab0*/  STS.U8 [R3+0x11400], R27 ;  /* 0x0114001b03007388 */ /* 0x0007e80000000000 */
[----:B0-----:R-:W3:Y:S04]  /*2aac0*/  LDL.LU R118, [R1+0x1918] ;  /* 0x0019180001767983 */ /* 0x001ee80000300800 */
[----:B-1----:R-:W3:Y:S04]  /*2aad0*/  LDL.LU R119, [R1+0x1914] ;  /* 0x0019140001777983 */ /* 0x002ee80000300800 */
[----:B--2---:R-:W2:Y:S04]  /*2aae0*/  LDL.LU R24, [R1+0x1910] ;  /* 0x0019100001187983 */ /* 0x004ea80000300800 */
[----:B----4-:R-:W2:Y:S04]  /*2aaf0*/  LDL.LU R25, [R1+0x190c] ;  /* 0x00190c0001197983 */ /* 0x010ea80000300800 */
[----:B---3--:R-:W2:Y:S04]  /*2ab00*/  LDL.LU R26, [R1+0x1908] ;  /* 0x00190800011a7983 */ /* 0x008ea80000300800 */
[----:B------:R-:W2:Y:S04]  /*2ab10*/  LDL.LU R27, [R1+0x1904] ;  /* 0x00190400011b7983 */ /* 0x000ea80000300800 */
[----:B------:R0:W-:Y:S04]  /*2ab20*/  STS.U8 [R3+0x11800], R28 ;  /* 0x0118001c03007388 */ /* 0x0001e80000000000 */
[----:B------:R1:W-:Y:S04]  /*2ab30*/  STS.U8 [R3+0x11c00], R29 ;  /* 0x011c001d03007388 */ /* 0x0003e80000000000 */
[----:B0-----:R-:W2:Y:S04]  /*2ab40*/  LDL.LU R28, [R1+0x1900] ;  /* 0x00190000011c7983 */ /* 0x001ea80000300800 */
[----:B-1----:R-:W2:Y:S04]  /*2ab50*/  LDL.LU R29, [R1+0x18fc] ;  /* 0x0018fc00011d7983 */ /* 0x002ea80000300800 */
[----:B------:R-:W3:Y:S04]  /*2ab60*/  LDL R4, [R1+0xb4] ;  /* 0x0000b40001047983 */ /* 0x000ee80000100800 */
[----:B------:R0:W-:Y:S04]  /*2ab70*/  STS.U8 [R82+0x10080], R30 ;  /* 0x0100801e52007388 */ /* 0x0001e80000000000 */
[----:B------:R1:W-:Y:S04]  /*2ab80*/  STS.U8 [R82+0x10480], R31 ;  /* 0x0104801f52007388 */ /* 0x0003e80000000000 */
[----:B------:R-:W-:Y:S04]  /*2ab90*/  STS.U8 [R82+0x10880], R87 ;  /* 0x0108805752007388 */ /* 0x000fe80000000000 */
[----:B------:R-:W-:Y:S04]  /*2aba0*/  STS.U8 [R82+0x10c80], R86 ;  /* 0x010c805652007388 */ /* 0x000fe80000000000 */
[----:B------:R-:W-:Y:S04]  /*2abb0*/  STS.U8 [R82+0x11080], R85 ;  /* 0x0110805552007388 */ /* 0x000fe80000000000 */
[----:B0-----:R-:W2:Y:S04]  /*2abc0*/  LDL.LU R30, [R1+0x18f8] ;  /* 0x0018f800011e7983 */ /* 0x001ea80000300800 */
[----:B-1----:R-:W2:Y:S04]  /*2abd0*/  LDL.LU R31, [R1+0x18f4] ;  /* 0x0018f400011f7983 */ /* 0x002ea80000300800 */
[----:B------:R-:W4:Y:S04]  /*2abe0*/  LDL R3, [R1+0xb0] ;  /* 0x0000b00001037983 */ /* 0x000f280000100800 */
[----:B------:R-:W-:Y:S04]  /*2abf0*/  STS.U8 [R82+0x11480], R84 ;  /* 0x0114805452007388 */ /* 0x000fe80000000000 */
        /* <DEDUP_REMOVED lines=10> */
[----:B---3--:R-:W-:Y:S04]  /*2aca0*/  STS.U8 [R4+0x10180], R71 ;  /* 0x0101804704007388 */ /* 0x008fe80000000000 */
[----:B------:R-:W-:Y:S04]  /*2acb0*/  STS.U8 [R4+0x10580], R70 ;  /* 0x0105804604007388 */ /* 0x000fe80000000000 */
[----:B------:R-:W-:Y:S04]  /*2acc0*/  STS.U8 [R4+0x10980], R69 ;  /* 0x0109804504007388 */ /* 0x000fe80000000000 */
[----:B------:R-:W-:Y:S04]  /*2acd0*/  STS.U8 [R4+0x10d80], R68 ;  /* 0x010d804404007388 */ /* 0x000fe80000000000 */
[----:B------:R-:W-:Y:S04]  /*2ace0*/  STS.U8 [R4+0x11180], R67 ;  /* 0x0111804304007388 */ /* 0x000fe80000000000 */
[----:B------:R-:W-:Y:S04]  /*2acf0*/  STS.U8 [R4+0x11580], R66 ;  /* 0x0115804204007388 */ /* 0x000fe80000000000 */
[----:B------:R-:W-:Y:S04]  /*2ad00*/  STS.U8 [R4+0x11980], R65 ;  /* 0x0119804104007388 */ /* 0x000fe80000000000 */
[----:B------:R0:W-:Y:S04]  /*2ad10*/  STS.U8 [R4+0x11d80], R64 ;  /* 0x011d804004007388 */ /* 0x0001e80000000000 */
[----:B0-----:R-:W3:Y:S04]  /*2ad20*/  LDL R4, [R1+0xac] ;  /* 0x0000ac0001047983 */ /* 0x001ee80000100800 */
[----:B----4-:R-:W-:Y:S04]  /*2ad30*/  STS.U8 [R3+0x10200], R63 ;  /* 0x0102003f03007388 */ /* 0x010fe80000000000 */
[----:B------:R-:W-:Y:S04]  /*2ad40*/  STS.U8 [R3+0x10600], R62 ;  /* 0x0106003e03007388 */ /* 0x000fe80000000000 */
[----:B------:R-:W-:Y:S04]  /*2ad50*/  STS.U8 [R3+0x10a00], R61 ;  /* 0x010a003d03007388 */ /* 0x000fe80000000000 */
[----:B------:R-:W-:Y:S04]  /*2ad60*/  STS.U8 [R3+0x10e00], R60 ;  /* 0x010e003c03007388 */ /* 0x000fe80000000000 */
[----:B------:R-:W-:Y:S04]  /*2ad70*/  STS.U8 [R3+0x11200], R59 ;  /* 0x0112003b03007388 */ /* 0x000fe80000000000 */
[----:B------:R-:W-:Y:S04]  /*2ad80*/  STS.U8 [R3+0x11600], R58 ;  /* 0x0116003a03007388 */ /* 0x000fe80000000000 */
[----:B------:R-:W-:Y:S04]  /*2ad90*/  STS.U8 [R3+0x11a00], R57 ;  /* 0x011a003903007388 */ /* 0x000fe80000000000 */
[----:B------:R0:W-:Y:S04]  /*2ada0*/  STS.U8 [R3+0x11e00], R56 ;  /* 0x011e003803007388 */ /* 0x0001e80000000000 */
[----:B0-----:R-:W4:Y:S04]  /*2adb0*/  LDL R3, [R1+0xa8] ;  /* 0x0000a80001037983 */ /* 0x001f280000100800 */
[----:B------:R-:W2:Y:S04]  /*2adc0*/  LDL.LU.64 R56, [R1] ;  /* 0x0000000001387983 */ /* 0x000ea80000300a00 */
[----:B------:R-:W2:Y:S04]  /*2add0*/  LDL.LU.64 R58, [R1+0x8] ;  /* 0x00000800013a7983 */ /* 0x000ea80000300a00 */
        /* <DEDUP_REMOVED lines=14> */
[----:B---3--:R0:W-:Y:S04]  /*2aec0*/  STS.U8 [R4+0x10280], R32 ;  /* 0x0102802004007388 */ /* 0x0081e80000000000 */
[----:B0-----:R-:W3:Y:S04]  /*2aed0*/  LDL.LU R32, [R1+0x18f0] ;  /* 0x0018f00001207983 */ /* 0x001ee80000300800 */
[----:B------:R-:W2:Y:S04]  /*2aee0*/  LDL R5, [R1+0xa4] ;  /* 0x0000a40001057983 */ /* 0x000ea80000100800 */
[----:B------:R-:W-:Y:S04]  /*2aef0*/  STS.U8 [R4+0x10680], R33 ;  /* 0x0106802104007388 */ /* 0x000fe80000000000 */
[----:B------:R-:W-:Y:S04]  /*2af00*/  STS.U8 [R4+0x10a80], R34 ;  /* 0x010a802204007388 */ /* 0x000fe80000000000 */
[----:B------:R-:W-:Y:S04]  /*2af10*/  STS.U8 [R4+0x10e80], R35 ;  /* 0x010e802304007388 */ /* 0x000fe80000000000 */
[----:B------:R-:W-:Y:S04]  /*2af20*/  STS.U8 [R4+0x11280], R36 ;  /* 0x0112802404007388 */ /* 0x000fe80000000000 */
[----:B------:R-:W-:Y:S04]  /*2af30*/  STS.U8 [R4+0x11680], R37 ;  /* 0x0116802504007388 */ /* 0x000fe80000000000 */
[----:B------:R-:W-:Y:S04]  /*2af40*/  STS.U8 [R4+0x11a80], R38 ;  /* 0x011a802604007388 */ /* 0x000fe80000000000 */
[----:B------:R0:W-:Y:S04]  /*2af50*/  STS.U8 [R4+0x11e80], R39 ;  /* 0x011e802704007388 */ /* 0x0001e80000000000 */
[----:B----4-:R-:W-:Y:S04]  /*2af60*/  STS.U8 [R3+0x10300], R40 ;  /* 0x0103002803007388 */ /* 0x010fe80000000000 */
[----:B------:R-:W-:Y:S04]  /*2af70*/  STS.U8 [R3+0x10700], R41 ;  /* 0x0107002903007388 */ /* 0x000fe80000000000 */
[----:B------:R-:W-:Y:S04]  /*2af80*/  STS.U8 [R3+0x10b00], R42 ;  /* 0x010b002a03007388 */ /* 0x000fe80000000000 */
[----:B------:R-:W-:Y:S04]  /*2af90*/  STS.U8 [R3+0x10f00], R43 ;  /* 0x010f002b03007388 */ /* 0x000fe80000000000 */
[----:B------:R-:W-:Y:S04]  /*2afa0*/  STS.U8 [R3+0x11300], R44 ;  /* 0x0113002c03007388 */ /* 0x000fe80000000000 */
[----:B------:R-:W-:Y:S04]  /*2afb0*/  STS.U8 [R3+0x11700], R45 ;  /* 0x0117002d03007388 */ /* 0x000fe80000000000 */
[----:B------:R-:W-:Y:S04]  /*2afc0*/  STS.U8 [R3+0x11b00], R46 ;  /* 0x011b002e03007388 */ /* 0x000fe80000000000 */
[----:B------:R1:W-:Y:S01]  /*2afd0*/  STS.U8 [R3+0x11f00], R47 ;  /* 0x011f002f03007388 */ /* 0x0003e20000000000 */
[----:B0-----:R-:W0:Y:S01]  /*2afe0*/  S2R R4, SR_CgaCtaId ;  /* 0x0000000000047919 */ /* 0x001e220000008800 */
[----:B------:R-:W-:Y:S01]  /*2aff0*/  UMOV UR17, 0x40000040 ;  /* 0x4000004000117882 */ /* 0x000fe20000000000 */
[----:B------:R-:W-:Y:S01]  /*2b000*/  UIADD3.64 UR52, UR4, 0x1fe, URZ ;  /* 0x000001fe04347897 */ /* 0x000fe2000fffe03f */
[----:B------:R-:W-:Y:S01]  /*2b010*/  UMOV UR54, UR18 ;  /* 0x0000001200367c82 */ /* 0x000fe20008000000 */
[----:B------:R-:W-:Y:S01]  /*2b020*/  UMOV UR55, UR19 ;  /* 0x0000001300377c82 */ /* 0x000fe20008000000 */
[----:B------:R-:W-:Y:S01]  /*2b030*/  UIADD3.64 UR48, UR4, 0x200, URZ ;  /* 0x0000020004307897 */ /* 0x000fe2000fffe03f */
[----:B------:R-:W-:Y:S01]  /*2b040*/  UMOV UR50, UR6 ;  /* 0x0000000600327c82 */ /* 0x000fe20008000000 */
[----:B------:R-:W-:Y:S01]  /*2b050*/  UMOV UR51, UR7 ;  /* 0x0000000700337c82 */ /* 0x000fe20008000000 */
[----:B------:R-:W3:Y:S01]  /*2b060*/  LDL.LU R33, [R1+0x18ec] ;  /* 0x0018ec0001217983 */ /* 0x000ee20000300800 */
[----:B-1----:R-:W-:-:S03]  /*2b070*/  MOV R3, 0x400 ;  /* 0x0000040000037802 */ /* 0x002fc60000000f00 */
[----:B------:R-:W3:Y:S04]  /*2b080*/  LDL.LU R34, [R1+0x18e8] ;  /* 0x0018e80001227983 */ /* 0x000ee80000300800 */
        /* <DEDUP_REMOVED lines=13> */
[----:B0-----:R-:W-:-:S04]  /*2b160*/  LEA R3, R4, R3, 0x18 ;  /* 0x0000000304037211 */ /* 0x001fc800078ec0ff */
[----:B------:R-:W-:-:S04]  /*2b170*/  SHF.R.U32.HI R3, RZ, 0x4, R3 ;  /* 0x00000004ff037819 */ /* 0x000fc80000011603 */
[----:B------:R-:W-:-:S04]  /*2b180*/  SGXT.U32 R3, R3, 0xe ;  /* 0x0000000e0303781a */ /* 0x000fc80000000000 */
[----:B------:R-:W-:Y:S01]  /*2b190*/  R2UR UR16, R3 ;  /* 0x00000000031072ca */ /* 0x000fe200000e0000 */
[----:B--2---:R0:W-:Y:S04]  /*2b1a0*/  STS.U8 [R5+0x11f80], R48 ;  /* 0x011f803005007388 */ /* 0x0041e80000000000 */
[----:B------:R1:W-:Y:S04]  /*2b1b0*/  STS.U8 [R5+0x10380], R49 ;  /* 0x0103803105007388 */ /* 0x0003e80000000000 */
[----:B------:R2:W-:Y:S04]  /*2b1c0*/  STS.U8 [R5+0x10780], R50 ;  /* 0x0107803205007388 */ /* 0x0005e80000000000 */
[----:B------:R-:W-:Y:S04]  /*2b1d0*/  STS.U8 [R5+0x10b80], R252 ;  /* 0x010b80fc05007388 */ /* 0x000fe80000000000 */
[----:B------:R-:W-:Y:S04]  /*2b1e0*/  STS.U8 [R5+0x10f80], R251 ;  /* 0x010f80fb05007388 */ /* 0x000fe80000000000 */
[----:B------:R-:W-:Y:S04]  /*2b1f0*/  STS.U8 [R5+0x11380], R250 ;  /* 0x011380fa05007388 */ /* 0x000fe80000000000 */
[----:B------:R-:W-:Y:S04]  /*2b200*/  STS.U8 [R5+0x11780], R249 ;  /* 0x011780f905007388 */ /* 0x000fe80000000000 */
[----:B------:R-:W-:Y:S01]  /*2b210*/  STS.U8 [R5+0x11b80], R248 ;  /* 0x011b80f805007388 */ /* 0x000fe20000000000 */
[----:B------:R4:W-:Y:S06]  /*2b220*/  MEMBAR.ALL.CTA ;  /* 0x0000000000007992 */ /* 0x0009ec0000008000 */
[----:B----4-:R-:W4:Y:S04]  /*2b230*/  FENCE.VIEW.ASYNC.S ;  /* 0x00000000000073c6 */ /* 0x010f280000000000 */
[----:B0-----:R-:W3:Y:S04]  /*2b240*/  LDL.LU R48, [R1+0x18b0] ;  /* 0x0018b00001307983 */ /* 0x001ee80000300800 */
[----:B-1----:R-:W3:Y:S04]  /*2b250*/  LDL.LU R49, [R1+0x18ac] ;  /* 0x0018ac0001317983 */ /* 0x002ee80000300800 */
[----:B--2---:R-:W3:Y:S01]  /*2b260*/  LDL.LU R50, [R1+0x18a8] ;  /* 0x0018a80001327983 */ /* 0x004ee20000300800 */
[----:B----4-:R-:W-:Y:S06]  /*2b270*/  BAR.SYNC.DEFER_BLOCKING 0x0 ;  /* 0x0000000000007b1d */ /* 0x010fec0000010000 */
[----:B------:R-:W-:-:S06]  /*2b280*/  WARPGROUP.ARRIVE ;  /* 0x00000000000079c5 */ /* 0x000fcc0000000000 */
[----:B------:R-:W-:Y:S03]  /*2b290*/  QGMMA.64x64x32.F32.E5M2.E5M2 R56, gdesc[UR16], R56, gsb0 ;  /* 0x00e00000103879f3 */ /* 0x000fe60008003838 */
[----:B------:R-:W-:Y:S02]  /*2b2a0*/  WARPGROUP.DEPBAR.LE gsb0, 0x0 ;  /* 0x00008000000079c5 */ /* 0x000fe40000010000 */
        /* <DEDUP_REMOVED lines=13> */
[----:B------:R-:W-:Y:S01]  /*2b380*/  QGMMA.64x64x32.F32.E5M2.E5M2 R216, gdesc[UR48], R216, gsb0 ;  /* 0x00e0000030d879f3 */ /* 0x000fe200080038d8 */
[----:B------:R-:W-:Y:S01]  /*2b390*/  UIADD3.64 UR52, UR4, 0x202, URZ ;  /* 0x0000020204347897 */ /* 0x000fe2000fffe03f */
[----:B------:R-:W-:Y:S01]  /*2b3a0*/  UMOV UR54, UR10 ;  /* 0x0000000a00367c82 */ /* 0x000fe20008000000 */
[----:B------:R-:W-:Y:S01]  /*2b3b0*/  UMOV UR55, UR11 ;  /* 0x0000000b00377c82 */ /* 0x000fe20008000000 */
        /* <DEDUP_REMOVED lines=60> */
[----:B------:R-:W-:Y:S04]  /*2b780*/  STL.64 [R1], R56 ;  /* 0x0000003801007387 */ /* 0x000fe80000100a00 */
[----:B------:R-:W-:Y:S04]  /*2b790*/  STL.64 [R1+0x8], R58 ;  /* 0x0000083a01007387 */ /* 0x000fe80000100a00 */
        /* <DEDUP_REMOVED lines=10> */
[----:B------:R-:W-:Y:S01]  /*2b840*/  STL.64 [R1+0x60], R80 ;  /* 0x0000605001007387 */ /* 0x000fe20000100a00 */
[----:B------:R-:W-:-:S02]  /*2b850*/  WARPGROUP.DEPBAR.LE gsb0, 0x0 ;  /* 0x00008000000079c5 */ /* 0x000fc40000010000 */
[----:B------:R-:W-:-:S06]  /*2b860*/  WARPGROUP.ARRIVE ;  /* 0x00000000000079c5 */ /* 0x000fcc0000000000 */
[----:B------:R-:W-:Y:S01]  /*2b870*/  QGMMA.64x64x32.F32.E5M2.E5M2 R120, gdesc[UR52], R120, gsb0 ;  /* 0x00e00000347879f3 */ /* 0x000fe20008003878 */
[----:B------:R-:W-:Y:S04]  /*2b880*/  STL.64 [R1+0x68], R82 ;  /* 0x0000685201007387 */ /* 0x000fe80000100a00 */
[----:B------:R-:W-:Y:S04]  /*2b890*/  STL.64 [R1+0x70], R84 ;  /* 0x0000705401007387 */ /* 0x000fe80000100a00 */
[----:B------:R0:W-:Y:S04]  /*2b8a0*/  STL.64 [R1+0x78], R86 ;  /* 0x0000785601007387 */ /* 0x0001e80000100a00 */
[----:B0-----:R-:W2:Y:S04]  /*2b8b0*/  LDL.LU.64 R86, [R1+0x18a0] ;  /* 0x0018a00001567983 */ /* 0x001ea80000300a00 */
        /* <DEDUP_REMOVED lines=15> */
[----:B------:R-:W4:Y:S01]  /*2b9b0*/  LDL.LU R3, [R1+0x17d4] ;  /* 0x0017d40001037983 */ /* 0x000f220000300800 */
[----:B------:R-:W-:Y:S01]  /*2b9c0*/  UIADD3.64 UR48, UR4, 0x800, URZ ;  /* 0x0000080004307897 */ /* 0x000fe2000fffe03f */
[----:B------:R-:W-:Y:S01]  /*2b9d0*/  UMOV UR50, UR6 ;  /* 0x0000000600327c82 */ /* 0x000fe20008000000 */
[----:B------:R-:W-:Y:S01]  /*2b9e0*/  UMOV UR51, UR7 ;  /* 0x0000000700337c82 */ /* 0x000fe20008000000 */
[----:B------:R-:W-:-:S02]  /*2b9f0*/  WARPGROUP.DEPBAR.LE gsb0, 0x0 ;  /* 0x00008000000079c5 */ /* 0x000fc40000010000 */
        /* <DEDUP_REMOVED lines=15> */
[----:B------:R-:W-:Y:S04]  /*2baf0*/  STL [R1+0x1810], R242 ;  /* 0x001810f201007387 */ /* 0x000fe80000100800 */
[----:B------:R-:W-:Y:S04]  /*2bb00*/  STL [R1+0x180c], R243 ;  /* 0x00180cf301007387 */ /* 0x000fe80000100800 */
[----:B------:R-:W-:Y:S04]  /*2bb10*/  STL [R1+0x1808], R244 ;  /* 0x001808f401007387 */ /* 0x000fe80000100800 */
[----:B------:R-:W-:Y:S01]  /*2bb20*/  STL [R1+0x1804], R245 ;  /* 0x001804f501007387 */ /* 0x000fe20000100800 */
[----:B------:R-:W-:Y:S01]  /*2bb30*/  UMOV UR54, UR18 ;  /* 0x0000001200367c82 */ /* 0x000fe20008000000 */
[----:B------:R-:W-:-:S02]  /*2bb40*/  UMOV UR55, UR19 ;  /* 0x0000001300377c82 */ /* 0x000fc40008000000 */
[----:B------:R-:W-:Y:S04]  /*2bb50*/  STL [R1+0x1800], R246 ;  /* 0x001800f601007387 */ /* 0x000fe80000100800 */
[----:B------:R-:W-:Y:S01]  /*2bb60*/  STL [R1+0x17fc], R247 ;  /* 0x0017fcf701007387 */ /* 0x000fe20000100800 */
[----:B------:R-:W-:-:S03]  /*2bb70*/  R2UR UR48, R51 ;  /* 0x00000000333072ca */ /* 0x000fc600000e0000 */
[----:B------:R-:W3:Y:S01]  /*2bb80*/  LDL.LU R51, [R1+0x1824] ;  /* 0x0018240001337983 */ /* 0x000ee20000300800 */
[----:B------:R-:W-:Y:S02]  /*2bb90*/  WARPGROUP.DEPBAR.LE gsb0, 0x0 ;  /* 0x00008000000079c5 */ /* 0x000fe40000010000 */
[----:B------:R-:W-:-:S06]  /*2bba0*/  WARPGROUP.ARRIVE ;  /* 0x00000000000079c5 */ /* 0x000fcc0000000000 */
[----:B------:R-:W-:Y:S01]  /*2bbb0*/  QGMMA.64x64x32.F32.E5M2.E5M2 R88, gdesc[UR52], R88, gsb0 ;  /* 0x00e00000345879f3 */ /* 0x000fe20008003858 */
[----:B------:R-:W-:Y:S02]  /*2bbc0*/  R2UR UR53, R52 ;  /* 0x00000000343572ca */ /* 0x000fe400000e0000 */
[----:B------:R-:W-:Y:S01]  /*2bbd0*/  R2UR UR52, R53 ;  /* 0x00000000353472ca */ /* 0x000fe200000e0000 */
[----:B------:R-:W3:Y:S04]  /*2bbe0*/  LDL.LU R52, [R1+0x1820] ;  /* 0x0018200001347983 */ /* 0x000ee80000300800 */
[----:B------:R-:W3:Y:S04]  /*2bbf0*/  LDL.LU R53, [R1+0x181c] ;  /* 0x00181c0001357983 */ /* 0x000ee80000300800 */
[----:B------:R-:W2:Y:S04]  /*2bc00*/  LDL R4, [R1+0x17f0] ;  /* 0x0017f00001047983 */ /* 0x000ea80000100800 */
[----:B------:R-:W3:Y:S04]  /*2bc10*/  LDL.LU R19, [R1+0x84] ;  /* 0x0000840001137983 */ /* 0x000ee80000300800 */
[----:B------:R-:W3:Y:S04]  /*2bc20*/  LDL.LU R20, [R1+0x8c] ;  /* 0x00008c0001147983 */ /* 0x000ee80000300800 */
[----:B------:R-:W3:Y:S04]  /*2bc30*/  LDL.LU R21, [R1+0x94] ;  /* 0x0000940001157983 */ /* 0x000ee80000300800 */
[----:B------:R-:W3:Y:S01]  /*2bc40*/  LDL.LU R23, [R1+0x9c] ;  /* 0x00009c0001177983 */ /* 0x000ee20000300800 */
[----:B----4-:R-:W-:-:S03]  /*2bc50*/  R2UR UR49, R3 ;  /* 0x00000000033172ca */ /* 0x010fc600000e0000 */
[----:B------:R-:W4:Y:S01]  /*2bc60*/  LDL.LU R3, [R1+0x168c] ;  /* 0x00168c0001037983 */ /* 0x000f220000300800 */
[----:B------:R-:W-:Y:S01]  /*2bc70*/  UIADD3.64 UR56, UR4, 0xa00, URZ ;  /* 0x00000a0004387897 */ /* 0x000fe2000fffe03f */
[----:B------:R-:W-:Y:S01]  /*2bc80*/  UMOV UR58, UR6 ;  /* 0x00000006003a7c82 */ /* 0x000fe20008000000 */
[----:B------:R-:W-:Y:S01]  /*2bc90*/  UMOV UR59, UR7 ;  /* 0x00000007003b7c82 */ /* 0x000fe20008000000 */
[----:B------:R-:W-:Y:S01]  /*2bca0*/  VIADD R2, R2, 0x1 ;  /* 0x0000000102027836 */ /* 0x000fe20000000000 */
[----:B------:R-:W-:Y:S02]  /*2bcb0*/  WARPGROUP.DEPBAR.LE gsb0, 0x0 ;  /* 0x00008000000079c5 */ /* 0x000fe40000010000 */
[----:B------:R-:W-:-:S06]  /*2bcc0*/  WARPGROUP.ARRIVE ;  /* 0x00000000000079c5 */ /* 0x000fcc0000000000 */
[----:B------:R-:W-:Y:S01]  /*2bcd0*/  QGMMA.64x64x32.F32.E5M2.E5M2 R88, gdesc[UR56], R88, gsb0 ;  /* 0x00e00000385879f3 */ /* 0x000fe20008003858 */
[----:B------:R-:W-:Y:S02]  /*2bce0*/  R2UR UR57, R54 ;  /* 0x00000000363972ca */ /* 0x000fe400000e0000 */
[----:B------:R-:W-:Y:S01]  /*2bcf0*/  R2UR UR56, R55 ;  /* 0x00000000373872ca */ /* 0x000fe200000e0000 */
[----:B------:R-:W4:Y:S04]  /*2bd00*/  LDL.LU R54, [R1+0x1818] ;  /* 0x0018180001367983 */ /* 0x000f280000300800 */
[----:B------:R-:W4:Y:S04]  /*2bd10*/  LDL.LU R55, [R1+0x1814] ;  /* 0x0018140001377983 */ /* 0x000f280000300800 */
[----:B------:R-:W4:Y:S04]  /*2bd20*/  LDL.LU R22, [R1+0x80] ;  /* 0x0000800001167983 */ /* 0x000f280000300800 */
[----:B------:R0:W-:Y:S01]  /*2bd30*/  STL [R1+0x5b8], R2 ;  /* 0x0005b80201007387 */ /* 0x0001e20000100800 */
[----:B--2---:R-:W-:-:S02]  /*2bd40*/  ISETP.NE.U32.AND P0, PT, R2, R4, PT ;  /* 0x000000040200720c */ /* 0x004fc40003f05070 */
[----:B0-----:R-:W0:Y:S02]  /*2bd50*/  LDC R2, c[0x0][0x238] ;  /* 0x00008e00ff027b82 */ /* 0x001e240000000800 */
[----:B0-----:R-:W-:-:S05]  /*2bd60*/  IMAD.SHL.U32 R2, R2, 0x80, RZ ;  /* 0x0000008002027824 */ /* 0x001fca00078e00ff */
[C---:B---3--:R-:W-:Y:S02]  /*2bd70*/  IADD3 R19, P4, R2.reuse, R19, RZ ;  /* 0x0000001302137210 */ /* 0x048fe40007f9e0ff */
[C---:B------:R-:W-:Y:S02]  /*2bd80*/  IADD3 R23, P1, R2.reuse, R23, RZ ;  /* 0x0000001702177210 */ /* 0x040fe40007f3e0ff */
[C---:B------:R-:W-:Y:S02]  /*2bd90*/  IADD3 R20, P5, R2.reuse, R20, RZ ;  /* 0x0000001402147210 */ /* 0x040fe40007fbe0ff */
[C---:B------:R-:W-:Y:S01]  /*2bda0*/  IADD3 R21, P6, R2.reuse, R21, RZ ;  /* 0x0000001502157210 */ /* 0x040fe20007fde0ff */
[----:B------:R-:W-:Y:S04]  /*2bdb0*/  STL [R1+0x84], R19 ;  /* 0x0000841301007387 */ /* 0x000fe80000100800 */
[----:B------:R0:W-:Y:S04]  /*2bdc0*/  STL [R1+0x9c], R23 ;  /* 0x00009c1701007387 */ /* 0x0001e80000100800 */
[----:B------:R1:W-:Y:S01]  /*2bdd0*/  STL [R1+0x8c], R20 ;  /* 0x00008c1401007387 */ /* 0x0003e20000100800 */
[----:B----4-:R-:W-:-:S03]  /*2bde0*/  IADD3 R3, P2, R2, R3, RZ ;  /* 0x0000000302037210 */ /* 0x010fc60007f5e0ff */
[----:B0-----:R-:W2:Y:S04]  /*2bdf0*/  LDL.LU R23, [R1+0x167c] ;  /* 0x00167c0001177983 */ /* 0x001ea80000300800 */
[----:B------:R-:W-:Y:S04]  /*2be00*/  STL [R1+0x94], R21 ;  /* 0x0000941501007387 */ /* 0x000fe80000100800 */
[----:B------:R-:W3:Y:S04]  /*2be10*/  LDL.LU R243, [R1+0x88] ;  /* 0x0000880001f37983 */ /* 0x000ee80000300800 */
[----:B------:R-:W4:Y:S04]  /*2be20*/  LDL.LU R242, [R1+0x1674] ;  /* 0x0016740001f27983 */ /* 0x000f280000300800 */
[----:B------:R-:W4:Y:S04]  /*2be30*/  LDL.LU R248, [R1+0x90] ;  /* 0x0000900001f87983 */ /* 0x000f280000300800 */
[----:B------:R0:W-:Y:S04]  /*2be40*/  STL [R1+0x168c], R3 ;  /* 0x00168c0301007387 */ /* 0x0001e80000100800 */
        /* <DEDUP_REMOVED lines=11> */
[----:B-1----:R-:W4:Y:S04]  /*2bf00*/  LDL.LU R20, [R1+0x1668] ;  /* 0x0016680001147983 */ /* 0x002f280000300800 */
[----:B0-----:R-:W4:Y:S01]  /*2bf10*/  LDL.LU R3, [R1+0x163c] ;  /* 0x00163c0001037983 */ /* 0x001f220000300800 */
[----:B------:R-:W-:-:S05]  /*2bf20*/  IADD3 R0, P3, R2, R0, RZ ;  /* 0x0000000002007210 */ /* 0x000fca0007f7e0ff */
[----:B------:R0:W-:Y:S04]  /*2bf30*/  STL [R1+0x1684], R0 ;  /* 0x0016840001007387 */ /* 0x0001e80000100800 */
[----:B------:R-:W4:Y:S04]  /*2bf40*/  LDL.LU R11, [R1+0x1660] ;  /* 0x00166000010b7983 */ /* 0x000f280000300800 */
[----:B------:R-:W4:Y:S04]  /*2bf50*/  LDL.LU R12, [R1+0x1634] ;  /* 0x00163400010c7983 */ /* 0x000f280000300800 */
[----:B------:R-:W4:Y:S01]  /*2bf60*/  LDL.LU R13, [R1+0x1658] ;  /* 0x00165800010d7983 */ /* 0x000f220000300800 */
[----:B0-----:R-:W-:-:S05]  /*2bf70*/  SHF.R.S32.HI R0, RZ, 0x1f, R2 ;  /* 0x0000001fff007819 */ /* 0x001fca0000011402 */
[----:B------:R-:W-:-:S05]  /*2bf80*/  IMAD.X R22, R0, 0x1, R22, P4 ;  /* 0x0000000100167824 */ /* 0x000fca00020e0616 */
        /* <DEDUP_REMOVED lines=8> */
[----:B0-----:R-:W4:Y:S01]  /*2c010*/  LDL.LU R22, [R1+0x1638] ;  /* 0x0016380001167983 */ /* 0x001f220000300800 */
[----:B--2---:R-:W-:Y:S01]  /*2c020*/  IADD3 R23, P4, R2, R23, RZ ;  /* 0x0000001702177210 */ /* 0x004fe20007f9e0ff */
[----:B---3--:R-:W-:Y:S01]  /*2c030*/  IMAD.X R243, R0, 0x1, R243, P5 ;  /* 0x0000000100f37824 */ /* 0x008fe200028e06f3 */
[----:B----4-:R-:W-:Y:S01]  /*2c040*/  IADD3 R242, P5, R2, R242, RZ ;  /* 0x000000f202f27210 */ /* 0x010fe20007fbe0ff */
[----:B------:R-:W-:-:S02]  /*2c050*/  IMAD.X R248, R0, 0x1, R248, P6 ;  /* 0x0000000100f87824 */ /* 0x000fc400030e06f8 */
[----:B------:R0:W-:Y:S01]  /*2c060*/  STL [R1+0x167c], R23 ;  /* 0x00167c1701007387 */ /* 0x0001e20000100800 */
[----:B------:R-:W-:Y:S01]  /*2c070*/  IADD3 R249, P6, R2, R249, RZ ;  /* 0x000000f902f97210 */ /* 0x000fe20007fde0ff */
[----:B------:R-:W-:Y:S01]  /*2c080*/  IMAD.X R250, R0, 0x1, R250, P1 ;  /* 0x0000000100fa7824 */ /* 0x000fe200008e06fa */
[----:B------:R-:W-:Y:S01]  /*2c090*/  IADD3 R251, P1, R2, R251, RZ ;  /* 0x000000fb02fb7210 */ /* 0x000fe20007f3e0ff */
[----:B------:R-:W-:Y:S01]  /*2c0a0*/  IMAD.X R252, R0, 0x1, R252, P2 ;  /* 0x0000000100fc7824 */ /* 0x000fe200010e06fc */
[----:B------:R-:W-:Y:S01]  /*2c0b0*/  IADD3 R4, P2, R2, R4, RZ ;  /* 0x0000000402047210 */ /* 0x000fe20007f5e0ff */
[----:B0-----:R-:W2:Y:S04]  /*2c0c0*/  LDL.LU R23, [R1+0x160c] ;  /* 0x00160c0001177983 */ /* 0x001ea80000300800 */
[----:B------:R-:W-:Y:S04]  /*2c0d0*/  STL [R1+0x88], R243 ;  /* 0x000088f301007387 */ /* 0x000fe80000100800 */
[----:B------:R-:W-:Y:S04]  /*2c0e0*/  STL [R1+0x1674], R242 ;  /* 0x001674f201007387 */ /* 0x000fe80000100800 */
[----:B------:R-:W-:Y:S04]  /*2c0f0*/  STL [R1+0x90], R248 ;  /* 0x000090f801007387 */ /* 0x000fe80000100800 */
[----:B------:R-:W-:Y:S01]  /*2c100*/  STL [R1+0x166c], R249 ;  /* 0x00166cf901007387 */ /* 0x000fe20000100800 */
[----:B------:R-:W-:-:S03]  /*2c110*/  IMAD.X R5, R0, 0x1, R5, P3 ;  /* 0x0000000100057824 */ /* 0x000fc600018e0605 */
[----:B------:R-:W-:Y:S01]  /*2c120*/  STL [R1+0x98], R250 ;  /* 0x000098fa01007387 */ /* 0x000fe20000100800 */
[----:B------:R-:W-:-:S03]  /*2c130*/  IADD3 R6, P3, R2, R6, RZ ;  /* 0x0000000602067210 */ /* 0x000fc60007f7e0ff */
[----:B------:R-:W-:Y:S01]  /*2c140*/  STL [R1+0x1664], R251 ;  /* 0x001664fb01007387 */ /* 0x000fe20000100800 */
[----:B------:R-:W-:-:S03]  /*2c150*/  IMAD.X R7, R0, 0x1, R7, P4 ;  /* 0x0000000100077824 */ /* 0x000fc600020e0607 */
[----:B------:R-:W-:Y:S01]  /*2c160*/  STL [R1+0x1688], R252 ;  /* 0x001688fc01007387 */ /* 0x000fe20000100800 */
[----:B------:R-:W-:-:S03]  /*2c170*/  IADD3 R8, P4, R2, R8, RZ ;  /* 0x0000000802087210 */ /* 0x000fc60007f9e0ff */
[----:B------:R-:W-:Y:S01]  /*2c180*/  STL [R1+0x165c], R4 ;  /* 0x00165c0401007387 */ /* 0x000fe20000100800 */
[----:B------:R-:W-:-:S03]  /*2c190*/  IMAD.X R9, R0, 0x1, R9, P5 ;  /* 0x0000000100097824 */ /* 0x000fc600028e0609 */
[----:B------:R-:W-:Y:S01]  /*2c1a0*/  STL [R1+0x1680], R5 ;  /* 0x0016800501007387 */ /* 0x000fe20000100800 */
[----:B------:R-:W-:-:S03]  /*2c1b0*/  IMAD.X R20, R0, 0x1, R20, P6 ;  /* 0x0000000100147824 */ /* 0x000fc600030e0614 */
[----:B------:R-:W-:Y:S01]  /*2c1c0*/  STL [R1+0x1654], R6 ;  /* 0x0016540601007387 */ /* 0x000fe20000100800 */
[----:B------:R-:W-:-:S03]  /*2c1d0*/  IADD3 R10, P5, R2, R10, RZ ;  /* 0x0000000a020a7210 */ /* 0x000fc60007fbe0ff */
[----:B------:R-:W-:Y:S04]  /*2c1e0*/  STL [R1+0x1678], R7 ;  /* 0x0016780701007387 */ /* 0x000fe80000100800 */
[----:B------:R-:W-:Y:S01]  /*2c1f0*/  STL [R1+0x164c], R8 ;  /* 0x00164c0801007387 */ /* 0x000fe20000100800 */
[----:B------:R-:W-:-:S03]  /*2c200*/  IADD3 R3, P6, R2, R3, RZ ;  /* 0x0000000302037210 */ /* 0x000fc60007fde0ff */
[----:B------:R-:W-:Y:S04]  /*2c210*/  STL [R1+0x1670], R9 ;  /* 0x0016700901007387 */ /* 0x000fe80000100800 */
[----:B------:R0:W-:Y:S04]  /*2c220*/  STL [R1+0x1668], R20 ;  /* 0x0016681401007387 */ /* 0x0001e80000100800 */
[----:B------:R-:W-:Y:S04]  /*2c230*/  STL [R1+0x1644], R10 ;  /* 0x0016440a01007387 */ /* 0x000fe80000100800 */
[----:B0-----:R-:W3:Y:S04]  /*2c240*/  LDL.LU R20, [R1+0x1630] ;  /* 0x0016300001147983 */ /* 0x001ee80000300800 */
[----:B------:R0:W-:Y:S04]  /*2c250*/  STL [R1+0x163c], R3 ;  /* 0x00163c0301007387 */ /* 0x0001e80000100800 */
[----:B0-----:R-:W4:Y:S01]  /*2c260*/  LDL.LU R3, [R1+0x1604] ;  /* 0x0016040001037983 */ /* 0x001f220000300800 */
[----:B------:R-:W-:Y:S01]  /*2c270*/  IMAD.X R11, R0, 0x1, R11, P1 ;  /* 0x00000001000b7824 */ /* 0x000fe200008e060b */
[----:B------:R-:W-:Y:S01]  /*2c280*/  IADD3 R12, P1, R2, R12, RZ ;  /* 0x0000000c020c7210 */ /* 0x000fe20007f3e0ff */
[----:B------:R-:W-:Y:S01]  /*2c290*/  IMAD.X R13, R0, 0x1, R13, P2 ;  /* 0x00000001000d7824 */ /* 0x000fe200010e060d */
[----:B------:R-:W-:Y:S01]  /*2c2a0*/  IADD3 R14, P2, R2, R14, RZ ;  /* 0x0000000e020e7210 */ /* 0x000fe20007f5e0ff */
[----:B------:R-:W-:Y:S01]  /*2c2b0*/  IMAD.X R15, R0, 0x1, R15, P3 ;  /* 0x00000001000f7824 */ /* 0x000fe200018e060f */
        /* <DEDUP_REMOVED lines=10> */
[----:B------:R-:W-:Y:S04]  /*2c360*/  STL [R1+0x1624], R16 ;  /* 0x0016241001007387 */ /* 0x000fe80000100800 */
[----:B------:R-:W-:Y:S04]  /*2c370*/  STL [R1+0x1648], R17 ;  /* 0x0016481101007387 */ /* 0x000fe80000100800 */
[----:B------:R-:W-:Y:S04]  /*2c380*/  STL [R1+0x161c], R18 ;  /* 0x00161c1201007387 */ /* 0x000fe80000100800 */
[----:B------:R0:W-:Y:S04]  /*2c390*/  STL [R1+0x1638], R22 ;  /* 0x0016381601007387 */ /* 0x0001e80000100800 */
[----:B------:R-:W-:Y:S04]  /*2c3a0*/  STL [R1+0x1640], R19 ;  /* 0x0016401301007387 */ /* 0x000fe80000100800 */
[----:B0-----:R-:W4:Y:S01]  /*2c3b0*/  LDL.LU R22, [R1+0x1628] ;  /* 0x0016280001167983 */ /* 0x001f220000300800 */
[----:B------:R-:W-:-:S05]  /*2c3c0*/  IADD3 R21, P5, R2, R21, RZ ;  /* 0x0000001502157210 */ /* 0x000fca0007fbe0ff */
[----:B------:R0:W-:Y:S04]  /*2c3d0*/  STL [R1+0x1614], R21 ;  /* 0x0016141501007387 */ /* 0x0001e80000100800 */
[----:B------:R-:W4:Y:S04]  /*2c3e0*/  LDL.LU R243, [R1+0x15fc] ;  /* 0x0015fc0001f37983 */ /* 0x000f280000300800 */
[----:B------:R-:W4:Y:S04]  /*2c3f0*/  LDL.LU R242, [R1+0x1620] ;  /* 0x0016200001f27983 */ /* 0x000f280000300800 */
[----:B------:R-:W4:Y:S01]  /*2c400*/  LDL.LU R248, [R1+0x15f4] ;  /* 0x0015f40001f87983 */ /* 0x000f220000300800 */
[----:B--2---:R-:W-:-:S05]  /*2c410*/  IADD3 R23, P6, R2, R23, RZ ;  /* 0x0000001702177210 */ /* 0x004fca0007fde0ff */
[----:B------:R1:W-:Y:S04]  /*2c420*/  STL [R1+0x160c], R23 ;  /* 0x00160c1701007387 */ /* 0x0003e80000100800 */
        /* <DEDUP_REMOVED lines=11> */
[----:B0-----:R-:W2:Y:S04]  /*2c4e0*/  LDL.LU R21, [R1+0x15c4] ;  /* 0x0015c40001157983 */ /* 0x001ea80000300800 */
[----:B-1----:R-:W2:Y:S04]  /*2c4f0*/  LDL.LU R23, [R1+0x15e8] ;  /* 0x0015e80001177983 */ /* 0x002ea80000300800 */
[----:B------:R-:W2:Y:S04]  /*2c500*/  LDL.LU R11, [R1+0x15bc] ;  /* 0x0015bc00010b7983 */ /* 0x000ea80000300800 */
[----:B------:R-:W2:Y:S01]  /*2c510*/  LDL.LU R12, [R1+0x15e0] ;  /* 0x0015e000010c7983 */ /* 0x000ea20000300800 */
[----:B---3--:R-:W-:-:S05]  /*2c520*/  IMAD.X R20, R0, 0x1, R20, P1 ;  /* 0x0000000100147824 */ /* 0x008fca00008e0614 */
[----:B------:R0:W-:Y:S04]  /*2c530*/  STL [R1+0x1630], R20 ;  /* 0x0016301401007387 */ /* 0x0001e80000100800 */
[----:B------:R-:W3:Y:S01]  /*2c540*/  LDL.LU R13, [R1+0x15b4] ;  /* 0x0015b400010d7983 */ /* 0x000ee20000300800 */
[----:B----4-:R-:W-:-:S05]  /*2c550*/  IADD3 R3, P1, R2, R3, RZ ;  /* 0x0000000302037210 */ /* 0x010fca0007f3e0ff */
[----:B------:R1:W-:Y:S04]  /*2c560*/  STL [R1+0x1604], R3 ;  /* 0x0016040301007387 */ /* 0x0003e80000100800 */
[----:B------:R-:W4:Y:S04]  /*2c570*/  LDL.LU R14, [R1+0x15d8] ;  /* 0x0015d800010e7983 */ /* 0x000f280000300800 */
[----:B------:R-:W4:Y:S04]  /*2c580*/  LDL.LU R15, [R1+0x15ac] ;  /* 0x0015ac00010f7983 */ /* 0x000f280000300800 */
[----:B------:R-:W4:Y:S04]  /*2c590*/  LDL.LU R16, [R1+0x15d0] ;  /* 0x0015d00001107983 */ /* 0x000f280000300800 */
[----:B------:R-:W4:Y:S04]  /*2c5a0*/  LDL.LU R17, [R1+0x15a4] ;  /* 0x0015a40001117983 */ /* 0x000f280000300800 */
[----:B------:R-:W4:Y:S04]  /*2c5b0*/  LDL.LU R18, [R1+0x15c8] ;  /* 0x0015c80001127983 */ /* 0x000f280000300800 */
[----:B------:R-:W4:Y:S04]  /*2c5c0*/  LDL.LU R19, [R1+0x159c] ;  /* 0x00159c0001137983 */ /* 0x000f280000300800 */
[----:B0-----:R-:W4:Y:S04]  /*2c5d0*/  LDL.LU R20, [R1+0x15c0] ;  /* 0x0015c00001147983 */ /* 0x001f280000300800 */
[----:B-1----:R-:W4:Y:S01]  /*2c5e0*/  LDL.LU R3, [R1+0x1594] ;  /* 0x0015940001037983 */ /* 0x002f220000300800 */
[----:B------:R-:W-:-:S05]  /*2c5f0*/  IMAD.X R22, R0, 0x1, R22, P2 ;  /* 0x0000000100167824 */ /* 0x000fca00010e0616 */
[----:B------:R0:W-:Y:S04]  /*2c600*/  STL [R1+0x1628], R22 ;  /* 0x0016281601007387 */ /* 0x0001e80000100800 */
[----:B0-----:R-:W4:Y:S01]  /*2c610*/  LDL.LU R22, [R1+0x15b8] ;  /* 0x0015b80001167983 */ /* 0x001f220000300800 */
[----:B------:R-:W-:Y:S01]  /*2c620*/  IADD3 R243, P2, R2, R243, RZ ;  /* 0x000000f302f37210 */ /* 0x000fe20007f5e0ff */
[----:B------:R-:W-:Y:S01]  /*2c630*/  IMAD.X R242, R0, 0x1, R242, P3 ;  /* 0x0000000100f27824 */ /* 0x000fe200018e06f2 */
[----:B------:R-:W-:-:S03]  /*2c640*/  IADD3 R248, P3, R2, R248, RZ ;  /* 0x000000f802f87210 */ /* 0x000fc60007f7e0ff */
[----:B------:R-:W-:Y:S04]  /*2c650*/  STL [R1+0x15fc], R243 ;  /* 0x0015fcf301007387 */ /* 0x000fe80000100800 */
[----:B------:R-:W-:Y:S04]  /*2c660*/  STL [R1+0x1620], R242 ;  /* 0x001620f201007387 */ /* 0x000fe80000100800 */
[----:B------:R-:W-:Y:S01]  /*2c670*/  STL [R1+0x15f4], R248 ;  /* 0x0015f4f801007387 */ /* 0x000fe20000100800 */
[----:B--2---:R-:W-:Y:S01]  /*2c680*/  IMAD.X R249, R0, 0x1, R249, P4 ;  /* 0x0000000100f97824 */ /* 0x004fe200020e06f9 */
        /* <DEDUP_REMOVED lines=13> */
[----:B------:R-:W-:Y:S01]  /*2c760*/  IADD3 R9, P2, R2, R9, RZ ;  /* 0x0000000902097210 */ /* 0x000fe20007f5e0ff */
[----:B------:R-:W-:Y:S02]  /*2c770*/  IMAD.X R10, R0, 0x1, R10, P3 ;  /* 0x00000001000a7824 */ /* 0x000fe400018e060a */
[----:B------:R-:W-:Y:S01]  /*2c780*/  STL [R1+0x15dc], R5 ;  /* 0x0015dc0501007387 */ /* 0x000fe20000100800 */
[----:B------:R-:W-:-:S03]  /*2c790*/  IADD3 R21, P3, R2, R21, RZ ;  /* 0x0000001502157210 */ /* 0x000fc60007f7e0ff */
[----:B------:R-:W-:Y:S04]  /*2c7a0*/  STL [R1+0x1600], R6 ;  /* 0x0016000601007387 */ /* 0x000fe80000100800 */
[----:B------:R-:W-:Y:S04]  /*2c7b0*/  STL [R1+0x15d4], R7 ;  /* 0x0015d40701007387 */ /* 0x000fe80000100800 */
[----:B------:R-:W-:Y:S01]  /*2c7c0*/  STL [R1+0x15f8], R8 ;  /* 0x0015f80801007387 */ /* 0x000fe20000100800 */
[----:B------:R-:W-:-:S03]  /*2c7d0*/  IMAD.X R23, R0, 0x1, R23, P4 ;  /* 0x0000000100177824 */ /* 0x000fc600020e0617 */
[----:B------:R-:W-:Y:S04]  /*2c7e0*/  STL [R1+0x15cc], R9 ;  /* 0x0015cc0901007387 */ /* 0x000fe80000100800 */
[----:B------:R0:W-:Y:S04]  /*2c7f0*/  STL [R1+0x15c4], R21 ;  /* 0x0015c41501007387 */ /* 0x0001e80000100800 */
[----:B------:R-:W-:Y:S01]  /*2c800*/  STL [R1+0x15f0], R10 ;  /* 0x0015f00a01007387 */ /* 0x000fe20000100800 */
[----:B------:R-:W-:Y:S01]  /*2c810*/  IADD3 R11, P4, R2, R11, RZ ;  /* 0x0000000b020b7210 */ /* 0x000fe20007f9e0ff */
[----:B------:R-:W-:-:S02]  /*2c820*/  IMAD.X R12, R0, 0x1, R12, P5 ;  /* 0x00000001000c7824 */ /* 0x000fc400028e060c */
[----:B0-----:R-:W2:Y:S04]  /*2c830*/  LDL.LU R21, [R1+0x158c] ;  /* 0x00158c0001157983 */ /* 0x001ea80000300800 */
[----:B------:R0:W-:Y:S01]  /*2c840*/  STL [R1+0x15e8], R23 ;  /* 0x0015e81701007387 */ /* 0x0001e20000100800 */
[----:B---3--:R-:W-:-:S03]  /*2c850*/  IADD3 R13, P5, R2, R13, RZ ;  /* 0x0000000d020d7210 */ /* 0x008fc60007fbe0ff */
[----:B0-----:R-:W3:Y:S01]  /*2c860*/  LDL.LU R23, [R1+0x15b0] ;  /* 0x0015b00001177983 */ /* 0x001ee20000300800 */
[----:B----4-:R-:W-:Y:S01]  /*2c870*/  IMAD.X R14, R0, 0x1, R14, P6 ;  /* 0x00000001000e7824 */ /* 0x010fe200030e060e */
[----:B------:R-:W-:Y:S02]  /*2c880*/  IADD3 R15, P6, R2, R15, RZ ;  /* 0x0000000f020f7210 */ /* 0x000fe40007fde0ff */
[----:B------:R-:W-:Y:S01]  /*2c890*/  STL [R1+0x15bc], R11 ;  /* 0x0015bc0b01007387 */ /* 0x000fe20000100800 */
[----:B------:R-:W-:-:S03]  /*2c8a0*/  IMAD.X R16, R0, 0x1, R16, P1 ;  /* 0x0000000100107824 */ /* 0x000fc600008e0610 */
[----:B------:R-:W-:Y:S01]  /*2c8b0*/  STL [R1+0x15e0], R12 ;  /* 0x0015e00c01007387 */ /* 0x000fe20000100800 */
[----:B------:R-:W-:-:S03]  /*2c8c0*/  IADD3 R17, P1, R2, R17, RZ ;  /* 0x0000001102117210 */ /* 0x000fc60007f3e0ff */
[----:B------:R-:W-:Y:S01]  /*2c8d0*/  STL [R1+0x15b4], R13 ;  /* 0x0015b40d01007387 */ /* 0x000fe20000100800 */
[C---:B------:R-:W-:Y:S02]  /*2c8e0*/  IMAD.X R18, R0.reuse, 0x1, R18, P2 ;  /* 0x0000000100127824 */ /* 0x040fe400010e0612 */
[----:B------:R-:W-:Y:S01]  /*2c8f0*/  IMAD.X R20, R0, 0x1, R20, P3 ;  /* 0x0000000100147824 */ /* 0x000fe200018e0614 */
[----:B------:R-:W-:Y:S01]  /*2c900*/  STL [R1+0x15d8], R14 ;  /* 0x0015d80e01007387 */ /* 0x000fe20000100800 */
[----:B------:R-:W-:-:S03]  /*2c910*/  IADD3 R3, P3, R2, R3, RZ ;  /* 0x0000000302037210 */ /* 0x000fc60007f7e0ff */
[----:B------:R-:W-:Y:S01]  /*2c920*/  STL [R1+0x15ac], R15 ;  /* 0x0015ac0f01007387 */ /* 0x000fe20000100800 */
[----:B------:R-:W-:-:S03]  /*2c930*/  IADD3 R19, P2, R2, R19, RZ ;  /* 0x0000001302137210 */ /* 0x000fc60007f5e0ff */
[----:B------:R-:W-:Y:S04]  /*2c940*/  STL [R1+0x15d0], R16 ;  /* 0x0015d01001007387 */ /* 0x000fe80000100800 */
[----:B------:R-:W-:Y:S04]  /*2c950*/  STL [R1+0x15a4], R17 ;  /* 0x0015a41101007387 */ /* 0x000fe80000100800 */
[----:B------:R-:W-:Y:S04]  /*2c960*/  STL [R1+0x15c8], R18 ;  /* 0x0015c81201007387 */ /* 0x000fe80000100800 */
[----:B------:R0:W-:Y:S04]  /*2c970*/  STL [R1+0x1594], R3 ;  /* 0x0015940301007387 */ /* 0x0001e80000100800 */
[----:B------:R-:W-:Y:S04]  /*2c980*/  STL [R1+0x159c], R19 ;  /* 0x00159c1301007387 */ /* 0x000fe80000100800 */
[----:B0-----:R-:W4:Y:S04]  /*2c990*/  LDL.LU R3, [R1+0x1584] ;  /* 0x0015840001037983 */ /* 0x001f280000300800 */
[----:B------:R0:W-:Y:S04]  /*2c9a0*/  STL [R1+0x15c0], R20 ;  /* 0x0015c01401007387 */ /* 0x0001e80000100800 */
[----:B------:R-:W4:Y:S04]  /*2c9b0*/  LDL.LU R243, [R1+0x15a8] ;  /* 0x0015a80001f37983 */ /* 0x000f280000300800 */
[----:B------:R-:W4:Y:S04]  /*2c9c0*/  LDL.LU R242, [R1+0x157c] ;  /* 0x00157c0001f27983 */ /* 0x000f280000300800 */
[----:B------:R-:W4:Y:S01]  /*2c9d0*/  LDL.LU R248, [R1+0x15a0] ;  /* 0x0015a00001f87983 */ /* 0x000f220000300800 */
        /* <DEDUP_REMOVED lines=13> */
[----:B0-----:R-:W4:Y:S04]  /*2cab0*/  LDL.LU R20, [R1+0x1570] ;  /* 0x0015700001147983 */ /* 0x001f280000300800 */
[----:B-1----:R-:W4:Y:S04]  /*2cac0*/  LDL.LU R22, [R1+0x1544] ;  /* 0x0015440001167983 */ /* 0x002f280000300800 */
[----:B------:R-:W4:Y:S04]  /*2cad0*/  LDL.LU R11, [R1+0x1568] ;  /* 0x00156800010b7983 */ /* 0x000f280000300800 */
[----:B------:R-:W4:Y:S01]  /*2cae0*/  LDL.LU R12, [R1+0x153c] ;  /* 0x00153c00010c7983 */ /* 0x000f220000300800 */
[----:B--2---:R-:W-:-:S05]  /*2caf0*/  IADD3 R21, P4, R2, R21, RZ ;  /* 0x0000001502157210 */ /* 0x004fca0007f9e0ff */
[----:B------:R0:W-:Y:S04]  /*2cb00*/  STL [R1+0x158c], R21 ;  /* 0x00158c1501007387 */ /* 0x0001e80000100800 */
[----:B------:R-:W2:Y:S01]  /*2cb10*/  LDL.LU R13, [R1+0x1560] ;  /* 0x00156000010d7983 */ /* 0x000ea20000300800 */
[----:B---3--:R-:W-:-:S05]  /*2cb20*/  IMAD.X R23, R0, 0x1, R23, P5 ;  /* 0x0000000100177824 */ /* 0x008fca00028e0617 */
[----:B------:R1:W-:Y:S04]  /*2cb30*/  STL [R1+0x15b0], R23 ;  /* 0x0015b01701007387 */ /* 0x0003e80000100800 */
[----:B------:R-:W3:Y:S04]  /*2cb40*/  LDL.LU R14, [R1+0x1534] ;  /* 0x00153400010e7983 */ /* 0x000ee80000300800 */
[----:B------:R-:W3:Y:S04]  /*2cb50*/  LDL.LU R15, [R1+0x1558] ;  /* 0x00155800010f7983 */ /* 0x000ee80000300800 */
[----:B------:R-:W3:Y:S04]  /*2cb60*/  LDL.LU R16, [R1+0x152c] ;  /* 0x00152c0001107983 */ /* 0x000ee80000300800 */
[----:B------:R-:W3:Y:S04]  /*2cb70*/  LDL.LU R17, [R1+0x1550] ;  /* 0x0015500001117983 */ /* 0x000ee80000300800 */
[----:B------:R-:W3:Y:S04]  /*2cb80*/  LDL.LU R18, [R1+0x1524] ;  /* 0x0015240001127983 */ /* 0x000ee80000300800 */
[----:B------:R-:W3:Y:S04]  /*2cb90*/  LDL.LU R19, [R1+0x1548] ;  /* 0x0015480001137983 */ /* 0x000ee80000300800 */
[----:B0-----:R-:W3:Y:S04]  /*2cba0*/  LDL.LU R21, [R1+0x151c] ;  /* 0x00151c0001157983 */ /* 0x001ee80000300800 */
[----:B-1----:R-:W3:Y:S01]  /*2cbb0*/  LDL.LU R23, [R1+0x1540] ;  /* 0x0015400001177983 */ /* 0x002ee20000300800 */
[----:B----4-:R-:W-:-:S05]  /*2cbc0*/  IADD3 R3, P5, R2, R3, RZ ;  /* 0x0000000302037210 */ /* 0x010fca0007fbe0ff */
        /* <DEDUP_REMOVED lines=33> */
[----:B0-----:R-:W4:Y:S04]  /*2cde0*/  LDL.LU R20, [R1+0x1538] ;  /* 0x0015380001147983 */ /* 0x001f280000300800 */
[----:B------:R0:W-:Y:S04]  /*2cdf0*/  STL [R1+0x1544], R22 ;  /* 0x0015441601007387 */ /* 0x0001e80000100800 */
[----:B0-----:R-:W4:Y:S01]  /*2ce00*/  LDL.LU R22, [R1+0x150c] ;  /* 0x00150c0001167983 */ /* 0x001f220000300800 */
[----:B------:R-:W-:Y:S01]  /*2ce10*/  IMAD.X R11, R0, 0x1, R11, P2 ;  /* 0x00000001000b7824 */ /* 0x000fe200010e060b */
[----:B------:R-:W-:-:S04]  /*2ce20*/  IADD3 R12, P2, R2, R12, RZ ;  /* 0x0000000c020c7210 */ /* 0x000fc80007f5e0ff */
[----:B------:R-:W-:Y:S04]  /*2ce30*/  STL [R1+0x1568], R11 ;  /* 0x0015680b01007387 */ /* 0x000fe80000100800 */
[----:B------:R-:W-:Y:S01]  /*2ce40*/  STL [R1+0x153c], R12 ;  /* 0x00153c0c01007387 */ /* 0x000fe20000100800 */
[----:B--2---:R-:W-:-:S05]  /*2ce50*/  IMAD.X R13, R0, 0x1, R13, P3 ;  /* 0x00000001000d7824 */ /* 0x004fca00018e060d */
[----:B------:R-:W-:Y:S01]  /*2ce60*/  STL [R1+0x1560], R13 ;  /* 0x0015600d01007387 */ /* 0x000fe20000100800 */
[----:B---3--:R-:W-:Y:S01]  /*2ce70*/  IADD3 R14, P3, R2, R14, RZ ;  /* 0x0000000e020e7210 */ /* 0x008fe20007f7e0ff */
[----:B------:R-:W-:Y:S01]  /*2ce80*/  IMAD.X R15, R0, 0x1, R15, P4 ;  /* 0x00000001000f7824 */ /* 0x000fe200020e060f */
[----:B------:R-:W-:Y:S01]  /*2ce90*/  IADD3 R16, P4, R2, R16, RZ ;  /* 0x0000001002107210 */ /* 0x000fe20007f9e0ff */
[----:B------:R-:W-:Y:S01]  /*2cea0*/  IMAD.X R17, R0, 0x1, R17, P5 ;  /* 0x0000000100117824 */ /* 0x000fe200028e0611 */
[----:B------:R-:W-:Y:S01]  /*2ceb0*/  IADD3 R18, P5, R2, R18, RZ ;  /* 0x0000001202127210 */ /* 0x000fe20007fbe0ff */
[----:B------:R-:W-:Y:S04]  /*2cec0*/  STL [R1+0x1534], R14 ;  /* 0x0015340e01007387 */ /* 0x000fe80000100800 */
[----:B------:R-:W-:Y:S01]  /*2ced0*/  STL [R1+0x1558], R15 ;  /* 0x0015580f01007387 */ /* 0x000fe20000100800 */
[----:B------:R-:W-:-:S02]  /*2cee0*/  IMAD.X R23, R0, 0x1, R23, P1 ;  /* 0x0000000100177824 */ /* 0x000fc400008e0617 */
[----:B------:R-:W-:Y:S01]  /*2cef0*/  IMAD.X R19, R0, 0x1, R19, P6 ;  /* 0x0000000100137824 */ /* 0x000fe200030e0613 */
[----:B------:R-:W-:Y:S01]  /*2cf00*/  STL [R1+0x152c], R16 ;  /* 0x00152c1001007387 */ /* 0x000fe20000100800 */
[----:B------:R-:W-:-:S03]  /*2cf10*/  IADD3 R21, P6, R2, R21, RZ ;  /* 0x0000001502157210 */ /* 0x000fc60007fde0ff */
[----:B------:R-:W-:Y:S04]  /*2cf20*/  STL [R1+0x1550], R17 ;  /* 0x0015501101007387 */ /* 0x000fe80000100800 */
[----:B------:R-:W-:Y:S04]  /*2cf30*/  STL [R1+0x1524], R18 ;  /* 0x0015241201007387 */ /* 0x000fe80000100800 */
[----:B------:R0:W-:Y:S04]  /*2cf40*/  STL [R1+0x1540], R23 ;  /* 0x0015401701007387 */ /* 0x0001e80000100800 */
[----:B------:R-:W-:Y:S04]  /*2cf50*/  STL [R1+0x1548], R19 ;  /* 0x0015481301007387 */ /* 0x000fe80000100800 */
[----:B0-----:R-:W2:Y:S04]  /*2cf60*/  LDL.LU R23, [R1+0x1530] ;  /* 0x0015300001177983 */ /* 0x001ea80000300800 */
[----:B------:R0:W-:Y:S04]  /*2cf70*/  STL [R1+0x151c], R21 ;  /* 0x00151c1501007387 */ /* 0x0001e80000100800 */
[----:B------:R-:W3:Y:S04]  /*2cf80*/  LDL.LU R243, [R1+0x1504] ;  /* 0x0015040001f37983 */ /* 0x000ee80000300800 */
[----:B------:R-:W3:Y:S04]  /*2cf90*/  LDL.LU R242, [R1+0x1528] ;  /* 0x0015280001f27983 */ /* 0x000ee80000300800 */
        /* <DEDUP_REMOVED lines=18> */
[----:B------:R-:W-:-:S05]  /*2d0c0*/  IMAD.X R20, R0, 0x1, R20, P2 ;  /* 0x0000000100147824 */ /* 0x000fca00010e0614 */
[----:B------:R0:W-:Y:S04]  /*2d0d0*/  STL [R1+0x1538], R20 ;  /* 0x0015381401007387 */ /* 0x0001e80000100800 */
[----:B------:R-:W4:Y:S01]  /*2d0e0*/  LDL.LU R13, [R1+0x14bc] ;  /* 0x0014bc00010d7983 */ /* 0x000f220000300800 */
[----:B------:R-:W-:-:S05]  /*2d0f0*/  IADD3 R22, P2, R2, R22, RZ ;  /* 0x0000001602167210 */ /* 0x000fca0007f5e0ff */
        /* <DEDUP_REMOVED lines=9> */
[----:B--2---:R-:W-:Y:S01]  /*2d190*/  IMAD.X R23, R0, 0x1, R23, P3 ;  /* 0x0000000100177824 */ /* 0x004fe200018e0617 */
[----:B---3--:R-:W-:Y:S01]  /*2d1a0*/  IADD3 R243, P3, R2, R243, RZ ;  /* 0x000000f302f37210 */ /* 0x008fe20007f7e0ff */
[----:B------:R-:W-:Y:S01]  /*2d1b0*/  IMAD.X R242, R0, 0x1, R242, P4 ;  /* 0x0000000100f27824 */ /* 0x000fe200020e06f2 */
[----:B------:R-:W-:-:S02]  /*2d1c0*/  IADD3 R248, P4, R2, R248, RZ ;  /* 0x000000f802f87210 */ /* 0x000fc40007f9e0ff */
[----:B------:R0:W-:Y:S04]  /*2d1d0*/  STL [R1+0x1530], R23 ;  /* 0x0015301701007387 */ /* 0x0001e80000100800 */
[----:B0-----:R-:W2:Y:S04]  /*2d1e0*/  LDL.LU R23, [R1+0x14c0] ;  /* 0x0014c00001177983 */ /* 0x001ea80000300800 */
[----:B------:R-:W-:Y:S01]  /*2d1f0*/  STL [R1+0x1504], R243 ;  /* 0x001504f301007387 */ /* 0x000fe20000100800 */
[----:B----4-:R-:W-:-:S03]  /*2d200*/  IMAD.X R249, R0, 0x1, R249, P5 ;  /* 0x0000000100f97824 */ /* 0x010fc600028e06f9 */
[----:B------:R-:W-:Y:S01]  /*2d210*/  STL [R1+0x1528], R242 ;  /* 0x001528f201007387 */ /* 0x000fe20000100800 */
[----:B------:R-:W-:Y:S01]  /*2d220*/  IMAD.X R251, R0, 0x1, R251, P6 ;  /* 0x0000000100fb7824 */ /* 0x000fe200030e06fb */
[C---:B------:R-:W-:Y:S02]  /*2d230*/  IADD3 R250, P5, R2.reuse, R250, RZ ;  /* 0x000000fa02fa7210 */ /* 0x040fe40007fbe0ff */
[----:B------:R-:W-:Y:S01]  /*2d240*/  STL [R1+0x14fc], R248 ;  /* 0x0014fcf801007387 */ /* 0x000fe20000100800 */
[----:B------:R-:W-:Y:S01]  /*2d250*/  IADD3 R252, P6, R2, R252, RZ ;  /* 0x000000fc02fc7210 */ /* 0x000fe20007fde0ff */
[----:B------:R-:W-:Y:S02]  /*2d260*/  IMAD.X R4, R0, 0x1, R4, P1 ;  /* 0x0000000100047824 */ /* 0x000fe400008e0604 */
        /* <DEDUP_REMOVED lines=19> */
[----:B------:R-:W-:Y:S04]  /*2d3a0*/  STL [R1+0x14f8], R10 ;  /* 0x0014f80a01007387 */ /* 0x000fe80000100800 */
[----:B0-----:R-:W3:Y:S04]  /*2d3b0*/  LDL.LU R21, [R1+0x1494] ;  /* 0x0014940001157983 */ /* 0x001ee80000300800 */
[----:B------:R0:W-:Y:S04]  /*2d3c0*/  STL [R1+0x14f0], R3 ;  /* 0x0014f00301007387 */ /* 0x0001e80000100800 */
[----:B0-----:R-:W4:Y:S01]  /*2d3d0*/  LDL.LU R3, [R1+0x14b8] ;  /* 0x0014b80001037983 */ /* 0x001f220000300800 */
[----:B------:R-:W-:Y:S01]  /*2d3e0*/  IADD3 R11, P5, R2, R11, RZ ;  /* 0x0000000b020b7210 */ /* 0x000fe20007fbe0ff */
[----:B------:R-:W-:Y:S01]  /*2d3f0*/  IMAD.X R12, R0, 0x1, R12, P6 ;  /* 0x00000001000c7824 */ /* 0x000fe200030e060c */
[----:B------:R-:W-:Y:S01]  /*2d400*/  IADD3 R13, P6, R2, R13, RZ ;  /* 0x0000000d020d7210 */ /* 0x000fe20007fde0ff */
[----:B------:R-:W-:Y:S01]  /*2d410*/  IMAD.X R14, R0, 0x1, R14, P1 ;  /* 0x00000001000e7824 */ /* 0x000fe200008e060e */
[----:B------:R-:W-:Y:S01]  /*2d420*/  IADD3 R15, P1, R2, R15, RZ ;  /* 0x0000000f020f7210 */ /* 0x000fe20007f3e0ff */
        /* <DEDUP_REMOVED lines=21> */
[----:B--2---:R-:W-:-:S05]  /*2d580*/  IMAD.X R23, R0, 0x1, R23, P5 ;  /* 0x0000000100177824 */ /* 0x004fca00028e0617 */
        /* <DEDUP_REMOVED lines=16> */
[----:B---3--:R-:W-:-:S05]  /*2d690*/  IADD3 R21, P5, R2, R21, RZ ;  /* 0x0000001502157210 */ /* 0x008fca0007fbe0ff */
[----:B------:R0:W-:Y:S04]  /*2d6a0*/  STL [R1+0x1494], R21 ;  /* 0x0014941501007387 */ /* 0x0001e80000100800 */
[----:B------:R-:W3:Y:S01]  /*2d6b0*/  LDL.LU R13, [R1+0x1468] ;  /* 0x00146800010d7983 */ /* 0x000ee20000300800 */
[----:B----4-:R-:W-:-:S05]  /*2d6c0*/  IMAD.X R3, R0, 0x1, R3, P6 ;  /* 0x0000000100037824 */ /* 0x010fca00030e0603 */
        /* <DEDUP_REMOVED lines=9> */
[----:B------:R-:W-:-:S05]  /*2d760*/  IADD3 R22, P6, R2, R22, RZ ;  /* 0x0000001602167210 */ /* 0x000fca0007fde0ff */
[----:B------:R0:W-:Y:S04]  /*2d770*/  STL [R1+0x148c], R22 ;  /* 0x00148c1601007387 */ /* 0x0001e80000100800 */
[----:B0-----:R-:W4:Y:S01]  /*2d780*/  LDL.LU R22, [R1+0x141c] ;  /* 0x00141c0001167983 */ /* 0x001f220000300800 */
[----:B------:R-:W-:Y:S01]  /*2d790*/  IMAD.X R243, R0, 0x1, R243, P1 ;  /* 0x0000000100f37824 */ /* 0x000fe200008e06f3 */
[----:B------:R-:W-:Y:S01]  /*2d7a0*/  IADD3 R242, P1, R2, R242, RZ ;  /* 0x000000f202f27210 */ /* 0x000fe20007f3e0ff */
[----:B------:R-:W-:-:S03]  /*2d7b0*/  IMAD.X R248, R0, 0x1, R248, P2 ;  /* 0x0000000100f87824 */ /* 0x000fc600010e06f8 */
[----:B------:R-:W-:Y:S04]  /*2d7c0*/  STL [R1+0x14b0], R243 ;  /* 0x0014b0f301007387 */ /* 0x000fe80000100800 */
[----:B------:R-:W-:Y:S04]  /*2d7d0*/  STL [R1+0x1484], R242 ;  /* 0x001484f201007387 */ /* 0x000fe80000100800 */
[----:B------:R-:W-:Y:S01]  /*2d7e0*/  STL [R1+0x14a8], R248 ;  /* 0x0014a8f801007387 */ /* 0x000fe20000100800 */
[----:B--2---:R-:W-:Y:S01]  /*2d7f0*/  IADD3 R249, P2, R2, R249, RZ ;  /* 0x000000f902f97210 */ /* 0x004fe20007f5e0ff */
        /* <DEDUP_REMOVED lines=23> */
[----:B------:R-:W-:Y:S01]  /*2d970*/  STL [R1+0x1454], R10 ;  /* 0x0014540a01007387 */ /* 0x000fe20000100800 */
[----:B------:R-:W-:Y:S01]  /*2d980*/  IMAD.X R11, R0, 0x1, R11, P3 ;  /* 0x00000001000b7824 */ /* 0x000fe200018e060b */
[----:B------:R-:W-:-:S02]  /*2d990*/  IADD3 R12, P3, R2, R12, RZ ;  /* 0x0000000c020c7210 */ /* 0x000fc40007f7e0ff */
[----:B0-----:R-:W2:Y:S04]  /*2d9a0*/  LDL.LU R20, [R1+0x1440] ;  /* 0x0014400001147983 */ /* 0x001ea80000300800 */
[----:B------:R0:W-:Y:S01]  /*2d9b0*/  STL [R1+0x144c], R23 ;  /* 0x00144c1701007387 */ /* 0x0001e20000100800 */
[----:B---3--:R-:W-:-:S03]  /*2d9c0*/  IMAD.X R13, R0, 0x1, R13, P4 ;  /* 0x00000001000d7824 */ /* 0x008fc600020e060d */
[----:B0-----:R-:W3:Y:S04]  /*2d9d0*/  LDL.LU R23, [R1+0x1414] ;  /* 0x0014140001177983 */ /* 0x001ee80000300800 */
[----:B------:R-:W-:Y:S01]  /*2d9e0*/  STL [R1+0x1470], R11 ;  /* 0x0014700b01007387 */ /* 0x000fe20000100800 */
[----:B----4-:R-:W-:Y:S01]  /*2d9f0*/  IADD3 R14, P4, R2, R14, RZ ;  /* 0x0000000e020e7210 */ /* 0x010fe20007f9e0ff */
[----:B------:R-:W-:Y:S01]  /*2da00*/  IMAD.X R15, R0, 0x1, R15, P5 ;  /* 0x00000001000f7824 */ /* 0x000fe200028e060f */
[----:B------:R-:W-:Y:S01]  /*2da10*/  IADD3 R16, P5, R2, R16, RZ ;  /* 0x0000001002107210 */ /* 0x000fe20007fbe0ff */
[----:B------:R-:W-:Y:S01]  /*2da20*/  STL [R1+0x1444], R12 ;  /* 0x0014440c01007387 */ /* 0x000fe20000100800 */
[----:B------:R-:W-:-:S03]  /*2da30*/  IMAD.X R17, R0, 0x1, R17, P6 ;  /* 0x0000000100117824 */ /* 0x000fc600030e0611 */
[----:B------:R-:W-:Y:S01]  /*2da40*/  STL [R1+0x1468], R13 ;  /* 0x0014680d01007387 */ /* 0x000fe20000100800 */
[----:B------:R-:W-:-:S03]  /*2da50*/  IADD3 R18, P6, R2, R18, RZ ;  /* 0x0000001202127210 */ /* 0x000fc60007fde0ff */
[----:B------:R-:W-:Y:S04]  /*2da60*/  STL [R1+0x143c], R14 ;  /* 0x00143c0e01007387 */ /* 0x000fe80000100800 */
[----:B------:R-:W-:Y:S01]  /*2da70*/  STL [R1+0x1460], R15 ;  /* 0x0014600f01007387 */ /* 0x000fe20000100800 */
[C---:B------:R-:W-:Y:S02]  /*2da80*/  IMAD.X R3, R0.reuse, 0x1, R3, P2 ;  /* 0x0000000100037824 */ /* 0x040fe400010e0603 */
[----:B------:R-:W-:Y:S01]  /*2da90*/  IMAD.X R19, R0, 0x1, R19, P1 ;  /* 0x0000000100137824 */ /* 0x000fe200008e0613 */
        /* <DEDUP_REMOVED lines=28> */
[----:B--2---:R-:W-:-:S05]  /*2dc60*/  IMAD.X R20, R0, 0x1, R20, P3 ;  /* 0x0000000100147824 */ /* 0x004fca00018e0614 */
[----:B------:R0:W-:Y:S04]  /*2dc70*/  STL [R1+0x1440], R20 ;  /* 0x0014401401007387 */ /* 0x0001e80000100800 */
[----:B------:R-:W2:Y:S01]  /*2dc80*/  LDL.LU R13, [R1+0x13c4] ;  /* 0x0013c400010d7983 */ /* 0x000ea20000300800 */
[----:B---3--:R-:W-:-:S05]  /*2dc90*/  IADD3 R23, P3, R2, R23, RZ ;  /* 0x0000001702177210 */ /* 0x008fca0007f7e0ff */
        /* <DEDUP_REMOVED lines=9> */
[----:B----4-:R-:W-:-:S05]  /*2dd30*/  IMAD.X R3, R0, 0x1, R3, P4 ;  /* 0x0000000100037824 */ /* 0x010fca00020e0603 */
[----:B------:R0:W-:Y:S04]  /*2dd40*/  STL [R1+0x1438], R3 ;  /* 0x0014380301007387 */ /* 0x0001e80000100800 */
[----:B0-----:R-:W4:Y:S01]  /*2dd50*/  LDL.LU R3, [R1+0x13c8] ;  /* 0x0013c80001037983 */ /* 0x001f220000300800 */
[----:B------:R-:W-:Y:S01]  /*2dd60*/  IADD3 R243, P4, R2, R243, RZ ;  /* 0x000000f302f37210 */ /* 0x000fe20007f9e0ff */
[----:B------:R-:W-:Y:S01]  /*2dd70*/  IMAD.X R242, R0, 0x1, R242, P5 ;  /* 0x0000000100f27824 */ /* 0x000fe200028e06f2 */
[----:B------:R-:W-:-:S03]  /*2dd80*/  IADD3 R248, P5, R2, R248, RZ ;  /* 0x000000f802f87210 */ /* 0x000fc60007fbe0ff */
[----:B------:R-:W-:Y:S01]  /*2dd90*/  STL [R1+0x140c], R243 ;  /* 0x00140cf301007387 */ /* 0x000fe20000100800 */
        /* <DEDUP_REMOVED lines=27> */
[----:B0-----:R-:W4:Y:S04]  /*2df50*/  LDL.LU R21, [R1+0x139c] ;  /* 0x00139c0001157983 */ /* 0x001f280000300800 */
[----:B------:R0:W-:Y:S04]  /*2df60*/  STL [R1+0x13f8], R22 ;  /* 0x0013f81601007387 */ /* 0x0001e80000100800 */
[----:B0-----:R-:W4:Y:S01]  /*2df70*/  LDL.LU R22, [R1+0x13c0] ;  /* 0x0013c00001167983 */ /* 0x001f220000300800 */
[----:B------:R-:W-:Y:S01]  /*2df80*/  IADD3 R11, P6, R2, R11, RZ ;  /* 0x0000000b020b7210 */ /* 0x000fe20007fde0ff */
[----:B------:R-:W-:-:S04]  /*2df90*/  IMAD.X R12, R0, 0x1, R12, P1 ;  /* 0x00000001000c7824 */ /* 0x000fc800008e060c */
[----:B------:R-:W-:Y:S04]  /*2dfa0*/  STL [R1+0x13cc], R11 ;  /* 0x0013cc0b01007387 */ /* 0x000fe80000100800 */
[----:B------:R-:W-:Y:S01]  /*2dfb0*/  STL [R1+0x13f0], R12 ;  /* 0x0013f00c01007387 */ /* 0x000fe20000100800 */
[----:B--2---:R-:W-:-:S05]  /*2dfc0*/  IADD3 R13, P1, R2, R13, RZ ;  /* 0x0000000d020d7210 */ /* 0x004fca0007f3e0ff */
[----:B------:R-:W-:Y:S01]  /*2dfd0*/  STL [R1+0x13c4], R13 ;  /* 0x0013c40d01007387 */ /* 0x000fe20000100800 */
[----:B---3--:R-:W-:Y:S01]  /*2dfe0*/  IMAD.X R14, R0, 0x1, R14, P2 ;  /* 0x00000001000e7824 */ /* 0x008fe200010e060e */
[----:B------:R-:W-:Y:S01]  /*2dff0*/  IADD3 R15, P2, R2, R15, RZ ;  /* 0x0000000f020f7210 */ /* 0x000fe20007f5e0ff */
[----:B------:R-:W-:Y:S01]  /*2e000*/  IMAD.X R16, R0, 0x1, R16, P3 ;  /* 0x0000000100107824 */ /* 0x000fe200018e0610 */
[----:B------:R-:W-:Y:S01]  /*2e010*/  IADD3 R17, P3, R2, R17, RZ ;  /* 0x0000001102117210 */ /* 0x000fe20007f7e0ff */
[C---:B------:R-:W-:Y:S01]  /*2e020*/  IMAD.X R18, R0.reuse, 0x1, R18, P4 ;  /* 0x0000000100127824 */ /* 0x040fe200020e0612 */
[----:B------:R-:W-:Y:S01]  /*2e030*/  STL [R1+0x13e8], R14 ;  /* 0x0013e80e01007387 */ /* 0x000fe20000100800 */
[----:B------:R-:W-:-:S03]  /*2e040*/  IMAD.X R20, R0, 0x1, R20, P5 ;  /* 0x0000000100147824 */ /* 0x000fc600028e0614 */
[----:B------:R-:W-:Y:S01]  /*2e050*/  STL [R1+0x13bc], R15 ;  /* 0x0013bc0f01007387 */ /* 0x000fe20000100800 */
[C---:B------:R-:W-:Y:S02]  /*2e060*/  IADD3 R19, P4, R2.reuse, R19, RZ ;  /* 0x0000001302137210 */ /* 0x040fe40007f9e0ff */
[----:B------:R-:W-:Y:S01]  /*2e070*/  IADD3 R23, P5, R2, R23, RZ ;  /* 0x0000001702177210 */ /* 0x000fe20007fbe0ff */
[----:B------:R-:W-:Y:S04]  /*2e080*/  STL [R1+0x13e0], R16 ;  /* 0x0013e01001007387 */ /* 0x000fe80000100800 */
        /* <DEDUP_REMOVED lines=26> */
[----:B------:R-:W-:-:S05]  /*2e230*/  IADD3 R21, P6, R2, R21, RZ ;  /* 0x0000001502157210 */ /* 0x000fca0007fde0ff */
[----:B------:R0:W-:Y:S04]  /*2e240*/  STL [R1+0x139c], R21 ;  /* 0x00139c1501007387 */ /* 0x0001e80000100800 */
        /* <DEDUP_REMOVED lines=11> */
[----:B--2---:R-:W-:Y:S01]  /*2e300*/  IADD3 R23, P1, R2, R23, RZ ;  /* 0x0000001702177210 */ /* 0x004fe20007f3e0ff */
[----:B---3--:R-:W-:Y:S01]  /*2e310*/  IMAD.X R243, R0, 0x1, R243, P2 ;  /* 0x0000000100f37824 */ /* 0x008fe200010e06f3 */
[----:B------:R-:W-:Y:S01]  /*2e320*/  IADD3 R242, P2, R2, R242, RZ ;  /* 0x000000f202f27210 */ /* 0x000fe20007f5e0ff */
[----:B------:R-:W-:-:S02]  /*2e330*/  IMAD.X R248, R0, 0x1, R248, P3 ;  /* 0x0000000100f87824 */ /* 0x000fc400018e06f8 */
[----:B------:R0:W-:Y:S04]  /*2e340*/  STL [R1+0x1394], R23 ;  /* 0x0013941701007387 */ /* 0x0001e80000100800 */
[----:B0-----:R-:W2:Y:S04]  /*2e350*/  LDL.LU R23, [R1+0x1324] ;  /* 0x0013240001177983 */ /* 0x001ea80000300800 */
        /* <DEDUP_REMOVED lines=33> */
[----:B------:R-:W-:-:S03]  /*2e570*/  IMAD.X R13, R0, 0x1, R13, P5 ;  /* 0x00000001000d7824 */ /* 0x000fc600028e060d */
[----:B------:R-:W-:Y:S01]  /*2e580*/  STL [R1+0x1378], R11 ;  /* 0x0013780b01007387 */ /* 0x000fe20000100800 */
[----:B------:R-:W-:Y:S01]  /*2e590*/  IADD3 R14, P5, R2, R14, RZ ;  /* 0x0000000e020e7210 */ /* 0x000fe20007fbe0ff */
        /* <DEDUP_REMOVED lines=90> */
[----:B0-----:R-:W3:Y:S04]  /*2eb40*/  LDL.LU R23, [R1+0x12c8] ;  /* 0x0012c80001177983 */ /* 0x001ee80000300800 */
[----:B------:R-:W-:Y:S04]  /*2eb50*/  STL [R1+0x12d4], R11 ;  /* 0x0012d40b01007387 */ /* 0x000fe80000100800 */
[----:B------:R-:W-:Y:S01]  /*2eb60*/  STL [R1+0x12f8], R12 ;  /* 0x0012f80c01007387 */ /* 0x000fe20000100800 */
[----:B----4-:R-:W-:Y:S01]  /*2eb70*/  IMAD.X R14, R0, 0x1, R14, P3 ;  /* 0x00000001000e7824 */ /* 0x010fe200018e060e */
[----:B------:R-:W-:Y:S01]  /*2eb80*/  IADD3 R15, P3, R2, R15, RZ ;  /* 0x0000000f020f7210 */ /* 0x000fe20007f7e0ff */
[----:B------:R-:W-:Y:S01]  /*2eb90*/  IMAD.X R16, R0, 0x1, R16, P4 ;  /* 0x0000000100107824 */ /* 0x000fe200020e0610 */
[----:B------:R-:W-:Y:S01]  /*2eba0*/  IADD3 R17, P4, R2, R17, RZ ;  /* 0x0000001102117210 */ /* 0x000fe20007f9e0ff */
[----:B------:R-:W-:Y:S01]  /*2ebb0*/  STL [R1+0x12cc], R13 ;  /* 0x0012cc0d01007387 */ /* 0x000fe20000100800 */
[----:B------:R-:W-:-:S02]  /*2ebc0*/  IMAD.X R18, R0, 0x1, R18, P5 ;  /* 0x0000000100127824 */ /* 0x000fc400028e0612 */
[----:B------:R-:W-:Y:S01]  /*2ebd0*/  IMAD.X R20, R0, 0x1, R20, P6 ;  /* 0x0000000100147824 */ /* 0x000fe200030e0614 */
[----:B------:R-:W-:Y:S04]  /*2ebe0*/  STL [R1+0x12f0], R14 ;  /* 0x0012f00e01007387 */ /* 0x000fe80000100800 */
        /* <DEDUP_REMOVED lines=142> */
[----:B------:R-:W-:Y:S04]  /*2f4d0*/  STL [R1+0x121c], R243 ;  /* 0x00121cf301007387 */ /* 0x000fe80000100800 */
[----:B------:R-:W-:Y:S04]  /*2f4e0*/  STL [R1+0x1240], R242 ;  /* 0x001240f201007387 */ /* 0x000fe80000100800 */
[----:B------:R-:W-:Y:S01]  /*2f4f0*/  STL [R1+0x1214], R248 ;  /* 0x001214f801007387 */ /* 0x000fe20000100800 */
[----:B----4-:R-:W-:Y:S01]  /*2f500*/  IMAD.X R249, R0, 0x1, R249, P2 ;  /* 0x0000000100f97824 */ /* 0x010fe200010e06f9 */
        /* <DEDUP_REMOVED lines=29> */
[----:B------:R-:W-:-:S03]  /*2f6e0*/  IADD3 R13, P3, R2, R13, RZ ;  /* 0x0000000d020d7210 */ /* 0x000fc60007f7e0ff */
[----:B------:R-:W-:Y:S04]  /*2f6f0*/  STL [R1+0x11dc], R11 ;  /* 0x0011dc0b01007387 */ /* 0x000fe80000100800 */
[----:B------:R-:W-:Y:S01]  /*2f700*/  STL [R1+0x1200], R12 ;  /* 0x0012000c01007387 */ /* 0x000fe20000100800 */
[----:B------:R-:W-:Y:S01]  /*2f710*/  IMAD.X R14, R0, 0x1, R14, P4 ;  /* 0x00000001000e7824 */ /* 0x000fe200020e060e */
        /* <DEDUP_REMOVED lines=90> */
[----:B------:R-:W-:Y:S04]  /*2fcc0*/  STL [R1+0x1188], R11 ;  /* 0x0011880b01007387 */ /* 0x000fe80000100800 */
[----:B------:R-:W-:Y:S04]  /*2fcd0*/  STL [R1+0x115c], R12 ;  /* 0x00115c0c01007387 */ /* 0x000fe80000100800 */
[----:B------:R-:W-:Y:S01]  /*2fce0*/  STL [R1+0x1180], R13 ;  /* 0x0011800d01007387 */ /* 0x000fe20000100800 */
[----:B----4-:R-:W-:Y:S01]  /*2fcf0*/  IADD3 R14, P1, R2, R14, RZ ;  /* 0x0000000e020e7210 */ /* 0x010fe20007f3e0ff */
        /* <DEDUP_REMOVED lines=148> */
[----:B------:R-:W-:Y:S04]  /*30640*/  STL [R1+0x10d0], R243 ;  /* 0x0010d0f301007387 */ /* 0x000fe80000100800 */
[----:B------:R-:W-:Y:S01]  /*30650*/  STL [R1+0x10a4], R242 ;  /* 0x0010a4f201007387 */ /* 0x000fe20000100800 */
[----:B----4-:R-:W-:Y:S01]  /*30660*/  IADD3 R249, P6, R2, R249, RZ ;  /* 0x000000f902f97210 */ /* 0x010fe20007fde0ff */
        /* <DEDUP_REMOVED lines=34> */
[----:B------:R-:W-:Y:S01]  /*30890*/  IADD3 R14, P2, R2, R14, RZ ;  /* 0x0000000e020e7210 */ /* 0x000fe20007f5e0ff */
        /* <DEDUP_REMOVED lines=148> */
[----:B------:R-:W-:Y:S04]  /*311e0*/  STL [R1+0xfd8], R243 ;  /* 0x000fd8f301007387 */ /* 0x000fe80000100800 */
[----:B------:R-:W-:Y:S01]  /*311f0*/  STL [R1+0xfac], R242 ;  /* 0x000facf201007387 */ /* 0x000fe20000100800 */
        /* <DEDUP_REMOVED lines=1528> */
[----:B------:R-:W-:Y:S01]  /*37180*/  IMAD.X R19, R0, 0x1, R19, P2 ;  /* 0x0000000100137824 */ /* 0x000fe200010e0613 */
[----:B------:R-:W-:Y:S01]  /*37190*/  STL [R1+0x7a4], R14 ;  /* 0x0007a40e01007387 */ /* 0x000fe20000100800 */
[----:B------:R-:W-:-:S03]  /*371a0*/  IADD3 R21, P2, R2, R21, RZ ;  /* 0x0000001502157210 */ /* 0x000fc60007f5e0ff */
[----:B------:R-:W-:Y:S04]  /*371b0*/  STL [R1+0x7c8], R15 ;  /* 0x0007c80f01007387 */ /* 0x000fe80000100800 */
[----:B------:R-:W-:Y:S04]  /*371c0*/  STL [R1+0x79c], R16 ;  /* 0x00079c1001007387 */ /* 0x000fe80000100800 */
[----:B------:R-:W-:Y:S04]  /*371d0*/  STL [R1+0x7c0], R17 ;  /* 0x0007c01101007387 */ /* 0x000fe80000100800 */
[----:B------:R-:W-:Y:S04]  /*371e0*/  STL [R1+0x794], R18 ;  /* 0x0007941201007387 */ /* 0x000fe80000100800 */
[----:B------:R0:W-:Y:S04]  /*371f0*/  STL [R1+0x78c], R21 ;  /* 0x00078c1501007387 */ /* 0x0001e80000100800 */
[----:B------:R-:W-:Y:S04]  /*37200*/  STL [R1+0x7b8], R19 ;  /* 0x0007b81301007387 */ /* 0x000fe80000100800 */
[----:B0-----:R-:W4:Y:S01]  /*37210*/  LDL.LU R21, [R1+0x7a0] ;  /* 0x0007a00001157983 */ /* 0x001f220000300800 */
[----:B------:R-:W-:-:S03]  /*37220*/  IMAD.X R22, R0, 0x1, R22, P3 ;  /* 0x0000000100167824 */ /* 0x000fc600018e0616 */
[----:B------:R-:W4:Y:S04]  /*37230*/  LDL.LU R243, [R1+0x774] ;  /* 0x0007740001f37983 */ /* 0x000f280000300800 */
[----:B------:R0:W-:Y:S04]  /*37240*/  STL [R1+0x7b0], R22 ;  /* 0x0007b01601007387 */ /* 0x0001e80000100800 */
        /* <DEDUP_REMOVED lines=64> */
[----:B------:R0:W-:Y:S01]  /*37650*/  STL [R1+0x73c], R22 ;  /* 0x00073c1601007387 */ /* 0x0001e20000100800 */
[----:B------:R-:W-:-:S03]  /*37660*/  IADD3 R11, P1, R2, R11, RZ ;  /* 0x0000000b020b7210 */ /* 0x000fc60007f3e0ff */
[----:B------:R-:W-:Y:S01]  /*37670*/  STL [R1+0x768], R10 ;  /* 0x0007680a01007387 */ /* 0x000fe20000100800 */
[----:B------:R-:W-:-:S03]  /*37680*/  IMAD.X R12, R0, 0x1, R12, P2 ;  /* 0x00000001000c7824 */ /* 0x000fc600010e060c */
        /* <DEDUP_REMOVED lines=21> */
[----:B------:R1:W-:Y:S04]  /*377e0*/  STL [R1+0x714], R19 ;  /* 0x0007141301007387 */ /* 0x0003e80000100800 */
        /* <DEDUP_REMOVED lines=22> */
[----:B--2---:R-:W-:-:S05]  /*37950*/  IADD3 R22, P1, R2, R22, RZ ;  /* 0x0000001602167210 */ /* 0x004fca0007f3e0ff */
[----:B------:R2:W-:Y:S04]  /*37960*/  STL [R1+0x704], R22 ;  /* 0x0007041601007387 */ /* 0x0005e80000100800 */
[----:B------:R-:W4:Y:S01]  /*37970*/  LDL.LU R15, [R1+0x6d8] ;  /* 0x0006d800010f7983 */ /* 0x000f220000300800 */
[----:B---3--:R-:W-:-:S05]  /*37980*/  IMAD.X R23, R0, 0x1, R23, P2 ;  /* 0x0000000100177824 */ /* 0x008fca00010e0617 */
[----:B------:R3:W-:Y:S04]  /*37990*/  STL [R1+0x728], R23 ;  /* 0x0007281701007387 */ /* 0x0007e80000100800 */
[----:B------:R-:W4:Y:S04]  /*379a0*/  LDL.LU R16, [R1+0x17b8] ;  /* 0x0017b80001107983 */ /* 0x000f280000300800 */
[----:B------:R-:W4:Y:S04]  /*379b0*/  LDL.LU R17, [R1+0x6d0] ;  /* 0x0006d00001117983 */ /* 0x000f280000300800 */
[----:B------:R-:W4:Y:S04]  /*379c0*/  LDL.LU R18, [R1+0x17b0] ;  /* 0x0017b00001127983 */ /* 0x000f280000300800 */
[----:B-1----:R-:W4:Y:S04]  /*379d0*/  LDL.LU R19, [R1+0x6c8] ;  /* 0x0006c80001137983 */ /* 0x002f280000300800 */
[----:B0-----:R-:W4:Y:S04]  /*379e0*/  LDL.LU R20, [R1+0x17a8] ;  /* 0x0017a80001147983 */ /* 0x001f280000300800 */
[----:B------:R-:W4:Y:S04]  /*379f0*/  LDL.LU R21, [R1+0x6c0] ;  /* 0x0006c00001157983 */ /* 0x000f280000300800 */
[----:B--2---:R-:W2:Y:S04]  /*37a00*/  LDL.LU R22, [R1+0x17a0] ;  /* 0x0017a00001167983 */ /* 0x004ea80000300800 */
[----:B---3--:R-:W3:Y:S01]  /*37a10*/  LDL.LU R23, [R1+0x6b8] ;  /* 0x0006b80001177983 */ /* 0x008ee20000300800 */
        /* <DEDUP_REMOVED lines=16> */
[----:B------:R-:W-:Y:S04]  /*37b20*/  STL [R1+0x710], R250 ;  /* 0x000710fa01007387 */ /* 0x000fe80000100800 */
[----:B------:R-:W-:Y:S04]  /*37b30*/  STL [R1+0x6e4], R251 ;  /* 0x0006e4fb01007387 */ /* 0x000fe80000100800 */
[----:B------:R-:W-:Y:S04]  /*37b40*/  STL [R1+0x708], R252 ;  /* 0x000708fc01007387 */ /* 0x000fe80000100800 */
[----:B------:R-:W-:Y:S04]  /*37b50*/  STL [R1+0x6dc], R4 ;  /* 0x0006dc0401007387 */ /* 0x000fe80000100800 */
[----:B------:R0:W-:Y:S02]  /*37b60*/  STL [R1+0x700], R5 ;  /* 0x0007000501007387 */ /* 0x0001e40000100800 */
[----:B0-----:R-:W0:Y:S01]  /*37b70*/  LDC R5, c[0x0][0x23c] ;  /* 0x00008f00ff057b82 */ /* 0x001e220000000800 */
[----:B------:R-:W-:Y:S01]  /*37b80*/  IADD3 R6, P1, R2, R6, RZ ;  /* 0x0000000602067210 */ /* 0x000fe20007f3e0ff */
[----:B------:R-:W-:Y:S01]  /*37b90*/  IMAD.X R7, R0, 0x1, R7, P2 ;  /* 0x0000000100077824 */ /* 0x000fe200010e0607 */
[----:B------:R-:W-:Y:S01]  /*37ba0*/  IADD3 R8, P2, R2, R8, RZ ;  /* 0x0000000802087210 */ /* 0x000fe20007f5e0ff */
[----:B------:R-:W-:Y:S01]  /*37bb0*/  IMAD.X R9, R0, 0x1, R9, P3 ;  /* 0x0000000100097824 */ /* 0x000fe200018e0609 */
[----:B------:R-:W-:Y:S01]  /*37bc0*/  IADD3 R10, P3, R2, R10, RZ ;  /* 0x0000000a020a7210 */ /* 0x000fe20007f7e0ff */
[----:B------:R1:W-:Y:S01]  /*37bd0*/  STL [R1+0x6d4], R6 ;  /* 0x0006d40601007387 */ /* 0x0003e20000100800 */
[----:B------:R-:W-:-:S03]  /*37be0*/  IMAD.X R11, R0, 0x1, R11, P4 ;  /* 0x00000001000b7824 */ /* 0x000fc600020e060b */
[----:B------:R1:W-:Y:S01]  /*37bf0*/  STL [R1+0x6f8], R7 ;  /* 0x0006f80701007387 */ /* 0x0003e20000100800 */
[----:B------:R-:W-:-:S03]  /*37c00*/  IADD3 R12, P4, R2, R12, RZ ;  /* 0x0000000c020c7210 */ /* 0x000fc60007f9e0ff */
[----:B------:R1:W-:Y:S01]  /*37c10*/  STL [R1+0x6cc], R8 ;  /* 0x0006cc0801007387 */ /* 0x0003e20000100800 */
[----:B------:R-:W-:-:S03]  /*37c20*/  IMAD.X R13, R0, 0x1, R13, P5 ;  /* 0x00000001000d7824 */ /* 0x000fc600028e060d */
[----:B------:R1:W-:Y:S01]  /*37c30*/  STL [R1+0x6f0], R9 ;  /* 0x0006f00901007387 */ /* 0x0003e20000100800 */
[----:B------:R-:W-:-:S03]  /*37c40*/  IADD3 R14, P5, R2, R14, RZ ;  /* 0x0000000e020e7210 */ /* 0x000fc60007fbe0ff */
[----:B------:R1:W-:Y:S04]  /*37c50*/  STL [R1+0x6c4], R10 ;  /* 0x0006c40a01007387 */ /* 0x0003e80000100800 */
[----:B------:R1:W-:Y:S04]  /*37c60*/  STL [R1+0x6e8], R11 ;  /* 0x0006e80b01007387 */ /* 0x0003e80000100800 */
[----:B------:R1:W-:Y:S04]  /*37c70*/  STL [R1+0x6bc], R12 ;  /* 0x0006bc0c01007387 */ /* 0x0003e80000100800 */
[----:B------:R1:W-:Y:S01]  /*37c80*/  STL [R1+0x6e0], R13 ;  /* 0x0006e00d01007387 */ /* 0x0003e20000100800 */
[----:B0-----:R-:W-:-:S03]  /*37c90*/  IMAD.SHL.U32 R5, R5, 0x80, RZ ;  /* 0x0000008005057824 */ /* 0x001fc600078e00ff */
[----:B------:R0:W-:Y:S01]  /*37ca0*/  STL [R1+0x6b4], R14 ;  /* 0x0006b40e01007387 */ /* 0x0001e20000100800 */
[----:B------:R-:W-:-:S05]  /*37cb0*/  IMAD.X R15, R0, 0x1, R15, P6 ;  /* 0x00000001000f7824 */ /* 0x000fca00030e060f */
[----:B------:R0:W-:Y:S01]  /*37cc0*/  STL [R1+0x6d8], R15 ;  /* 0x0006d80f01007387 */ /* 0x0001e20000100800 */
[C---:B------:R-:W-:Y:S01]  /*37cd0*/  IADD3 R16, P6, R5.reuse, R16, RZ ;  /* 0x0000001005107210 */ /* 0x040fe20007fde0ff */
[C---:B------:R-:W-:Y:S01]  /*37ce0*/  IMAD.X R17, R0.reuse, 0x1, R17, P1 ;  /* 0x0000000100117824 */ /* 0x040fe200008e0611 */
[C---:B------:R-:W-:Y:S01]  /*37cf0*/  IADD3 R18, P1, R5.reuse, R18, RZ ;  /* 0x0000001205127210 */ /* 0x040fe20007f3e0ff */
[C---:B------:R-:W-:Y:S01]  /*37d00*/  IMAD.X R19, R0.reuse, 0x1, R19, P2 ;  /* 0x0000000100137824 */ /* 0x040fe200010e0613 */
[----:B------:R-:W-:Y:S01]  /*37d10*/  IADD3 R20, P2, R5, R20, RZ ;  /* 0x0000001405147210 */ /* 0x000fe20007f5e0ff */
[----:B------:R0:W-:Y:S01]  /*37d20*/  STL [R1+0x17b8], R16 ;  /* 0x0017b81001007387 */ /* 0x0001e20000100800 */
[----:B------:R-:W-:-:S03]  /*37d30*/  IMAD.X R21, R0, 0x1, R21, P3 ;  /* 0x0000000100157824 */ /* 0x000fc600018e0615 */
[----:B------:R0:W-:Y:S01]  /*37d40*/  STL [R1+0x6d0], R17 ;  /* 0x0006d01101007387 */ /* 0x0001e20000100800 */
[----:B--2---:R-:W-:-:S03]  /*37d50*/  IADD3 R22, P3, R5, R22, RZ ;  /* 0x0000001605167210 */ /* 0x004fc60007f7e0ff */
[----:B------:R2:W-:Y:S04]  /*37d60*/  STL [R1+0x17b0], R18 ;  /* 0x0017b01201007387 */ /* 0x0005e80000100800 */
[----:B------:R2:W-:Y:S01]  /*37d70*/  STL [R1+0x6c8], R19 ;  /* 0x0006c81301007387 */ /* 0x0005e20000100800 */
[----:B---3--:R-:W-:-:S03]  /*37d80*/  IMAD.X R23, R0, 0x1, R23, P4 ;  /* 0x0000000100177824 */ /* 0x008fc600020e0617 */
[----:B------:R3:W-:Y:S04]  /*37d90*/  STL [R1+0x17a8], R20 ;  /* 0x0017a81401007387 */ /* 0x0007e80000100800 */
[----:B------:R3:W-:Y:S04]  /*37da0*/  STL [R1+0x6c0], R21 ;  /* 0x0006c01501007387 */ /* 0x0007e80000100800 */
[----:B------:R3:W-:Y:S04]  /*37db0*/  STL [R1+0x17a0], R22 ;  /* 0x0017a01601007387 */ /* 0x0007e80000100800 */
[----:B------:R-:W3:Y:S04]  /*37dc0*/  LDL.LU R242, [R1+0x6b0] ;  /* 0x0006b00001f27983 */ /* 0x000ee80000300800 */
[----:B------:R3:W-:Y:S04]  /*37dd0*/  STL [R1+0x6b8], R23 ;  /* 0x0006b81701007387 */ /* 0x0007e80000100800 */
        /* <DEDUP_REMOVED lines=22> */
[----:B------:R-:W4:Y:S04]  /*37f40*/  LDL.LU R15, [R1+0x1740] ;  /* 0x00174000010f7983 */ /* 0x000f280000300800 */
[----:B------:R-:W4:Y:S04]  /*37f50*/  LDL.LU R16, [R1+0x1764] ;  /* 0x0017640001107983 */ /* 0x000f280000300800 */
[----:B------:R-:W4:Y:S04]  /*37f60*/  LDL.LU R17, [R1+0x1738] ;  /* 0x0017380001117983 */ /* 0x000f280000300800 */
[----:B--2---:R-:W2:Y:S04]  /*37f70*/  LDL.LU R18, [R1+0x175c] ;  /* 0x00175c0001127983 */ /* 0x004ea80000300800 */
[----:B------:R-:W2:Y:S04]  /*37f80*/  LDL.LU R19, [R1+0x1730] ;  /* 0x0017300001137983 */ /* 0x000ea80000300800 */
[----:B---3--:R-:W3:Y:S04]  /*37f90*/  LDL.LU R20, [R1+0x1754] ;  /* 0x0017540001147983 */ /* 0x008ee80000300800 */
[----:B------:R-:W3:Y:S04]  /*37fa0*/  LDL.LU R21, [R1+0x1728] ;  /* 0x0017280001157983 */ /* 0x000ee80000300800 */
[----:B------:R-:W3:Y:S04]  /*37fb0*/  LDL.LU R22, [R1+0x174c] ;  /* 0x00174c0001167983 */ /* 0x000ee80000300800 */
[----:B------:R-:W3:Y:S04]  /*37fc0*/  LDL.LU R23, [R1+0x1720] ;  /* 0x0017200001177983 */ /* 0x000ee80000300800 */
[----:B----4-:R-:W4:Y:S01]  /*37fd0*/  LDL.LU R3, [R1+0x1744] ;  /* 0x0017440001037983 */ /* 0x010f220000300800 */
[----:B------:R-:W-:Y:S01]  /*37fe0*/  SHF.R.S32.HI R4, RZ, 0x1f, R5 ;  /* 0x0000001fff047819 */ /* 0x000fe20000011405 */
[----:B------:R-:W-:-:S02]  /*37ff0*/  WARPGROUP.DEPBAR.LE gsb0, 0x0 ;  /* 0x00008000000079c5 */ /* 0x000fc40000010000 */
[----:B------:R-:W-:Y:S01]  /*38000*/  WARPGROUP.ARRIVE ;  /* 0x00000000000079c5 */ /* 0x000fe20000000000 */
[----:B------:R-:W-:Y:S01]  /*38010*/  UMOV UR22, UR10 ;  /* 0x0000000a00167c82 */ /* 0x000fe20008000000 */
[----:B------:R-:W-:Y:S01]  /*38020*/  IMAD.X R242, R0, 0x1, R242, P5 ;  /* 0x0000000100f27824 */ /* 0x000fe200028e06f2 */
[----:B------:R-:W-:Y:S01]  /*38030*/  IADD3 R2, P5, R5, R2, RZ ;  /* 0x0000000205027210 */ /* 0x000fe20007fbe0ff */
[----:B------:R-:W-:-:S03]  /*38040*/  IMAD.X R247, R4, 0x1, R247, P6 ;  /* 0x0000000104f77824 */ /* 0x000fc600030e06f7 */
[----:B------:R0:W-:Y:S04]  /*38050*/  STL [R1+0x6b0], R242 ;  /* 0x0006b0f201007387 */ /* 0x0001e80000100800 */
[----:B0-----:R0:W5:Y:S04]  /*38060*/  LDL.LU R242, [R1+0x1810] ;  /* 0x0018100001f27983 */ /* 0x0011680000300800 */
[----:B------:R1:W-:Y:S04]  /*38070*/  STL [R1+0x1790], R2 ;  /* 0x0017900201007387 */ /* 0x0003e80000100800 */
        /* <DEDUP_REMOVED lines=39> */
[----:B--2---:R-:W-:-:S03]  /*382f0*/  IMAD.X R18, R4, 0x1, R18, P5 ;  /* 0x0000000104127824 */ /* 0x004fc600028e0612 */
[----:B------:R2:W-:Y:S01]  /*38300*/  STL [R1+0x176c], R14 ;  /* 0x00176c0e01007387 */ /* 0x0005e20000100800 */
[----:B------:R-:W-:-:S03]  /*38310*/  IADD3 R19, P5, R5, R19, RZ ;  /* 0x0000001305137210 */ /* 0x000fc60007fbe0ff */
[----:B------:R2:W-:Y:S01]  /*38320*/  STL [R1+0x1740], R15 ;  /* 0x0017400f01007387 */ /* 0x0005e20000100800 */
[----:B---3--:R-:W-:-:S03]  /*38330*/  IMAD.X R20, R4, 0x1, R20, P6 ;  /* 0x0000000104147824 */ /* 0x008fc600030e0614 */
[----:B------:R3:W-:Y:S01]  /*38340*/  STL [R1+0x1764], R16 ;  /* 0x0017641001007387 */ /* 0x0007e20000100800 */
[----:B------:R-:W-:-:S03]  /*38350*/  IADD3 R21, P6, R5, R21, RZ ;  /* 0x0000001505157210 */ /* 0x000fc60007fde0ff */
[----:B------:R3:W-:Y:S04]  /*38360*/  STL [R1+0x1738], R17 ;  /* 0x0017381101007387 */ /* 0x0007e80000100800 */
[----:B------:R3:W-:Y:S01]  /*38370*/  STL [R1+0x175c], R18 ;  /* 0x00175c1201007387 */ /* 0x0007e20000100800 */
[----:B------:R-:W-:-:S03]  /*38380*/  IMAD.X R22, R4, 0x1, R22, P1 ;  /* 0x0000000104167824 */ /* 0x000fc600008e0616 */
[----:B------:R3:W-:Y:S01]  /*38390*/  STL [R1+0x1730], R19 ;  /* 0x0017301301007387 */ /* 0x0007e20000100800 */
[----:B------:R-:W-:-:S03]  /*383a0*/  IADD3 R23, P1, R5, R23, RZ ;  /* 0x0000001705177210 */ /* 0x000fc60007f3e0ff */
[----:B------:R3:W-:Y:S04]  /*383b0*/  STL [R1+0x1754], R20 ;  /* 0x0017541401007387 */ /* 0x0007e80000100800 */
[----:B------:R3:W-:Y:S01]  /*383c0*/  STL [R1+0x1728], R21 ;  /* 0x0017281501007387 */ /* 0x0007e20000100800 */
[----:B----4-:R-:W-:-:S03]  /*383d0*/  IMAD.X R3, R4, 0x1, R3, P2 ;  /* 0x0000000104037824 */ /* 0x010fc600010e0603 */
[----:B------:R-:W4:Y:S04]  /*383e0*/  LDL.LU R0, [R1+0x1718] ;  /* 0x0017180001007983 */ /* 0x000f280000300800 */
[----:B------:R3:W-:Y:S04]  /*383f0*/  STL [R1+0x174c], R22 ;  /* 0x00174c1601007387 */ /* 0x0007e80000100800 */
[----:B-1----:R-:W4:Y:S04]  /*38400*/  LDL.LU R2, [R1+0x173c] ;  /* 0x00173c0001027983 */ /* 0x002f280000300800 */
[----:B------:R1:W-:Y:S04]  /*38410*/  STL [R1+0x1720], R23 ;  /* 0x0017201701007387 */ /* 0x0003e80000100800 */
[----:B0-----:R-:W4:Y:S04]  /*38420*/  LDL.LU R247, [R1+0x1710] ;  /* 0x0017100001f77983 */ /* 0x001f280000300800 */
        /* <DEDUP_REMOVED lines=24> */
[----:B------:R-:W3:Y:S04]  /*385b0*/  LDL.LU R20, [R1+0x16b0] ;  /* 0x0016b00001147983 */ /* 0x000ee80000300800 */
[----:B------:R-:W3:Y:S04]  /*385c0*/  LDL.LU R21, [R1+0x16d4] ;  /* 0x0016d40001157983 */ /* 0x000ee80000300800 */
[----:B------:R-:W3:Y:S04]  /*385d0*/  LDL.LU R22, [R1+0x16a8] ;  /* 0x0016a80001167983 */ /* 0x000ee80000300800 */
[----:B-1----:R-:W3:Y:S04]  /*385e0*/  LDL.LU R23, [R1+0x16cc] ;  /* 0x0016cc0001177983 */ /* 0x002ee80000300800 */
[----:B0-----:R-:W3:Y:S01]  /*385f0*/  LDL.LU R3, [R1+0x16a0] ;  /* 0x0016a00001037983 */ /* 0x001ee20000300800 */
[----:B------:R-:W-:-:S02]  /*38600*/  UMOV UR23, UR11 ;  /* 0x0000000b00177c82 */ /* 0x000fc40008000000 */
[----:B------:R-:W-:Y:S01]  /*38610*/  QGMMA.64x64x32.F32.E5M2.E5M2 R88, gdesc[UR20], R88, gsb0 ;  /* 0x00e00000145879f3 */ /* 0x000fe20008003858 */
[----:B------:R-:W-:Y:S01]  /*38620*/  UMOV UR26, UR14 ;  /* 0x0000000e001a7c82 */ /* 0x000fe20008000000 */
[----:B------:R-:W-:Y:S01]  /*38630*/  UMOV UR27, UR15 ;  /* 0x0000000f001b7c82 */ /* 0x000fe20008000000 */
[----:B------:R-:W-:Y:S02]  /*38640*/  WARPGROUP.DEPBAR.LE gsb0, 0x0 ;  /* 0x00008000000079c5 */ /* 0x000fe40000010000 */
[----:B------:R-:W-:-:S06]  /*38650*/  WARPGROUP.ARRIVE ;  /* 0x00000000000079c5 */ /* 0x000fcc0000000000 */
[----:B------:R-:W-:Y:S01]  /*38660*/  QGMMA.64x64x32.F32.E5M2.E5M2 R88, gdesc[UR24], R88, gsb0 ;  /* 0x00e00000185879f3 */ /* 0x000fe20008003858 */
[----:B------:R-:W-:Y:S01]  /*38670*/  UMOV UR30, UR18 ;  /* 0x00000012001e7c82 */ /* 0x000fe20008000000 */
[----:B------:R-:W-:Y:S01]  /*38680*/  UMOV UR31, UR19 ;  /* 0x00000013001f7c82 */ /* 0x000fe20008000000 */
[----:B------:R-:W-:Y:S02]  /*38690*/  WARPGROUP.DEPBAR.LE gsb0, 0x0 ;  /* 0x00008000000079c5 */ /* 0x000fe40000010000 */
[----:B------:R-:W-:-:S06]  /*386a0*/  WARPGROUP.ARRIVE ;  /* 0x00000000000079c5 */ /* 0x000fcc0000000000 */
[----:B------:R-:W-:Y:S01]  /*386b0*/  QGMMA.64x64x32.F32.E5M2.E5M2 R56, gdesc[UR28], R56, gsb0 ;  /* 0x00e000001c3879f3 */ /* 0x000fe20008003838 */
[C---:B----4-:R-:W-:Y:S01]  /*386c0*/  IADD3 R0, P2, R5.reuse, R0, RZ ;  /* 0x0000000005007210 */ /* 0x050fe20007f5e0ff */
        /* <DEDUP_REMOVED lines=35> */
[----:B--2---:R-:W-:-:S03]  /*38900*/  IADD3 R14, P6, R5, R14, RZ ;  /* 0x0000000e050e7210 */ /* 0x004fc60007fde0ff */
[----:B------:R2:W-:Y:S01]  /*38910*/  STL [R1+0x16d8], R10 ;  /* 0x0016d80a01007387 */ /* 0x0005e20000100800 */
[----:B------:R-:W-:-:S03]  /*38920*/  IMAD.X R15, R4, 0x1, R15, P1 ;  /* 0x00000001040f7824 */ /* 0x000fc600008e060f */
[----:B------:R2:W-:Y:S01]  /*38930*/  STL [R1+0x16fc], R11 ;  /* 0x0016fc0b01007387 */ /* 0x0005e20000100800 */
[----:B---3--:R-:W-:-:S03]  /*38940*/  IADD3 R16, P1, R5, R16, RZ ;  /* 0x0000001005107210 */ /* 0x008fc60007f3e0ff */
        /* <DEDUP_REMOVED lines=10> */
[----:B------:R3:W-:Y:S04]  /*389f0*/  STL [R1+0x16e4], R17 ;  /* 0x0016e41101007387 */ /* 0x0007e80000100800 */
[----:B------:R3:W-:Y:S01]  /*38a00*/  STL [R1+0x16b8], R18 ;  /* 0x0016b81201007387 */ /* 0x0007e20000100800 */
[----:B------:R-:W-:-:S03]  /*38a10*/  IADD3 R22, P4, R5, R22, RZ ;  /* 0x0000001605167210 */ /* 0x000fc60007f9e0ff */
[----:B------:R3:W-:Y:S01]  /*38a20*/  STL [R1+0x16dc], R19 ;  /* 0x0016dc1301007387 */ /* 0x0007e20000100800 */
[----:B------:R-:W-:-:S03]  /*38a30*/  IMAD.X R23, R4, 0x1, R23, P5 ;  /* 0x0000000104177824 */ /* 0x000fc600028e0617 */
[----:B------:R3:W-:Y:S04]  /*38a40*/  STL [R1+0x16b0], R20 ;  /* 0x0016b01401007387 */ /* 0x0007e80000100800 */
[----:B------:R3:W-:Y:S01]  /*38a50*/  STL [R1+0x16d4], R21 ;  /* 0x0016d41501007387 */ /* 0x0007e20000100800 */
[----:B------:R-:W-:-:S03]  /*38a60*/  IADD3 R3, P5, R5, R3, RZ ;  /* 0x0000000305037210 */ /* 0x000fc60007fbe0ff */
[----:B0-----:R-:W3:Y:S04]  /*38a70*/  LDL.LU R0, [R1+0x16c4] ;  /* 0x0016c40001007983 */ /* 0x001ee80000300800 */
[----:B------:R0:W-:Y:S04]  /*38a80*/  STL [R1+0x16a8], R22 ;  /* 0x0016a81601007387 */ /* 0x0001e80000100800 */
[----:B-1----:R-:W3:Y:S04]  /*38a90*/  LDL.LU R2, [R1+0x1698] ;  /* 0x0016980001027983 */ /* 0x002ee80000300800 */
[----:B------:R1:W-:Y:S04]  /*38aa0*/  STL [R1+0x16cc], R23 ;  /* 0x0016cc1701007387 */ /* 0x0003e80000100800 */
[----:B----4-:R-:W4:Y:S04]  /*38ab0*/  LDL.LU R247, [R1+0x16bc] ;  /* 0x0016bc0001f77983 */ /* 0x010f280000300800 */
        /* <DEDUP_REMOVED lines=26> */
[----:B0-----:R-:W3:Y:S04]  /*38c60*/  LDL.LU R22, [R1+0x674] ;  /* 0x0006740001167983 */ /* 0x001ee80000300800 */
[----:B-1----:R-:W3:Y:S04]  /*38c70*/  LDL.LU R23, [R1+0x648] ;  /* 0x0006480001177983 */ /* 0x002ee80000300800 */
[----:B------:R-:W3:Y:S01]  /*38c80*/  LDL.LU R3, [R1+0x66c] ;  /* 0x00066c0001037983 */ /* 0x000ee20000300800 */
[----:B------:R-:W-:-:S02]  /*38c90*/  WARPGROUP.DEPBAR.LE gsb0, 0x0 ;  /* 0x00008000000079c5 */ /* 0x000fc40000010000 */
[----:B------:R-:W-:Y:S01]  /*38ca0*/  WARPGROUP.ARRIVE ;  /* 0x00000000000079c5 */ /* 0x000fe20000000000 */
[----:B------:R-:W-:Y:S01]  /*38cb0*/  UMOV UR34, UR6 ;  /* 0x0000000600227c82 */ /* 0x000fe20008000000 */
[----:B------:R-:W-:-:S04]  /*38cc0*/  UMOV UR35, UR7 ;  /* 0x0000000700237c82 */ /* 0x000fc80008000000 */
        /* <DEDUP_REMOVED lines=13> */
[C---:B------:R-:W-:Y:S01]  /*38da0*/  IMAD.X R0, R4.reuse, 0x1, R0, P6 ;  /* 0x0000000104007824 */ /* 0x040fe200030e0600 */
[C---:B------:R-:W-:Y:S01]  /*38db0*/  IADD3 R2, P6, R5.reuse, R2, RZ ;  /* 0x0000000205027210 */ /* 0x040fe20007fde0ff */
[C---:B----4-:R-:W-:Y:S01]  /*38dc0*/  IMAD.X R247, R4.reuse, 0x1, R247, P1 ;  /* 0x0000000104f77824 */ /* 0x050fe200008e06f7 */
[C---:B------:R-:W-:Y:S01]  /*38dd0*/  IADD3 R246, P1, R5.reuse, R246, RZ ;  /* 0x000000f605f67210 */ /* 0x040fe20007f3e0ff */
        /* <DEDUP_REMOVED lines=54> */
[----:B------:R-:W-:-:S03]  /*39140*/  IMAD.X R3, R4, 0x1, R3, P3 ;  /* 0x0000000104037824 */ /* 0x000fc600018e0603 */
[----:B0-----:R-:W3:Y:S04]  /*39150*/  LDL.LU R243, [R1+0x640] ;  /* 0x0006400001f37983 */ /* 0x001ee80000300800 */
[----:B------:R0:W-:Y:S04]  /*39160*/  STL [R1+0x674], R22 ;  /* 0x0006741601007387 */ /* 0x0001e80000100800 */
[----:B------:R-:W3:Y:S04]  /*39170*/  LDL.LU R244, [R1+0x664] ;  /* 0x0006640001f47983 */ /* 0x000ee80000300800 */
[----:B------:R0:W-:Y:S04]  /*39180*/  STL [R1+0x648], R23 ;  /* 0x0006481701007387 */ /* 0x0001e80000100800 */
[----:B------:R-:W3:Y:S04]  /*39190*/  LDL.LU R245, [R1+0x638] ;  /* 0x0006380001f57983 */ /* 0x000ee80000300800 */
[----:B------:R0:W-:Y:S04]  /*391a0*/  STL [R1+0x66c], R3 ;  /* 0x00066c0301007387 */ /* 0x0001e80000100800 */
[----:B------:R-:W3:Y:S04]  /*391b0*/  LDL.LU R246, [R1+0x65c] ;  /* 0x00065c0001f67983 */ /* 0x000ee80000300800 */
[----:B------:R-:W3:Y:S04]  /*391c0*/  LDL.LU R247, [R1+0x630] ;  /* 0x0006300001f77983 */ /* 0x000ee80000300800 */
[----:B------:R-:W3:Y:S04]  /*391d0*/  LDL.LU R0, [R1+0x654] ;  /* 0x0006540001007983 */ /* 0x000ee80000300800 */
[----:B------:R-:W3:Y:S04]  /*391e0*/  LDL.LU R2, [R1+0x628] ;  /* 0x0006280001027983 */ /* 0x000ee80000300800 */
[----:B-1----:R-:W3:Y:S04]  /*391f0*/  LDL.LU R248, [R1+0x64c] ;  /* 0x00064c0001f87983 */ /* 0x002ee80000300800 */
[----:B----4-:R-:W4:Y:S04]  /*39200*/  LDL.LU R249, [R1+0x620] ;  /* 0x0006200001f97983 */ /* 0x010f280000300800 */
        /* <DEDUP_REMOVED lines=12> */
[----:B------:R-:W3:Y:S01]  /*392d0*/  LDL.LU R15, [R1+0x614] ;  /* 0x00061400010f7983 */ /* 0x000ee20000300800 */
[----:B------:R-:W-:-:S03]  /*392e0*/  WARPGROUP.DEPBAR.LE gsb0, 0x0 ;  /* 0x00008000000079c5 */ /* 0x000fc60000010000 */
[----:B------:R-:W3:Y:S01]  /*392f0*/  LDL.LU R16, [R1+0x5e8] ;  /* 0x0005e80001107983 */ /* 0x000ee20000300800 */
[----:B------:R-:W-:-:S03]  /*39300*/  WARPGROUP.ARRIVE ;  /* 0x00000000000079c5 */ /* 0x000fc60000000000 */
[----:B------:R-:W3:Y:S04]  /*39310*/  LDL.LU R17, [R1+0x60c] ;  /* 0x00060c0001117983 */ /* 0x000ee80000300800 */
[----:B------:R-:W3:Y:S04]  /*39320*/  LDL.LU R18, [R1+0x5e0] ;  /* 0x0005e00001127983 */ /* 0x000ee80000300800 */
[----:B------:R-:W3:Y:S04]  /*39330*/  LDL.LU R19, [R1+0x604] ;  /* 0x0006040001137983 */ /* 0x000ee80000300800 */
[----:B------:R-:W3:Y:S04]  /*39340*/  LDL.LU R20, [R1+0x5fc] ;  /* 0x0005fc0001147983 */ /* 0x000ee80000300800 */
[----:B------:R-:W3:Y:S04]  /*39350*/  LDL.LU R21, [R1+0x5f4] ;  /* 0x0005f40001157983 */ /* 0x000ee80000300800 */
[----:B0-----:R-:W3:Y:S01]  /*39360*/  LDL.LU R22, [R1+0x5ec] ;  /* 0x0005ec0001167983 */ /* 0x001ee20000300800 */
[----:B------:R-:W-:Y:S03]  /*39370*/  QGMMA.64x64x32.F32.E5M2.E5M2 R24, gdesc[UR44], R24, gsb0 ;  /* 0x00e000002c1879f3 */ /* 0x000fe60008003818 */
[----:B------:R-:W3:Y:S04]  /*39380*/  LDL.LU R23, [R1+0x5e4] ;  /* 0x0005e40001177983 */ /* 0x000ee80000300800 */
[----:B------:R-:W3:Y:S01]  /*39390*/  LDL.LU R3, [R1+0x5dc] ;  /* 0x0005dc0001037983 */ /* 0x000ee20000300800 */
[----:B------:R-:W-:Y:S01]  /*393a0*/  UMOV UR50, UR6 ;  /* 0x0000000600327c82 */ /* 0x000fe20008000000 */
[----:B------:R-:W-:Y:S01]  /*393b0*/  UMOV UR51, UR7 ;  /* 0x0000000700337c82 */ /* 0x000fe20008000000 */
[----:B------:R-:W-:-:S02]  /*393c0*/  WARPGROUP.DEPBAR.LE gsb0, 0x0 ;  /* 0x00008000000079c5 */ /* 0x000fc40000010000 */
        /* <DEDUP_REMOVED lines=12> */
[C---:B------:R-:W-:Y:S01]  /*39490*/  IADD3 R243, P3, R5.reuse, R243, RZ ;  /* 0x000000f305f37210 */ /* 0x040fe20007f7e0ff */
[----:B------:R-:W-:Y:S01]  /*394a0*/  IMAD.X R244, R4, 0x1, R244, P4 ;  /* 0x0000000104f47824 */ /* 0x000fe200020e06f4 */
[----:B------:R-:W-:-:S03]  /*394b0*/  IADD3 R245, P4, R5, R245, RZ ;  /* 0x000000f505f57210 */ /* 0x000fc60007f9e0ff */
[----:B------:R0:W-:Y:S01]  /*394c0*/  STL [R1+0x640], R243 ;  /* 0x000640f301007387 */ /* 0x0001e20000100800 */
[C---:B------:R-:W-:Y:S01]  /*394d0*/  IMAD.X R246, R4.reuse, 0x1, R246, P5 ;  /* 0x0000000104f67824 */ /* 0x040fe200028e06f6 */
[C---:B------:R-:W-:Y:S01]  /*394e0*/  IADD3 R247, P5, R5.reuse, R247, RZ ;  /* 0x000000f705f77210 */ /* 0x040fe20007fbe0ff */
[C---:B------:R-:W-:Y:S01]  /*394f0*/  IMAD.X R0, R4.reuse, 0x1, R0, P6 ;  /* 0x0000000104007824 */ /* 0x040fe200030e0600 */
[C---:B------:R-:W-:Y:S01]  /*39500*/  IADD3 R2, P6, R5.reuse, R2, RZ ;  /* 0x0000000205027210 */ /* 0x040fe20007fde0ff */
[----:B0-----:R0:W5:Y:S04]  /*39510*/  LDL.LU R243, [R1+0x180c] ;  /* 0x00180c0001f37983 */ /* 0x0011680000300800 */
[----:B------:R1:W-:Y:S01]  /*39520*/  STL [R1+0x664], R244 ;  /* 0x000664f401007387 */ /* 0x0003e20000100800 */
[C---:B------:R-:W-:Y:S01]  /*39530*/  IMAD.X R248, R4.reuse, 0x1, R248, P1 ;  /* 0x0000000104f87824 */ /* 0x040fe200008e06f8 */
[C---:B----4-:R-:W-:Y:S01]  /*39540*/  IADD3 R249, P1, R5.reuse, R249, RZ ;  /* 0x000000f905f97210 */ /* 0x050fe20007f3e0ff */
[C---:B------:R-:W-:Y:S01]  /*39550*/  IMAD.X R250, R4.reuse, 0x1, R250, P2 ;  /* 0x0000000104fa7824 */ /* 0x040fe200010e06fa */
[----:B-1----:R0:W5:Y:S04]  /*39560*/  LDL.LU R244, [R1+0x1808] ;  /* 0x0018080001f47983 */ /* 0x0021680000300800 */
[----:B------:R1:W-:Y:S01]  /*39570*/  STL [R1+0x638], R245 ;  /* 0x000638f501007387 */ /* 0x0003e20000100800 */
[C---:B------:R-:W-:Y:S01]  /*39580*/  IADD3 R251, P2, R5.reuse, R251, RZ ;  /* 0x000000fb05fb7210 */ /* 0x040fe20007f5e0ff */
[C---:B------:R-:W-:Y:S01]  /*39590*/  IMAD.X R252, R4.reuse, 0x1, R252, P3 ;  /* 0x0000000104fc7824 */ /* 0x040fe200018e06fc */
[C---:B--2---:R-:W-:Y:S01]  /*395a0*/  IADD3 R6, P3, R5.reuse, R6, RZ ;  /* 0x0000000605067210 */ /* 0x044fe20007f7e0ff */
[----:B-1----:R0:W5:Y:S04]  /*395b0*/  LDL.LU R245, [R1+0x1804] ;  /* 0x0018040001f57983 */ /* 0x0021680000300800 */
[----:B------:R1:W-:Y:S01]  /*395c0*/  STL [R1+0x65c], R246 ;  /* 0x00065cf601007387 */ /* 0x0003e20000100800 */
[----:B------:R-:W-:Y:S01]  /*395d0*/  IMAD.X R7, R4, 0x1, R7, P4 ;  /* 0x0000000104077824 */ /* 0x000fe200020e0607 */
[----:B---3--:R-:W-:-:S02]  /*395e0*/  IADD3 R8, P4, R5, R8, RZ ;  /* 0x0000000805087210 */ /* 0x008fc40007f9e0ff */
[----:B-1----:R0:W5:Y:S04]  /*395f0*/  LDL.LU R246, [R1+0x1800] ;  /* 0x0018000001f67983 */ /* 0x0021680000300800 */
[----:B------:R1:W-:Y:S01]  /*39600*/  STL [R1+0x630], R247 ;  /* 0x000630f701007387 */ /* 0x0003e20000100800 */
[C---:B------:R-:W-:Y:S01]  /*39610*/  IMAD.X R9, R4.reuse, 0x1, R9, P5 ;  /* 0x0000000104097824 */ /* 0x040fe200028e0609 */
[----:B------:R-:W-:Y:S02]  /*39620*/  IADD3 R10, P5, R5, R10, RZ ;  /* 0x0000000a050a7210 */ /* 0x000fe40007fbe0ff */
[----:B-1----:R0:W5:Y:S04]  /*39630*/  LDL.LU R247, [R1+0x17fc] ;  /* 0x0017fc0001f77983 */ /* 0x0021680000300800 */
[----:B------:R1:W-:Y:S04]  /*39640*/  STL [R1+0x654], R0 ;  /* 0x0006540001007387 */ /* 0x0003e80000100800 */
[----:B------:R2:W-:Y:S04]  /*39650*/  STL [R1+0x628], R2 ;  /* 0x0006280201007387 */ /* 0x0005e80000100800 */
[----:B------:R0:W-:Y:S04]  /*39660*/  STL [R1+0x64c], R248 ;  /* 0x00064cf801007387 */ /* 0x0001e80000100800 */
[----:B------:R0:W-:Y:S04]  /*39670*/  STL [R1+0x620], R249 ;  /* 0x000620f901007387 */ /* 0x0001e80000100800 */
[----:B------:R0:W-:Y:S04]  /*39680*/  STL [R1+0x644], R250 ;  /* 0x000644fa01007387 */ /* 0x0001e80000100800 */
[----:B------:R0:W-:Y:S04]  /*39690*/  STL [R1+0x618], R251 ;  /* 0x000618fb01007387 */ /* 0x0001e80000100800 */
[----:B------:R0:W-:Y:S04]  /*396a0*/  STL [R1+0x63c], R252 ;  /* 0x00063cfc01007387 */ /* 0x0001e80000100800 */
        /* <DEDUP_REMOVED lines=11> */
[C---:B------:R-:W-:Y:S01]  /*39760*/  IADD3 R16, P2, R5.reuse, R16, RZ ;  /* 0x0000001005107210 */ /* 0x040fe20007f5e0ff */
[----:B------:R-:W-:Y:S02]  /*39770*/  IMAD.X R17, R4, 0x1, R17, P3 ;  /* 0x0000000104117824 */ /* 0x000fe400018e0611 */
[----:B------:R0:W-:Y:S01]  /*39780*/  STL [R1+0x5f8], R12 ;  /* 0x0005f80c01007387 */ /* 0x0001e20000100800 */
[----:B------:R-:W-:-:S03]  /*39790*/  IADD3 R18, P3, R5, R18, RZ ;  /* 0x0000001205127210 */ /* 0x000fc60007f7e0ff */
[----:B------:R0:W-:Y:S04]  /*397a0*/  STL [R1+0x61c], R13 ;  /* 0x00061c0d01007387 */ /* 0x0001e80000100800 */
[----:B------:R0:W-:Y:S01]  /*397b0*/  STL [R1+0x5f0], R14 ;  /* 0x0005f00e01007387 */ /* 0x0001e20000100800 */
[C---:B------:R-:W-:Y:S01]  /*397c0*/  IMAD.X R19, R4.reuse, 0x1, R19, P4 ;  /* 0x0000000104137824 */ /* 0x040fe200020e0613 */
[----:B-1----:R-:W1:Y:S02]  /*397d0*/  LDC R0, c[0x0][0x238] ;  /* 0x00008e00ff007b82 */ /* 0x002e640000000800 */
[----:B------:R0:W-:Y:S01]  /*397e0*/  STL [R1+0x614], R15 ;  /* 0x0006140f01007387 */ /* 0x0001e20000100800 */
[----:B------:R-:W-:-:S03]  /*397f0*/  IMAD.X R20, R4, 0x1, R20, P5 ;  /* 0x0000000104147824 */ /* 0x000fc600028e0614 */
[----:B------:R0:W-:Y:S01]  /*39800*/  STL [R1+0x5e8], R16 ;  /* 0x0005e81001007387 */ /* 0x0001e20000100800 */
[----:B------:R-:W-:-:S03]  /*39810*/  IMAD.X R21, R4, 0x1, R21, P6 ;  /* 0x0000000104157824 */ /* 0x000fc600030e0615 */
[----:B------:R0:W-:Y:S01]  /*39820*/  STL [R1+0x60c], R17 ;  /* 0x00060c1101007387 */ /* 0x0001e20000100800 */
[----:B------:R-:W-:-:S03]  /*39830*/  IMAD.X R3, R4, 0x1, R3, P3 ;  /* 0x0000000104037824 */ /* 0x000fc600018e0603 */
[----:B------:R0:W-:Y:S01]  /*39840*/  STL [R1+0x5e0], R18 ;  /* 0x0005e01201007387 */ /* 0x0001e20000100800 */
[----:B------:R-:W-:-:S03]  /*39850*/  IMAD.X R22, R4, 0x1, R22, P1 ;  /* 0x0000000104167824 */ /* 0x000fc600008e0616 */
[----:B------:R0:W-:Y:S01]  /*39860*/  STL [R1+0x604], R19 ;  /* 0x0006041301007387 */ /* 0x0001e20000100800 */
[----:B------:R-:W-:Y:S01]  /*39870*/  IMAD.X R23, R4, 0x1, R23, P2 ;  /* 0x0000000104177824 */ /* 0x000fe200010e0617 */
[----:B--2---:R-:W2:Y:S02]  /*39880*/  LDC R2, c[0x0][0x238] ;  /* 0x00008e00ff027b82 */ /* 0x004ea40000000800 */
[----:B------:R0:W-:Y:S04]  /*39890*/  STL [R1+0x5fc], R20 ;  /* 0x0005fc1401007387 */ /* 0x0001e80000100800 */
[----:B------:R0:W-:Y:S04]  /*398a0*/  STL [R1+0x5f4], R21 ;  /* 0x0005f41501007387 */ /* 0x0001e80000100800 */
[----:B------:R0:W-:Y:S04]  /*398b0*/  STL [R1+0x5dc], R3 ;  /* 0x0005dc0301007387 */ /* 0x0001e80000100800 */
[----:B------:R0:W-:Y:S04]  /*398c0*/  STL [R1+0x5ec], R22 ;  /* 0x0005ec1601007387 */ /* 0x0001e80000100800 */
[----:B------:R0:W-:Y:S01]  /*398d0*/  STL [R1+0x5e4], R23 ;  /* 0x0005e41701007387 */ /* 0x0001e20000100800 */
[----:B------:R-:W-:-:S02]  /*398e0*/  WARPGROUP.DEPBAR.LE gsb0, 0x0 ;  /* 0x00008000000079c5 */ /* 0x000fc40000010000 */
[----:B-1----:R-:W-:-:S05]  /*398f0*/  IMAD.SHL.U32 R0, R0, 0x80, RZ ;  /* 0x0000008000007824 */ /* 0x002fca00078e00ff */
[----:B------:R-:W-:Y:S01]  /*39900*/  SHF.R.S32.HI R0, RZ, 0x1f, R0 ;  /* 0x0000001fff007819 */ /* 0x000fe20000011400 */
[----:B--2---:R-:W-:Y:S01]  /*39910*/  IMAD.SHL.U32 R2, R2, 0x80, RZ ;  /* 0x0000008002027824 */ /* 0x004fe200078e00ff */
[----:B0-----:R-:W-:Y:S06]  /*39920*/  @P0 BRA `(.L_x_2) ;  /* 0xfffffd6800280947 */ /* 0x001fec000383ffff */
.L_x_1:
[----:B------:R0:W-:Y:S04]  /*39930*/  STL [R1+0x1808], R52 ;  /* 0x0018083401007387 */ /* 0x0001e80000100800 */
[----:B------:R-:W2:Y:S04]  /*39940*/  LDL.LU R9, [R1+0x4] ;  /* 0x0000040001097983 */ /* 0x000ea80000300800 */
[----:B0-----:R-:W2:Y:S04]  /*39950*/  LDL.LU R52, [R1] ;  /* 0x0000000001347983 */ /* 0x001ea80000300800 */
[----:B------:R0:W-:Y:S04]  /*39960*/  STL [R1+0x1804], R53 ;  /* 0x0018043501007387 */ /* 0x0001e80000100800 */
[----:B0-----:R-:W3:Y:S04]  /*39970*/  LDL.LU R53, [R1+0x8] ;  /* 0x0000080001357983 */ /* 0x001ee80000300800 */
[----:B------:R-:W3:Y:S04]  /*39980*/  LDL.LU R7, [R1+0xc] ;  /* 0x00000c0001077983 */ /* 0x000ee80000300800 */
[----:B------:R0:W-:Y:S04]  /*39990*/  STL [R1+0x1800], R54 ;  /* 0x0018003601007387 */ /* 0x0001e80000100800 */
[----:B0-----:R-:W4:Y:S04]  /*399a0*/  LDL.LU R54, [R1+0x10] ;  /* 0x0000100001367983 */ /* 0x001f280000300800 */
[----:B------:R-:W4:Y:S04]  /*399b0*/  LDL.LU R5, [R1+0x14] ;  /* 0x0000140001057983 */ /* 0x000f280000300800 */
[----:B------:R0:W-:Y:S04]  /*399c0*/  STL [R1+0x17fc], R55 ;  /* 0x0017fc3701007387 */ /* 0x0001e80000100800 */
[----:B0-----:R-:W4:Y:S04]  /*399d0*/  LDL.LU R55, [R1+0x18] ;  /* 0x0000180001377983 */ /* 0x001f280000300800 */
        /* <DEDUP_REMOVED lines=25> */
[----:B--2---:R-:W-:-:S03]  /*39b70*/  F2FP.SATFINITE.E5M2.F32.PACK_AB_MERGE_C R9, R9, R52, RZ ;  /* 0x000000340909723e */ /* 0x004fc600048060ff */
[----:B------:R-:W2:Y:S01]  /*39b80*/  LDL.LU R52, [R1+0x1808] ;  /* 0x0018080001347983 */ /* 0x000ea20000300800 */
[----:B---3--:R-:W-:-:S03]  /*39b90*/  F2FP.SATFINITE.E5M2.F32.PACK_AB_MERGE_C R7, R7, R53, RZ ;  /* 0x000000350707723e */ /* 0x008fc600048060ff */
[----:B------:R-:W2:Y:S01]  /*39ba0*/  LDL.LU R53, [R1+0x1804] ;  /* 0x0018040001357983 */ /* 0x000ea20000300800 */
[----:B----4-:R-:W-:-:S03]  /*39bb0*/  F2FP.SATFINITE.E5M2.F32.PACK_AB_MERGE_C R5, R5, R54, RZ ;  /* 0x000000360505723e */ /* 0x010fc600048060ff */
[----:B------:R-:W3:Y:S01]  /*39bc0*/  LDL.LU R54, [R1+0x1800] ;  /* 0x0018000001367983 */ /* 0x000ee20000300800 */
[----:B------:R-:W-:-:S03]  /*39bd0*/  F2FP.SATFINITE.E5M2.F32.PACK_AB_MERGE_C R3, R3, R55, RZ ;  /* 0x000000370303723e */ /* 0x000fc600048060ff */
[----:B------:R-:W3:Y:S01]  /*39be0*/  LDL.LU R55, [R1+0x17fc] ;  /* 0x0017fc0001377983 */ /* 0x000ee20000300800 */
[----:B------:R-:W-:Y:S02]  /*39bf0*/  F2FP.SATFINITE.E5M2.F32.PACK_AB_MERGE_C R184, R185, R184, RZ ;  /* 0x000000b8b9b8723e */ /* 0x000fe400048060ff */
[----:B------:R-:W-:Y:S02]  /*39c00*/  F2FP.SATFINITE.E5M2.F32.PACK_AB_MERGE_C R120, R121, R120, RZ ;  /* 0x000000787978723e */ /* 0x000fe400048060ff */
[----:B------:R-:W-:Y:S02]  /*39c10*/  F2FP.SATFINITE.E5M2.F32.PACK_AB_MERGE_C R24, R25, R24, RZ ;  /* 0x000000181918723e */ /* 0x000fe400048060ff */
[----:B------:R-:W-:Y:S02]  /*39c20*/  F2FP.SATFINITE.E5M2.F32.PACK_AB_MERGE_C R186, R187, R186, RZ ;  /* 0x000000babbba723e */ /* 0x000fe400048060ff */
[----:B------:R-:W-:Y:S02]  /*39c30*/  F2FP.SATFINITE.E5M2.F32.PACK_AB_MERGE_C R122, R123, R122, RZ ;  /* 0x0000007a7b7a723e */ /* 0x000fe400048060ff */
[----:B------:R-:W-:-:S02]  /*39c40*/  F2FP.SATFINITE.E5M2.F32.PACK_AB_MERGE_C R218, R219, R218, RZ ;  /* 0x000000dadbda723e */ /* 0x000fc400048060ff */
[----:B------:R-:W-:Y:S02]  /*39c50*/  F2FP.SATFINITE.E5M2.F32.PACK_AB_MERGE_C R154, R155, R154, RZ ;  /* 0x0000009a9b9a723e */ /* 0x000fe400048060ff */
[----:B------:R-:W-:Y:S01]  /*39c60*/  F2FP.SATFINITE.E5M2.F32.PACK_AB_MERGE_C R90, R91, R90, RZ ;  /* 0x0000005a5b5a723e */ /* 0x000fe200048060ff */
[----:B------:R-:W0:Y:S01]  /*39c70*/  LDC R155, c[0x0][0x244] ;  /* 0x00009100ff9b7b82 */ /* 0x000e220000000800 */
[----:B------:R-:W-:Y:S02]  /*39c80*/  F2FP.SATFINITE.E5M2.F32.PACK_AB_MERGE_C R188, R189, R188, RZ ;  /* 0x000000bcbdbc723e */ /* 0x000fe400048060ff */
[----:B------:R-:W-:Y:S02]  /*39c90*/  F2FP.SATFINITE.E5M2.F32.PACK_AB_MERGE_C R124, R125, R124, RZ ;  /* 0x0000007c7d7c723e */ /* 0x000fe400048060ff */
[----:B------:R-:W-:Y:S02]  /*39ca0*/  F2FP.SATFINITE.E5M2.F32.PACK_AB_MERGE_C R28, R29, R28, RZ ;  /* 0x0000001c1d1c723e */ /* 0x000fe400048060ff */
[----:B------:R-:W-:-:S02]  /*39cb0*/  F2FP.SATFINITE.E5M2.F32.PACK_AB_MERGE_C R216, R217, R216, RZ ;  /* 0x000000d8d9d8723e */ /* 0x000fc400048060ff */
[----:B------:R-:W-:Y:S02]  /*39cc0*/  F2FP.SATFINITE.E5M2.F32.PACK_AB_MERGE_C R152, R153, R152, RZ ;  /* 0x000000989998723e */ /* 0x000fe400048060ff */
[----:B------:R-:W-:Y:S02]  /*39cd0*/  F2FP.SATFINITE.E5M2.F32.PACK_AB_MERGE_C R88, R89, R88, RZ ;  /* 0x000000585958723e */ /* 0x000fe400048060ff */
        /* <DEDUP_REMOVED lines=18> */
[----:B------:R-:W4:Y:S01]  /*39e00*/  LDL.LU R21, [R1+0x17f8] ;  /* 0x0017f80001157983 */ /* 0x000f220000300800 */
[----:B------:R-:W-:Y:S02]  /*39e10*/  F2FP.SATFINITE.E5M2.F32.PACK_AB_MERGE_C R162, R163, R162, RZ ;  /* 0x000000a2a3a2723e */ /* 0x000fe400048060ff */
[----:B------:R-:W-:Y:S01]  /*39e20*/  F2FP.SATFINITE.E5M2.F32.PACK_AB_MERGE_C R98, R99, R98, RZ ;  /* 0x000000626362723e */ /* 0x000fe200048060ff */
[----:B------:R-:W1:Y:S01]  /*39e30*/  S2R R249, SR_CgaCtaId ;  /* 0x0000000000f97919 */ /* 0x000e620000008800 */
[----:B------:R-:W-:Y:S02]  /*39e40*/  F2FP.SATFINITE.E5M2.F32.PACK_AB_MERGE_C R13, R13, R20, RZ ;  /* 0x000000140d0d723e */ /* 0x000fe400048060ff */
[----:B------:R-:W-:-:S02]  /*39e50*/  F2FP.SATFINITE.E5M2.F32.PACK_AB_MERGE_C R4, R4, R250, RZ ;  /* 0x000000fa0404723e */ /* 0x000fc400048060ff */
[----:B------:R-:W-:Y:S02]  /*39e60*/  F2FP.SATFINITE.E5M2.F32.PACK_AB_MERGE_C R14, R14, R19, RZ ;  /* 0x000000130e0e723e */ /* 0x000fe400048060ff */
[----:B------:R-:W-:Y:S02]  /*39e70*/  F2FP.SATFINITE.E5M2.F32.PACK_AB_MERGE_C R15, R15, R18, RZ ;  /* 0x000000120f0f723e */ /* 0x000fe400048060ff */
[----:B------:R-:W0:Y:S01]  /*39e80*/  S2R R18, SR_TID.X ;  /* 0x0000000000127919 */ /* 0x000e220000002100 */
[----:B------:R-:W-:Y:S02]  /*39e90*/  MOV R248, 0x400 ;  /* 0x0000040000f87802 */ /* 0x000fe40000000f00 */
[----:B------:R-:W-:Y:S02]  /*39ea0*/  LOP3.LUT R184, R184, 0xffff, RZ, 0xc0, !PT ;  /* 0x0000ffffb8b87812 */ /* 0x000fe400078ec0ff */
[----:B------:R-:W-:Y:S02]  /*39eb0*/  LOP3.LUT R120, R120, 0xffff, RZ, 0xc0, !PT ;  /* 0x0000ffff78787812 */ /* 0x000fe400078ec0ff */
[----:B------:R-:W-:-:S02]  /*39ec0*/  LOP3.LUT R186, R186, 0xffff, RZ, 0xc0, !PT ;  /* 0x0000ffffbaba7812 */ /* 0x000fc400078ec0ff */
[----:B------:R-:W-:Y:S02]  /*39ed0*/  LOP3.LUT R122, R122, 0xffff, RZ, 0xc0, !PT ;  /* 0x0000ffff7a7a7812 */ /* 0x000fe400078ec0ff */
[----:B------:R-:W-:Y:S02]  /*39ee0*/  F2FP.SATFINITE.E5M2.F32.PACK_AB_MERGE_C R19, R33, R32, RZ ;  /* 0x000000202113723e */ /* 0x000fe400048060ff */
[----:B-1----:R-:W-:Y:S02]  /*39ef0*/  LEA R248, R249, R248, 0x18 ;  /* 0x000000f8f9f87211 */ /* 0x002fe400078ec0ff */
[----:B------:R-:W-:Y:S02]  /*39f00*/  PRMT R32, R120, 0x3340, R1 ;  /* 0x0000334078207816 */ /* 0x000fe40000000001 */
[----:B------:R-:W-:Y:S02]  /*39f10*/  F2FP.SATFINITE.E5M2.F32.PACK_AB_MERGE_C R20, R35, R34, RZ ;  /* 0x000000222314723e */ /* 0x000fe400048060ff */
[----:B------:R-:W-:-:S02]  /*39f20*/  LOP3.LUT R218, R218, 0xffff, RZ, 0xc0, !PT ;  /* 0x0000ffffdada7812 */ /* 0x000fc400078ec0ff */
[----:B------:R-:W-:Y:S02]  /*39f30*/  LOP3.LUT R33, R154, 0xffff, RZ, 0xc0, !PT ;  /* 0x0000ffff9a217812 */ /* 0x000fe400078ec0ff */
[----:B------:R-:W-:Y:S02]  /*39f40*/  LOP3.LUT R90, R90, 0xffff, RZ, 0xc0, !PT ;  /* 0x0000ffff5a5a7812 */ /* 0x000fe400078ec0ff */
[----:B------:R-:W-:Y:S02]  /*39f50*/  PRMT R34, R122, 0x3340, R1 ;  /* 0x000033407a227816 */ /* 0x000fe40000000001 */
[----:B------:R-:W-:Y:S02]  /*39f60*/  LOP3.LUT R5, R5, 0xffff, RZ, 0xc0, !PT ;  /* 0x0000ffff05057812 */ /* 0x000fe400078ec0ff */
[----:B------:R-:W-:Y:S02]  /*39f70*/  LOP3.LUT R188, R188, 0xffff, RZ, 0xc0, !PT ;  /* 0x0000ffffbcbc7812 */ /* 0x000fe400078ec0ff */
[----:B------:R-:W-:-:S02]  /*39f80*/  LOP3.LUT R124, R124, 0xffff, RZ, 0xc0, !PT ;  /* 0x0000ffff7c7c7812 */ /* 0x000fc400078ec0ff */
[----:B0-----:R-:W-:Y:S02]  /*39f90*/  LOP3.LUT R29, R18, 0x7f, RZ, 0xc0, !PT ;  /* 0x0000007f121d7812 */ /* 0x001fe400078ec0ff */
[----:B------:R-:W-:Y:S02]  /*39fa0*/  F2FP.SATFINITE.E5M2.F32.PACK_AB_MERGE_C R16, R16, R17, RZ ;  /* 0x000000111010723e */ /* 0x000fe400048060ff */
[----:B------:R-:W-:Y:S02]  /*39fb0*/  LOP3.LUT R216, R216, 0xffff, RZ, 0xc0, !PT ;  /* 0x0000ffffd8d87812 */ /* 0x000fe400078ec0ff */
[----:B------:R-:W-:Y:S02]  /*39fc0*/  LOP3.LUT R31, R152, 0xffff, RZ, 0xc0, !PT ;  /* 0x0000ffff981f7812 */ /* 0x000fe400078ec0ff */
[----:B------:R-:W-:Y:S02]  /*39fd0*/  LOP3.LUT R88, R88, 0xffff, RZ, 0xc0, !PT ;  /* 0x0000ffff58587812 */ /* 0x000fe400078ec0ff */
[----:B------:R-:W-:-:S02]  /*39fe0*/  F2FP.SATFINITE.E5M2.F32.PACK_AB_MERGE_C R17, R57, R56, RZ ;  /* 0x000000383911723e */ /* 0x000fc400048060ff */
[----:B------:R-:W-:Y:S02]  /*39ff0*/  LOP3.LUT R3, R3, 0xffff, RZ, 0xc0, !PT ;  /* 0x0000ffff03037812 */ /* 0x000fe400078ec0ff */
[----:B------:R-:W-:Y:S02]  /*3a000*/  LOP3.LUT R190, R190, 0xffff, RZ, 0xc0, !PT ;  /* 0x0000ffffbebe7812 */ /* 0x000fe400078ec0ff */
[----:B------:R-:W-:Y:S02]  /*3a010*/  LOP3.LUT R126, R126, 0xffff, RZ, 0xc0, !PT ;  /* 0x0000ffff7e7e7812 */ /* 0x000fe400078ec0ff */
[----:B------:R-:W-:Y:S02]  /*3a020*/  F2FP.SATFINITE.E5M2.F32.PACK_AB_MERGE_C R56, R81, R80, RZ ;  /* 0x000000505138723e */ /* 0x000fe400048060ff */
[----:B------:R-:W-:Y:S02]  /*3a030*/  PRMT R80, R124, 0x3340, R1 ;  /* 0x000033407c507816 */ /* 0x000fe40000000001 */
[----:B------:R-:W-:-:S02]  /*3a040*/  PRMT R35, R5, 0x3340, R188 ;  /* 0x0000334005237816 */ /* 0x000fc400000000bc */
[----:B------:R-:W-:Y:S02]  /*3a050*/  F2FP.SATFINITE.E5M2.F32.PACK_AB_MERGE_C R57, R83, R82, RZ ;  /* 0x000000525339723e */ /* 0x000fe400048060ff */
[----:B------:R-:W-:Y:S02]  /*3a060*/  PRMT R82, R126, 0x3340, R1 ;  /* 0x000033407e527816 */ /* 0x000fe40000000001 */
[----:B------:R-:W-:Y:S02]  /*3a070*/  PRMT R37, R3, 0x3340, R190 ;  /* 0x0000334003257816 */ /* 0x000fe400000000be */
[----:B------:R-:W-:Y:S02]  /*3a080*/  F2FP.SATFINITE.E5M2.F32.PACK_AB_MERGE_C R2, R251, R252, RZ ;  /* 0x000000fcfb02723e */ /* 0x000fe400048060ff */
[----:B------:R-:W-:Y:S02]  /*3a090*/  LOP3.LUT R222, R222, 0xffff, RZ, 0xc0, !PT ;  /* 0x0000ffffdede7812 */ /* 0x000fe400078ec0ff */
[----:B------:R-:W-:-:S02]  /*3a0a0*/  LOP3.LUT R59, R158, 0xffff, RZ, 0xc0, !PT ;  /* 0x0000ffff9e3b7812 */ /* 0x000fc400078ec0ff */
[----:B------:R-:W-:Y:S02]  /*3a0b0*/  LOP3.LUT R94, R94, 0xffff, RZ, 0xc0, !PT ;  /* 0x0000ffff5e5e7812 */ /* 0x000fe400078ec0ff */
[----:B------:R-:W-:Y:S02]  /*3a0c0*/  LOP3.LUT R192, R192, 0xffff, RZ, 0xc0, !PT ;  /* 0x0000ffffc0c07812 */ /* 0x000fe400078ec0ff */
[----:B------:R-:W-:Y:S02]  /*3a0d0*/  LOP3.LUT R128, R128, 0xffff, RZ, 0xc0, !PT ;  /* 0x0000ffff80807812 */ /* 0x000fe400078ec0ff */
[----:B------:R-:W-:Y:S02]  /*3a0e0*/  F2FP.SATFINITE.E5M2.F32.PACK_AB_MERGE_C R196, R197, R196, RZ ;  /* 0x000000c4c5c4723e */ /* 0x000fe400048060ff */
[----:B------:R-:W-:Y:S02]  /*3a0f0*/  F2FP.SATFINITE.E5M2.F32.PACK_AB_MERGE_C R132, R133, R132, RZ ;  /* 0x000000848584723e */ /* 0x000fe400048060ff */
[----:B------:R-:W-:-:S02]  /*3a100*/  F2FP.SATFINITE.E5M2.F32.PACK_AB_MERGE_C R42, R43, R42, RZ ;  /* 0x0000002a2b2a723e */ /* 0x000fc400048060ff */
[----:B------:R-:W-:Y:S02]  /*3a110*/  F2FP.SATFINITE.E5M2.F32.PACK_AB_MERGE_C R38, R39, R38, RZ ;  /* 0x000000262726723e */ /* 0x000fe400048060ff */
[----:B------:R-:W-:Y:S02]  /*3a120*/  PRMT R43, R222, 0x3340, R59 ;  /* 0x00003340de2b7816 */ /* 0x000fe4000000003b */
[----:B------:R-:W-:Y:S02]  /*3a130*/  F2FP.SATFINITE.E5M2.F32.PACK_AB_MERGE_C R68, R69, R68, RZ ;  /* 0x000000444544723e */ /* 0x000fe400048060ff */
[----:B------:R-:W-:Y:S02]  /*3a140*/  LOP3.LUT R226, R226, 0xffff, RZ, 0xc0, !PT ;  /* 0x0000ffffe2e27812 */ /* 0x000fe400078ec0ff */
        /* <DEDUP_REMOVED lines=9> */
[----:B------:R-:W-:Y:S02]  /*3a1e0*/  LOP3.LUT R71, R6, 0xffff, RZ, 0xc0, !PT ;  /* 0x0000ffff06477812 */ /* 0x000fe400078ec0ff */
[----:B------:R-:W-:Y:S02]  /*3a1f0*/  PRMT R6, R98, 0x3340, R1 ;  /* 0x0000334062067816 */ /* 0x000fe40000000001 */
[----:B------:R-:W-:Y:S02]  /*3a200*/  F2FP.SATFINITE.E5M2.F32.PACK_AB_MERGE_C R102, R103, R102, RZ ;  /* 0x000000666766723e */ /* 0x000fe400048060ff */
[----:B------:R-:W-:Y:S02]  /*3a210*/  LOP3.LUT R228, R228, 0xffff, RZ, 0xc0, !PT ;  /* 0x0000ffffe4e47812 */ /* 0x000fe400078ec0ff */
[----:B------:R-:W-:-:S02]  /*3a220*/  LOP3.LUT R103, R164, 0xffff, RZ, 0xc0, !PT ;  /* 0x0000ffffa4677812 */ /* 0x000fc400078ec0ff */
[----:B------:R-:W-:Y:S02]  /*3a230*/  LOP3.LUT R100, R100, 0xffff, RZ, 0xc0, !PT ;  /* 0x0000ffff64647812 */ /* 0x000fe400078ec0ff */
[----:B------:R-:W-:Y:S02]  /*3a240*/  F2FP.SATFINITE.E5M2.F32.PACK_AB_MERGE_C R232, R233, R232, RZ ;  /* 0x000000e8e9e8723e */ /* 0x000fe400048060ff */
[----:B------:R-:W-:Y:S02]  /*3a250*/  F2FP.SATFINITE.E5M2.F32.PACK_AB_MERGE_C R168, R169, R168, RZ ;  /* 0x000000a8a9a8723e */ /* 0x000fe400048060ff */
[----:B------:R-:W-:Y:S02]  /*3a260*/  F2FP.SATFINITE.E5M2.F32.PACK_AB_MERGE_C R104, R105, R104, RZ ;  /* 0x000000686968723e */ /* 0x000fe400048060ff */
[----:B------:R-:W-:Y:S02]  /*3a270*/  F2FP.SATFINITE.E5M2.F32.PACK_AB_MERGE_C R66, R67, R66, RZ ;  /* 0x000000424342723e */ /* 0x000fe400048060ff */
[----:B------:R-:W-:-:S02]  /*3a280*/  F2FP.SATFINITE.E5M2.F32.PACK_AB_MERGE_C R108, R109, R108, RZ ;  /* 0x0000006c6d6c723e */ /* 0x000fc400048060ff */
[----:B------:R-:W-:Y:S02]  /*3a290*/  PRMT R67, R228, 0x3340, R103 ;  /* 0x00003340e4437816 */ /* 0x000fe40000000067 */
[----:B------:R-:W-:Y:S02]  /*3a2a0*/  LOP3.LUT R232, R232, 0xffff, RZ, 0xc0, !PT ;  /* 0x0000ffffe8e87812 */ /* 0x000fe400078ec0ff */
[----:B------:R-:W-:Y:S02]  /*3a2b0*/  LOP3.LUT R109, R168, 0xffff, RZ, 0xc0, !PT ;  /* 0x0000ffffa86d7812 */ /* 0x000fe400078ec0ff */
[----:B------:R-:W-:Y:S02]  /*3a2c0*/  LOP3.LUT R104, R104, 0xffff, RZ, 0xc0, !PT ;  /* 0x0000ffff68687812 */ /* 0x000fe400078ec0ff */
[----:B------:R-:W-:Y:S02]  /*3a2d0*/  F2FP.SATFINITE.E5M2.F32.PACK_AB_MERGE_C R236, R237, R236, RZ ;  /* 0x000000ecedec723e */ /* 0x000fe400048060ff */
[----:B------:R-:W-:Y:S01]  /*3a2e0*/  F2FP.SATFINITE.E5M2.F32.PACK_AB_MERGE_C R172, R173, R172, RZ ;  /* 0x000000acadac723e */ /* 0x000fe200048060ff */
[----:B------:R-:W0:Y:S01]  /*3a2f0*/  LDC R237, c[0x0][0x248] ;  /* 0x00009200ffed7b82 */ /* 0x000e220000000800 */
[----:B------:R-:W-:-:S02]  /*3a300*/  F2FP.SATFINITE.E5M2.F32.PACK_AB_MERGE_C R72, R73, R72, RZ ;  /* 0x000000484948723e */ /* 0x000fc400048060ff */
[----:B------:R-:W-:Y:S02]  /*3a310*/  F2FP.SATFINITE.E5M2.F32.PACK_AB_MERGE_C R114, R115, R114, RZ ;  /* 0x000000727372723e */ /* 0x000fe400048060ff */
[----:B------:R-:W-:Y:S02]  /*3a320*/  PRMT R73, R232, 0x3340, R109 ;  /* 0x00003340e8497816 */ /* 0x000fe4000000006d */
[----:B------:R-:W-:Y:S02]  /*3a330*/  LOP3.LUT R236, R236, 0xffff, RZ, 0xc0, !PT ;  /* 0x0000ffffecec7812 */ /* 0x000fe400078ec0ff */
[----:B------:R-:W-:Y:S02]  /*3a340*/  LOP3.LUT R115, R172, 0xffff, RZ, 0xc0, !PT ;  /* 0x0000ffffac737812 */ /* 0x000fe400078ec0ff */
[----:B------:R-:W-:Y:S02]  /*3a350*/  LOP3.LUT R108, R108, 0xffff, RZ, 0xc0, !PT ;  /* 0x0000ffff6c6c7812 */ /* 0x000fe400078ec0ff */
[----:B------:R-:W-:-:S02]  /*3a360*/  F2FP.SATFINITE.E5M2.F32.PACK_AB_MERGE_C R240, R241, R240, RZ ;  /* 0x000000f0f1f0723e */ /* 0x000fc400048060ff */
[----:B------:R-:W-:Y:S02]  /*3a370*/  F2FP.SATFINITE.E5M2.F32.PACK_AB_MERGE_C R176, R177, R176, RZ ;  /* 0x000000b0b1b0723e */ /* 0x000fe400048060ff */
[----:B------:R-:W-:Y:S02]  /*3a380*/  F2FP.SATFINITE.E5M2.F32.PACK_AB_MERGE_C R112, R113, R112, RZ ;  /* 0x000000707170723e */ /* 0x000fe400048060ff */
[----:B------:R-:W-:Y:S02]  /*3a390*/  F2FP.SATFINITE.E5M2.F32.PACK_AB_MERGE_C R78, R79, R78, RZ ;  /* 0x0000004e4f4e723e */ /* 0x000fe400048060ff */
[----:B--2---:R-:W-:Y:S02]  /*3a3a0*/  F2FP.SATFINITE.E5M2.F32.PACK_AB_MERGE_C R52, R53, R52, RZ ;  /* 0x000000343534723e */ /* 0x004fe400048060ff */
[----:B------:R-:W-:-:S04]  /*3a3b0*/  PRMT R53, R226, 0x3340, R81 ;  /* 0x00003340e2357816 */ /* 0x000fc80000000051 */
[----:B------:R-:W-:Y:S02]  /*3a3c0*/  PRMT R53, R53, 0x5410, R6 ;  /* 0x0000541035357816 */ /* 0x000fe40000000006 */
[----:B------:R-:W-:Y:S02]  /*3a3d0*/  PRMT R79, R236, 0x3340, R115 ;  /* 0x00003340ec4f7816 */ /* 0x000fe40000000073 */
[----:B------:R-:W-:Y:S02]  /*3a3e0*/  LOP3.LUT R240, R240, 0xffff, RZ, 0xc0, !PT ;  /* 0x0000fffff0f07812 */ /* 0x000fe400078ec0ff */
[----:B------:R-:W-:Y:S02]  /*3a3f0*/  LOP3.LUT R121, R176, 0xffff, RZ, 0xc0, !PT ;  /* 0x0000ffffb0797812 */ /* 0x000fe400078ec0ff */
[----:B------:R-:W-:Y:S02]  /*3a400*/  LOP3.LUT R112, R112, 0xffff, RZ, 0xc0, !PT ;  /* 0x0000ffff70707812 */ /* 0x000fe400078ec0ff */
[----:B-----5:R-:W-:-:S02]  /*3a410*/  F2FP.SATFINITE.E5M2.F32.PACK_AB_MERGE_C R244, R245, R244, RZ ;  /* 0x000000f4f5f4723e */ /* 0x020fc400048060ff */
[----:B------:R-:W-:Y:S02]  /*3a420*/  F2FP.SATFINITE.E5M2.F32.PACK_AB_MERGE_C R180, R181, R180, RZ ;  /* 0x000000b4b5b4723e */ /* 0x000fe400048060ff */
[----:B------:R-:W-:Y:S02]  /*3a430*/  F2FP.SATFINITE.E5M2.F32.PACK_AB_MERGE_C R116, R117, R116, RZ ;  /* 0x000000747574723e */ /* 0x000fe400048060ff */
[----:B------:R-:W-:Y:S02]  /*3a440*/  PRMT R95, R240, 0x3340, R121 ;  /* 0x00003340f05f7816 */ /* 0x000fe40000000079 */
[----:B------:R-:W-:Y:S02]  /*3a450*/  F2FP.SATFINITE.E5M2.F32.PACK_AB_MERGE_C R220, R221, R220, RZ ;  /* 0x000000dcdddc723e */ /* 0x000fe400048060ff */
[----:B------:R-:W-:Y:S02]  /*3a460*/  F2FP.SATFINITE.E5M2.F32.PACK_AB_MERGE_C R156, R157, R156, RZ ;  /* 0x0000009c9d9c723e */ /* 0x000fe400048060ff */
[----:B------:R-:W-:-:S02]  /*3a470*/  F2FP.SATFINITE.E5M2.F32.PACK_AB_MERGE_C R92, R93, R92, RZ ;  /* 0x0000005c5d5c723e */ /* 0x000fc400048060ff */
        /* <DEDUP_REMOVED lines=8> */
[----:B------:R-:W-:Y:S02]  /*3a500*/  LOP3.LUT R47, R156, 0xffff, RZ, 0xc0, !PT ;  /* 0x0000ffff9c2f7812 */ /* 0x000fe400078ec0ff */
[----:B------:R-:W-:Y:S02]  /*3a510*/  LOP3.LUT R92, R92, 0xffff, RZ, 0xc0, !PT ;  /* 0x0000ffff5c5c7812 */ /* 0x000fe400078ec0ff */
[----:B----4-:R-:W-:Y:S02]  /*3a520*/  LOP3.LUT R25, R21, 0xf0, RZ, 0xc0, !PT ;  /* 0x000000f015197812 */ /* 0x010fe400078ec0ff */
[----:B------:R-:W-:-:S02]  /*3a530*/  LOP3.LUT R21, R9, 0xffff, RZ, 0xc0, !PT ;  /* 0x0000ffff09157812 */ /* 0x000fc400078ec0ff */
[----:B------:R-:W-:Y:S01]  /*3a540*/  LOP3.LUT R9, R7, 0xffff, RZ, 0xc0, !PT ;  /* 0x0000ffff07097812 */ /* 0x000fe200078ec0ff */
[----:B------:R-:W-:Y:S01]  /*3a550*/  IMAD.SHL.U32 R7, R18, 0x40, RZ ;  /* 0x0000004012077824 */ /* 0x000fe200078e00ff */
[----:B------:R-:W-:Y:S02]  /*3a560*/  PRMT R23, R21, 0x3340, R184 ;  /* 0x0000334015177816 */ /* 0x000fe400000000b8 */
[----:B------:R-:W-:Y:S02]  /*3a570*/  PRMT R27, R9, 0x3340, R186 ;  /* 0x00003340091b7816 */ /* 0x000fe400000000ba */
[----:B------:R-:W-:Y:S01]  /*3a580*/  LOP3.LUT R22, R7, 0x400, RZ, 0xc0, !PT ;  /* 0x0000040007167812 */ /* 0x000fe200078ec0ff */
[----:B------:R-:W-:Y:S01]  /*3a590*/  IMAD R7, R29, 0x10, R248 ;  /* 0x000000101d077824 */ /* 0x000fe200078e02f8 */
[----:B------:R-:W-:Y:S02]  /*3a5a0*/  PRMT R23, R23, 0x5410, R32 ;  /* 0x0000541017177816 */ /* 0x000fe40000000020 */
[----:B------:R-:W-:-:S02]  /*3a5b0*/  IADD3 R25, R22, R248, R25 ;  /* 0x000000f816197210 */ /* 0x000fc40007ffe019 */
[----:B------:R-:W-:Y:S02]  /*3a5c0*/  PRMT R29, R90, 0x3340, R1 ;  /* 0x000033405a1d7816 */ /* 0x000fe40000000001 */
[----:B------:R-:W-:Y:S02]  /*3a5d0*/  PRMT R32, R218, 0x3340, R33 ;  /* 0x00003340da207816 */ /* 0x000fe40000000021 */
[----:B------:R-:W-:Y:S02]  /*3a5e0*/  PRMT R22, R27, 0x5410, R34 ;  /* 0x000054101b167816 */ /* 0x000fe40000000022 */
[----:B------:R-:W-:Y:S02]  /*3a5f0*/  PRMT R27, R88, 0x3340, R1 ;  /* 0x00003340581b7816 */ /* 0x000fe40000000001 */
[----:B------:R-:W-:Y:S02]  /*3a600*/  PRMT R34, R216, 0x3340, R31 ;  /* 0x00003340d8227816 */ /* 0x000fe4000000001f */
[----:B------:R-:W-:-:S02]  /*3a610*/  PRMT R32, R32, 0x5410, R29 ;  /* 0x0000541020207816 */ /* 0x000fc4000000001d */
[----:B------:R-:W-:Y:S02]  /*3a620*/  PRMT R29, R35, 0x5410, R80 ;  /* 0x00005410231d7816 */ /* 0x000fe40000000050 */
[----:B------:R-:W-:Y:S02]  /*3a630*/  PRMT R34, R34, 0x5410, R27 ;  /* 0x0000541022227816 */ /* 0x000fe4000000001b */
[----:B------:R-:W-:Y:S02]  /*3a640*/  LOP3.LUT R35, R0, 0xffff, RZ, 0xc0, !PT ;  /* 0x0000ffff00237812 */ /* 0x000fe400078ec0ff */
[----:B------:R-:W-:Y:S02]  /*3a650*/  PRMT R27, R37, 0x5410, R82 ;  /* 0x00005410251b7816 */ /* 0x000fe40000000052 */
[----:B------:R-:W-:Y:S02]  /*3a660*/  LOP3.LUT R37, R2, 0xffff, RZ, 0xc0, !PT ;  /* 0x0000ffff02257812 */ /* 0x000fe400078ec0ff */
[----:B------:R-:W-:-:S02]  /*3a670*/  PRMT R2, R94, 0x3340, R1 ;  /* 0x000033405e027816 */ /* 0x000fc40000000001 */
[--C-:B------:R-:W-:Y:S02]  /*3a680*/  PRMT R80, R128, 0x3340, R1.reuse ;  /* 0x0000334080507816 */ /* 0x100fe40000000001 */
[----:B------:R-:W-:Y:S02]  /*3a690*/  PRMT R39, R35, 0x3340, R192 ;  /* 0x0000334023277816 */ /* 0x000fe400000000c0 */
[----:B------:R-:W-:Y:S02]  /*3a6a0*/  PRMT R43, R43, 0x5410, R2 ;  /* 0x000054102b2b7816 */ /* 0x000fe40000000002 */
[----:B------:R-:W-:Y:S02]  /*3a6b0*/  PRMT R2, R39, 0x5410, R80 ;  /* 0x0000541027027816 */ /* 0x000fe40000000050 */
[----:B------:R-:W-:Y:S02]  /*3a6c0*/  PRMT R80, R132, 0x3340, R1 ;  /* 0x0000334084507816 */ /* 0x000fe40000000001 */
[----:B------:R-:W-:-:S04]  /*3a6d0*/  PRMT R39, R69, 0x3340, R196 ;  /* 0x0000334045277816 */ /* 0x000fc800000000c4 */
[----:B------:R-:W-:Y:S02]  /*3a6e0*/  PRMT R6, R39, 0x5410, R80 ;  /* 0x0000541027067816 */ /* 0x000fe40000000050 */
[----:B------:R-:W-:-:S04]  /*3a6f0*/  PRMT R80, R100, 0x3340, R1 ;  /* 0x0000334064507816 */ /* 0x000fc80000000001 */
[----:B------:R-:W-:Y:S02]  /*3a700*/  PRMT R67, R67, 0x5410, R80 ;  /* 0x0000541043437816 */ /* 0x000fe40000000050 */
[----:B------:R-:W-:-:S04]  /*3a710*/  PRMT R80, R104, 0x3340, R1 ;  /* 0x0000334068507816 */ /* 0x000fc80000000001 */
[----:B------:R-:W-:Y:S02]  /*3a720*/  PRMT R73, R73, 0x5410, R80 ;  /* 0x0000541049497816 */ /* 0x000fe40000000050 */
[----:B------:R-:W-:-:S04]  /*3a730*/  PRMT R80, R108, 0x3340, R1 ;  /* 0x000033406c507816 */ /* 0x000fc80000000001 */
[----:B------:R-:W-:Y:S02]  /*3a740*/  PRMT R79, R79, 0x5410, R80 ;  /* 0x000054104f4f7816 */ /* 0x000fe40000000050 */
[----:B------:R-:W-:Y:S02]  /*3a750*/  PRMT R80, R112, 0x3340, R1 ;  /* 0x0000334070507816 */ /* 0x000fe40000000001 */
[----:B------:R-:W-:Y:S02]  /*3a760*/  PRMT R97, R244, 0x3340, R125 ;  /* 0x00003340f4617816 */ /* 0x000fe4000000007d */
[----:B------:R-:W-:Y:S02]  /*3a770*/  PRMT R95, R95, 0x5410, R80 ;  /* 0x000054105f5f7816 */ /* 0x000fe40000000050 */
[----:B------:R-:W-:Y:S02]  /*3a780*/  PRMT R80, R116, 0x3340, R1 ;  /* 0x0000334074507816 */ /* 0x000fe40000000001 */
[----:B------:R-:W-:-:S02]  /*3a790*/  F2FP.SATFINITE.E5M2.F32.PACK_AB_MERGE_C R224, R225, R224, RZ ;  /* 0x000000e0e1e0723e */ /* 0x000fc400048060ff */
[----:B------:R-:W-:Y:S02]  /*3a7a0*/  F2FP.SATFINITE.E5M2.F32.PACK_AB_MERGE_C R160, R161, R160, RZ ;  /* 0x000000a0a1a0723e */ /* 0x000fe400048060ff */
[----:B------:R-:W-:Y:S02]  /*3a7b0*/  LOP3.LUT R194, R194, 0xffff, RZ, 0xc0, !PT ;  /* 0x0000ffffc2c27812 */ /* 0x000fe400078ec0ff */
[----:B------:R-:W-:Y:S02]  /*3a7c0*/  LOP3.LUT R130, R130, 0xffff, RZ, 0xc0, !PT ;  /* 0x0000ffff82827812 */ /* 0x000fe400078ec0ff */
[----:B------:R-:W-:Y:S02]  /*3a7d0*/  SHF.R.U32.HI R9, RZ, 0x8, R9 ;  /* 0x00000008ff097819 */ /* 0x000fe40000011609 */
[----:B------:R-:W-:Y:S02]  /*3a7e0*/  SHF.R.U32.HI R218, RZ, 0x8, R218 ;  /* 0x00000008ffda7819 */ /* 0x000fe400000116da */
[----:B------:R-:W-:-:S02]  /*3a7f0*/  SHF.R.U32.HI R33, RZ, 0x8, R33 ;  /* 0x00000008ff217819 */ /* 0x000fc40000011621 */
[----:B------:R-:W-:Y:S02]  /*3a800*/  F2FP.SATFINITE.E5M2.F32.PACK_AB_MERGE_C R198, R199, R198, RZ ;  /* 0x000000c6c7c6723e */ /* 0x000fe400048060ff */
[----:B------:R-:W-:Y:S02]  /*3a810*/  F2FP.SATFINITE.E5M2.F32.PACK_AB_MERGE_C R134, R135, R134, RZ ;  /* 0x000000868786723e */ /* 0x000fe400048060ff */
[----:B------:R-:W-:Y:S02]  /*3a820*/  SHF.R.U32.HI R5, RZ, 0x8, R5 ;  /* 0x00000008ff057819 */ /* 0x000fe40000011605 */
[----:B------:R-:W-:Y:S02]  /*3a830*/  SHF.R.U32.HI R188, RZ, 0x8, R188 ;  /* 0x00000008ffbc7819 */ /* 0x000fe400000116bc */
[----:B------:R-:W-:Y:S02]  /*3a840*/  F2FP.SATFINITE.E5M2.F32.PACK_AB_MERGE_C R44, R45, R44, RZ ;  /* 0x0000002c2d2c723e */ /* 0x000fe400048060ff */
[----:B------:R-:W-:-:S02]  /*3a850*/  F2FP.SATFINITE.E5M2.F32.PACK_AB_MERGE_C R76, R77, R76, RZ ;  /* 0x0000004c4d4c723e */ /* 0x000fc400048060ff */
[----:B------:R-:W-:Y:S02]  /*3a860*/  F2FP.SATFINITE.E5M2.F32.PACK_AB_MERGE_C R40, R41, R40, RZ ;  /* 0x000000282928723e */ /* 0x000fe400048060ff */
[----:B------:R-:W-:Y:S02]  /*3a870*/  PRMT R0, R92, 0x3340, R1 ;  /* 0x000033405c007816 */ /* 0x000fe40000000001 */
[----:B------:R-:W-:Y:S02]  /*3a880*/  PRMT R45, R220, 0x3340, R47 ;  /* 0x00003340dc2d7816 */ /* 0x000fe4000000002f */
[----:B------:R-:W-:Y:S02]  /*3a890*/  PRMT R97, R97, 0x5410, R80 ;  /* 0x0000541061617816 */ /* 0x000fe40000000050 */
[----:B------:R-:W-:Y:S02]  /*3a8a0*/  PRMT R82, R130, 0x3340, R1 ;  /* 0x0000334082527816 */ /* 0x000fe40000000001 */
[----:B------:R-:W-:-:S02]  /*3a8b0*/  PRMT R41, R37, 0x3340, R194 ;  /* 0x0000334025297816 */ /* 0x000fc400000000c2 */
[----:B------:R-:W-:Y:S02]  /*3a8c0*/  LOP3.LUT R224, R224, 0xffff, RZ, 0xc0, !PT ;  /* 0x0000ffffe0e07812 */ /* 0x000fe400078ec0ff */
[----:B------:R-:W-:Y:S02]  /*3a8d0*/  LOP3.LUT R77, R160, 0xffff, RZ, 0xc0, !PT ;  /* 0x0000ffffa04d7812 */ /* 0x000fe400078ec0ff */
[----:B------:R-:W-:Y:S02]  /*3a8e0*/  LOP3.LUT R96, R96, 0xffff, RZ, 0xc0, !PT ;  /* 0x0000ffff60607812 */ /* 0x000fe400078ec0ff */
[----:B------:R-:W-:Y:S02]  /*3a8f0*/  LOP3.LUT R80, R9, 0xffff, RZ, 0xc0, !PT ;  /* 0x0000ffff09507812 */ /* 0x000fe400078ec0ff */
[----:B------:R-:W-:Y:S02]  /*3a900*/  LOP3.LUT R33, R33, 0xffff, RZ, 0xc0, !PT ;  /* 0x0000ffff21217812 */ /* 0x000fe400078ec0ff */
[----:B------:R-:W-:-:S02]  /*3a910*/  LOP3.LUT R218, R218, 0xffff, RZ, 0xc0, !PT ;  /* 0x0000ffffdada7812 */ /* 0x000fc400078ec0ff */
[----:B------:R-:W-:Y:S02]  /*3a920*/  LOP3.LUT R198, R198, 0xffff, RZ, 0xc0, !PT ;  /* 0x0000ffffc6c67812 */ /* 0x000fe400078ec0ff */
[----:B------:R-:W-:Y:S02]  /*3a930*/  LOP3.LUT R134, R134, 0xffff, RZ, 0xc0, !PT ;  /* 0x0000ffff86867812 */ /* 0x000fe400078ec0ff */
[----:B------:R-:W-:Y:S02]  /*3a940*/  LOP3.LUT R188, R188, 0xffff, RZ, 0xc0, !PT ;  /* 0x0000ffffbcbc7812 */ /* 0x000fe400078ec0ff */
[----:B------:R-:W-:Y:S02]  /*3a950*/  LOP3.LUT R9, R5, 0xffff, RZ, 0xc0, !PT ;  /* 0x0000ffff05097812 */ /* 0x000fe400078ec0ff */
        /* <DEDUP_REMOVED lines=17> */
[----:B------:R-:W-:Y:S02]  /*3aa70*/  LOP3.LUT R222, R222, 0xffff, RZ, 0xc0, !PT ;  /* 0x0000ffffdede7812 */ /* 0x000fe400078ec0ff */
[----:B------:R-:W-:Y:S02]  /*3aa80*/  LOP3.LUT R230, R230, 0xffff, RZ, 0xc0, !PT ;  /* 0x0000ffffe6e67812 */ /* 0x000fe400078ec0ff */
[----:B------:R-:W-:-:S02]  /*3aa90*/  LOP3.LUT R105, R166, 0xffff, RZ, 0xc0, !PT ;  /* 0x0000ffffa6697812 */ /* 0x000fc400078ec0ff */
[----:B------:R-:W-:Y:S02]  /*3aaa0*/  LOP3.LUT R102, R102, 0xffff, RZ, 0xc0, !PT ;  /* 0x0000ffff66667812 */ /* 0x000fe400078ec0ff */
[----:B------:R-:W-:Y:S02]  /*3aab0*/  LOP3.LUT R192, R192, 0xffff, RZ, 0xc0, !PT ;  /* 0x0000ffffc0c07812 */ /* 0x000fe400078ec0ff */
[----:B------:R-:W-:Y:S02]  /*3aac0*/  LOP3.LUT R9, R35, 0xffff, RZ, 0xc0, !PT ;  /* 0x0000ffff23097812 */ /* 0x000fe400078ec0ff */
[----:B------:R-:W-:Y:S02]  /*3aad0*/  SHF.R.U32.HI R226, RZ, 0x8, R226 ;  /* 0x00000008ffe27819 */ /* 0x000fe400000116e2 */
[----:B------:R-:W-:Y:S02]  /*3aae0*/  SHF.R.U32.HI R81, RZ, 0x8, R81 ;  /* 0x00000008ff517819 */ /* 0x000fe40000011651 */
[----:B------:R-:W-:-:S02]  /*3aaf0*/  F2FP.SATFINITE.E5M2.F32.PACK_AB_MERGE_C R234, R235, R234, RZ ;  /* 0x000000eaebea723e */ /* 0x000fc400048060ff */
[----:B------:R-:W-:Y:S02]  /*3ab00*/  F2FP.SATFINITE.E5M2.F32.PACK_AB_MERGE_C R170, R171, R170, RZ ;  /* 0x000000aaabaa723e */ /* 0x000fe400048060ff */
[----:B------:R-:W-:Y:S02]  /*3ab10*/  F2FP.SATFINITE.E5M2.F32.PACK_AB_MERGE_C R106, R107, R106, RZ ;  /* 0x0000006a6b6a723e */ /* 0x000fe400048060ff */
[----:B------:R-:W-:Y:S02]  /*3ab20*/  LOP3.LUT R8, R8, 0xffff, RZ, 0xc0, !PT ;  /* 0x0000ffff08087812 */ /* 0x000fe400078ec0ff */
[----:B------:R-:W-:Y:S02]  /*3ab30*/  LOP3.LUT R83, R200, 0xffff, RZ, 0xc0, !PT ;  /* 0x0000ffffc8537812 */ /* 0x000fe400078ec0ff */
[----:B------:R-:W-:Y:S02]  /*3ab40*/  SHF.R.U32.HI R69, RZ, 0x8, R69 ;  /* 0x00000008ff457819 */ /* 0x000fe40000011645 */
[----:B------:R-:W-:-:S02]  /*3ab50*/  SHF.R.U32.HI R196, RZ, 0x8, R196 ;  /* 0x00000008ffc47819 */ /* 0x000fc400000116c4 */
[----:B------:R-:W-:Y:S02]  /*3ab60*/  PRMT R49, R49, 0x5410, R4 ;  /* 0x0000541031317816 */ /* 0x000fe40000000004 */
[----:B------:R-:W-:Y:S02]  /*3ab70*/  F2FP.SATFINITE.E5M2.F32.PACK_AB_MERGE_C R60, R61, R60, RZ ;  /* 0x0000003c3d3c723e */ /* 0x000fe400048060ff */
[----:B------:R-:W-:Y:S02]  /*3ab80*/  PRMT R4, R41, 0x5410, R82 ;  /* 0x0000541029047816 */ /* 0x000fe40000000052 */
[----:B------:R-:W-:Y:S02]  /*3ab90*/  PRMT R35, R222, 0x3340, R59 ;  /* 0x00003340de237816 */ /* 0x000fe4000000003b */
[----:B------:R-:W-:Y:S02]  /*3aba0*/  F2FP.SATFINITE.E5M2.F32.PACK_AB_MERGE_C R110, R111, R110, RZ ;  /* 0x0000006e6f6e723e */ /* 0x000fe400048060ff */
[----:B------:R-:W-:-:S02]  /*3abb0*/  PRMT R82, R102, 0x3340, R1 ;  /* 0x0000334066527816 */ /* 0x000fc40000000001 */
[----:B------:R-:W-:Y:S02]  /*3abc0*/  PRMT R61, R230, 0x3340, R105 ;  /* 0x00003340e63d7816 */ /* 0x000fe40000000069 */
[----:B------:R-:W-:Y:S02]  /*3abd0*/  PRMT R59, R9, 0x3340, R192 ;  /* 0x00003340093b7816 */ /* 0x000fe400000000c0 */
[----:B------:R-:W-:Y:S02]  /*3abe0*/  LOP3.LUT R81, R81, 0xffff, RZ, 0xc0, !PT ;  /* 0x0000ffff51517812 */ /* 0x000fe400078ec0ff */
[----:B------:R-:W-:Y:S02]  /*3abf0*/  LOP3.LUT R226, R226, 0xffff, RZ, 0xc0, !PT ;  /* 0x0000ffffe2e27812 */ /* 0x000fe400078ec0ff */
[----:B------:R-:W-:Y:S02]  /*3ac00*/  PRMT R41, R8, 0x3340, R83 ;  /* 0x0000334008297816 */ /* 0x000fe40000000053 */
        /* <DEDUP_REMOVED lines=18> */
[----:B------:R-:W-:-:S02]  /*3ad30*/  LOP3.LUT R105, R105, 0xffff, RZ, 0xc0, !PT ;  /* 0x0000ffff69697812 */ /* 0x000fc400078ec0ff */
[----:B------:R-:W-:Y:S02]  /*3ad40*/  LOP3.LUT R230, R230, 0xffff, RZ, 0xc0, !PT ;  /* 0x0000ffffe6e67812 */ /* 0x000fe400078ec0ff */
[----:B------:R-:W-:Y:S02]  /*3ad50*/  LOP3.LUT R238, R238, 0xffff, RZ, 0xc0, !PT ;  /* 0x0000ffffeeee7812 */ /* 0x000fe400078ec0ff */
[----:B------:R-:W-:Y:S02]  /*3ad60*/  LOP3.LUT R117, R174, 0xffff, RZ, 0xc0, !PT ;  /* 0x0000ffffae757812 */ /* 0x000fe400078ec0ff */
[----:B------:R-:W-:Y:S02]  /*3ad70*/  LOP3.LUT R110, R110, 0xffff, RZ, 0xc0, !PT ;  /* 0x0000ffff6e6e7812 */ /* 0x000fe400078ec0ff */
[----:B------:R-:W-:Y:S02]  /*3ad80*/  LOP3.LUT R9, R83, 0xffff, RZ, 0xc0, !PT ;  /* 0x0000ffff53097812 */ /* 0x000fe400078ec0ff */
[----:B------:R-:W-:-:S02]  /*3ad90*/  LOP3.LUT R8, R8, 0xffff, RZ, 0xc0, !PT ;  /* 0x0000ffff08087812 */ /* 0x000fc400078ec0ff */
[----:B------:R-:W-:Y:S02]  /*3ada0*/  SHF.R.U32.HI R234, RZ, 0x8, R234 ;  /* 0x00000008ffea7819 */ /* 0x000fe400000116ea */
[----:B------:R-:W-:Y:S02]  /*3adb0*/  SHF.R.U32.HI R111, RZ, 0x8, R111 ;  /* 0x00000008ff6f7819 */ /* 0x000fe4000001166f */
[----:B------:R-:W-:Y:S02]  /*3adc0*/  F2FP.SATFINITE.E5M2.F32.PACK_AB_MERGE_C R242, R243, R242, RZ ;  /* 0x000000f2f3f2723e */ /* 0x000fe400048060ff */
[----:B------:R-:W-:Y:S02]  /*3add0*/  F2FP.SATFINITE.E5M2.F32.PACK_AB_MERGE_C R178, R179, R178, RZ ;  /* 0x000000b2b3b2723e */ /* 0x000fe400048060ff */
[----:B------:R-:W-:Y:S02]  /*3ade0*/  LOP3.LUT R12, R12, 0xffff, RZ, 0xc0, !PT ;  /* 0x0000ffff0c0c7812 */ /* 0x000fe400078ec0ff */
[----:B------:R-:W-:-:S02]  /*3adf0*/  LOP3.LUT R107, R206, 0xffff, RZ, 0xc0, !PT ;  /* 0x0000ffffce6b7812 */ /* 0x000fc400078ec0ff */
[----:B------:R-:W-:Y:S02]  /*3ae00*/  SHF.R.U32.HI R106, RZ, 0x8, R106 ;  /* 0x00000008ff6a7819 */ /* 0x000fe4000001166a */
[----:B------:R-:W-:Y:S02]  /*3ae10*/  F2FP.SATFINITE.E5M2.F32.PACK_AB_MERGE_C R202, R203, R202, RZ ;  /* 0x000000cacbca723e */ /* 0x000fe400048060ff */
[----:B------:R-:W-:Y:S02]  /*3ae20*/  F2FP.SATFINITE.E5M2.F32.PACK_AB_MERGE_C R210, R211, R210, RZ ;  /* 0x000000d2d3d2723e */ /* 0x000fe400048060ff */
[----:B------:R-:W-:Y:S02]  /*3ae30*/  F2FP.SATFINITE.E5M2.F32.PACK_AB_MERGE_C R208, R209, R208, RZ ;  /* 0x000000d0d1d0723e */ /* 0x000fe400048060ff */
[----:B------:R-:W-:Y:S02]  /*3ae40*/  F2FP.SATFINITE.E5M2.F32.PACK_AB_MERGE_C R212, R213, R212, RZ ;  /* 0x000000d4d5d4723e */ /* 0x000fe400048060ff */
[----:B------:R-:W-:-:S02]  /*3ae50*/  PRMT R75, R75, 0x5410, R82 ;  /* 0x000054104b4b7816 */ /* 0x000fc40000000052 */
[----:B------:R-:W-:Y:S02]  /*3ae60*/  PRMT R83, R230, 0x3340, R105 ;  /* 0x00003340e6537816 */ /* 0x000fe40000000069 */
[----:B------:R-:W-:Y:S02]  /*3ae70*/  F2FP.SATFINITE.E5M2.F32.PACK_AB_MERGE_C R50, R51, R50, RZ ;  /* 0x000000323332723e */ /* 0x000fe400048060ff */
[----:B------:R-:W-:Y:S02]  /*3ae80*/  PRMT R82, R110, 0x3340, R1 ;  /* 0x000033406e527816 */ /* 0x000fe40000000001 */
[----:B------:R-:W-:Y:S02]  /*3ae90*/  PRMT R91, R238, 0x3340, R117 ;  /* 0x00003340ee5b7816 */ /* 0x000fe40000000075 */
[----:B------:R-:W-:Y:S02]  /*3aea0*/  PRMT R105, R8, 0x3340, R9 ;  /* 0x0000334008697816 */ /* 0x000fe40000000009 */
[----:B------:R-:W-:-:S02]  /*3aeb0*/  LOP3.LUT R111, R111, 0xffff, RZ, 0xc0, !PT ;  /* 0x0000ffff6f6f7812 */ /* 0x000fc400078ec0ff */
[----:B------:R-:W-:Y:S02]  /*3aec0*/  LOP3.LUT R234, R234, 0xffff, RZ, 0xc0, !PT ;  /* 0x0000ffffeaea7812 */ /* 0x000fe400078ec0ff */
[----:B------:R-:W-:Y:S02]  /*3aed0*/  PRMT R51, R12, 0x3340, R107 ;  /* 0x000033400c337816 */ /* 0x000fe4000000006b */
[----:B------:R-:W-:Y:S02]  /*3aee0*/  LOP3.LUT R242, R242, 0xffff, RZ, 0xc0, !PT ;  /* 0x0000fffff2f27812 */ /* 0x000fe400078ec0ff */
[----:B------:R-:W-:Y:S02]  /*3aef0*/  LOP3.LUT R123, R178, 0xffff, RZ, 0xc0, !PT ;  /* 0x0000ffffb27b7812 */ /* 0x000fe400078ec0ff */
[----:B------:R-:W-:Y:S02]  /*3af00*/  LOP3.LUT R114, R114, 0xffff, RZ, 0xc0, !PT ;  /* 0x0000ffff72727812 */ /* 0x000fe400078ec0ff */
[----:B------:R-:W-:-:S02]  /*3af10*/  LOP3.LUT R8, R106, 0xffff, RZ, 0xc0, !PT ;  /* 0x0000ffff6a087812 */ /* 0x000fc400078ec0ff */
[----:B------:R-:W-:Y:S02]  /*3af20*/  F2FP.SATFINITE.E5M2.F32.PACK_AB_MERGE_C R246, R247, R246, RZ ;  /* 0x000000f6f7f6723e */ /* 0x000fe400048060ff */
[----:B------:R-:W-:Y:S02]  /*3af30*/  F2FP.SATFINITE.E5M2.F32.PACK_AB_MERGE_C R182, R183, R182, RZ ;  /* 0x000000b6b7b6723e */ /* 0x000fe400048060ff */
[----:B------:R-:W-:Y:S02]  /*3af40*/  F2FP.SATFINITE.E5M2.F32.PACK_AB_MERGE_C R118, R119, R118, RZ ;  /* 0x000000767776723e */ /* 0x000fe400048060ff */
[----:B------:R-:W-:Y:S02]  /*3af50*/  LOP3.LUT R10, R10, 0xffff, RZ, 0xc0, !PT ;  /* 0x0000ffff0a0a7812 */ /* 0x000fe400078ec0ff */
[----:B------:R-:W-:Y:S02]  /*3af60*/  LOP3.LUT R14, R14, 0xffff, RZ, 0xc0, !PT ;  /* 0x0000ffff0e0e7812 */ /* 0x000fe400078ec0ff */
[----:B------:R-:W-:-:S02]  /*3af70*/  F2FP.SATFINITE.E5M2.F32.PACK_AB_MERGE_C R204, R205, R204, RZ ;  /* 0x000000cccdcc723e */ /* 0x000fc400048060ff */
[----:B------:R-:W-:Y:S02]  /*3af80*/  LOP3.LUT R13, R13, 0xffff, RZ, 0xc0, !PT ;  /* 0x0000ffff0d0d7812 */ /* 0x000fe400078ec0ff */
[----:B------:R-:W-:Y:S02]  /*3af90*/  LOP3.LUT R15, R15, 0xffff, RZ, 0xc0, !PT ;  /* 0x0000ffff0f0f7812 */ /* 0x000fe400078ec0ff */
[----:B------:R-:W-:Y:S02]  /*3afa0*/  F2FP.SATFINITE.E5M2.F32.PACK_AB_MERGE_C R64, R65, R64, RZ ;  /* 0x000000404140723e */ /* 0x000fe400048060ff */
[----:B------:R-:W-:Y:S02]  /*3afb0*/  F2FP.SATFINITE.E5M2.F32.PACK_AB_MERGE_C R136, R137, R136, RZ ;  /* 0x000000888988723e */ /* 0x000fe400048060ff */
[----:B------:R-:W-:Y:S02]  /*3afc0*/  F2FP.SATFINITE.E5M2.F32.PACK_AB_MERGE_C R62, R63, R62, RZ ;  /* 0x0000003e3f3e723e */ /* 0x000fe400048060ff */
[----:B------:R-:W-:-:S02]  /*3afd0*/  F2FP.SATFINITE.E5M2.F32.PACK_AB_MERGE_C R86, R87, R86, RZ ;  /* 0x000000565756723e */ /* 0x000fc400048060ff */
[----:B------:R-:W-:Y:S02]  /*3afe0*/  LOP3.LUT R11, R11, 0xffff, RZ, 0xc0, !PT ;  /* 0x0000ffff0b0b7812 */ /* 0x000fe400078ec0ff */
[----:B------:R-:W-:Y:S02]  /*3aff0*/  SHF.R.U32.HI R240, RZ, 0x8, R240 ;  /* 0x00000008fff07819 */ /* 0x000fe400000116f0 */
[----:B------:R-:W-:Y:S01]  /*3b000*/  SHF.R.U32.HI R121, RZ, 0x8, R121 ;  /* 0x00000008ff797819 */ /* 0x000fe20000011679 */
[----:B------:R-:W-:Y:S01]  /*3b010*/  IMAD.SHL.U32 R18, R18, 0x8, RZ ;  /* 0x0000000812127824 */ /* 0x000fe200078e00ff */
[----:B------:R-:W-:Y:S01]  /*3b020*/  LOP3.LUT R101, R202, 0xffff, RZ, 0xc0, !PT ;  /* 0x0000ffffca657812 */ /* 0x000fe200078ec0ff */
[----:B------:R-:W2:Y:S01]  /*3b030*/  LDL.LU R247, [R1+0xa0] ;  /* 0x0000a00001f77983 */ /* 0x000ea20000300800 */
[----:B------:R-:W-:Y:S02]  /*3b040*/  LOP3.LUT R113, R210, 0xffff, RZ, 0xc0, !PT ;  /* 0x0000ffffd2717812 */ /* 0x000fe400078ec0ff */
[----:B------:R-:W-:Y:S01]  /*3b050*/  SHF.R.U32.HI R12, RZ, 0x8, R12 ;  /* 0x00000008ff0c7819 */ /* 0x000fe2000001160c */
[----:B------:R-:W4:Y:S01]  /*3b060*/  LDL.LU R245, [R1+0x54c] ;  /* 0x00054c0001f57983 */ /* 0x000f220000300800 */
[----:B------:R-:W-:-:S02]  /*3b070*/  SHF.R.U32.HI R107, RZ, 0x8, R107 ;  /* 0x00000008ff6b7819 */ /* 0x000fc4000001166b */
[----:B------:R-:W-:Y:S01]  /*3b080*/  LOP3.LUT R208, R208, 0xffff, RZ, 0xc0, !PT ;  /* 0x0000ffffd0d07812 */ /* 0x000fe200078ec0ff */
[----:B------:R-:W2:Y:S01]  /*3b090*/  LDL.LU R243, [R1+0x5b4] ;  /* 0x0005b40001f37983 */ /* 0x000ea20000300800 */
[----:B------:R-:W-:Y:S02]  /*3b0a0*/  LOP3.LUT R212, R212, 0xffff, RZ, 0xc0, !PT ;  /* 0x0000ffffd4d47812 */ /* 0x000fe400078ec0ff */
[----:B------:R-:W-:Y:S01]  /*3b0b0*/  PRMT R91, R91, 0x5410, R82 ;  /* 0x000054105b5b7816 */ /* 0x000fe20000000052 */
[----:B------:R-:W2:Y:S01]  /*3b0c0*/  LDL.LU R241, [R1+0x5b0] ;  /* 0x0005b00001f17983 */ /* 0x000ea20000300800 */
[----:B------:R-:W-:Y:S02]  /*3b0d0*/  PRMT R106, R234, 0x3340, R111 ;  /* 0x00003340ea6a7816 */ /* 0x000fe4000000006f */
[----:B------:R-:W-:Y:S01]  /*3b0e0*/  PRMT R82, R114, 0x3340, R1 ;  /* 0x0000334072527816 */ /* 0x000fe20000000001 */
[----:B------:R-:W2:Y:S01]  /*3b0f0*/  LDL.LU R239, [R1+0x5ac] ;  /* 0x0005ac0001ef7983 */ /* 0x000ea20000300800 */
[----:B------:R-:W-:Y:S01]  /*3b100*/  PRMT R93, R242, 0x3340, R123 ;  /* 0x00003340f25d7816 */ /* 0x000fe2000000007b */
[----:B------:R-:W1:Y:S01]  /*3b110*/  LDC R234, c[0x0][0x22c] ;  /* 0x00008b00ffea7b82 */ /* 0x000e620000000800 */
        /* <DEDUP_REMOVED lines=8> */
[----:B------:R-:W-:Y:S02]  /*3b1a0*/  SHF.R.U32.HI R110, RZ, 0x8, R110 ;  /* 0x00000008ff6e7819 */ /* 0x000fe4000001166e */
[----:B------:R-:W-:Y:S02]  /*3b1b0*/  LOP3.LUT R204, R204, 0xffff, RZ, 0xc0, !PT ;  /* 0x0000ffffcccc7812 */ /* 0x000fe400078ec0ff */
[----:B------:R-:W-:Y:S02]  /*3b1c0*/  PRMT R63, R13, 0x3340, R208 ;  /* 0x000033400d3f7816 */ /* 0x000fe400000000d0 */
[----:B------:R-:W-:Y:S02]  /*3b1d0*/  PRMT R87, R15, 0x3340, R212 ;  /* 0x000033400f577816 */ /* 0x000fe400000000d4 */
[----:B------:R-:W-:-:S02]  /*3b1e0*/  SHF.R.U32.HI R10, RZ, 0x8, R10 ;  /* 0x00000008ff0a7819 */ /* 0x000fc4000001160a */
[----:B------:R-:W-:Y:S02]  /*3b1f0*/  SHF.R.U32.HI R101, RZ, 0x8, R101 ;  /* 0x00000008ff657819 */ /* 0x000fe40000011665 */
[----:B------:R-:W-:Y:S02]  /*3b200*/  SHF.R.U32.HI R14, RZ, 0x8, R14 ;  /* 0x00000008ff0e7819 */ /* 0x000fe4000001160e */
[----:B------:R-:W-:Y:S02]  /*3b210*/  SHF.R.U32.HI R113, RZ, 0x8, R113 ;  /* 0x00000008ff717819 */ /* 0x000fe40000011671 */
[----:B------:R-:W-:Y:S02]  /*3b220*/  SHF.R.U32.HI R13, RZ, 0x8, R13 ;  /* 0x00000008ff0d7819 */ /* 0x000fe4000001160d */
[----:B------:R-:W-:Y:S02]  /*3b230*/  SHF.R.U32.HI R208, RZ, 0x8, R208 ;  /* 0x00000008ffd07819 */ /* 0x000fe400000116d0 */
[----:B------:R-:W-:-:S02]  /*3b240*/  SHF.R.U32.HI R15, RZ, 0x8, R15 ;  /* 0x00000008ff0f7819 */ /* 0x000fc4000001160f */
[----:B------:R-:W-:Y:S02]  /*3b250*/  SHF.R.U32.HI R212, RZ, 0x8, R212 ;  /* 0x00000008ffd47819 */ /* 0x000fe400000116d4 */
[----:B------:R-:W-:Y:S02]  /*3b260*/  PRMT R93, R93, 0x5410, R82 ;  /* 0x000054105d5d7816 */ /* 0x000fe40000000052 */
[----:B---3--:R-:W-:Y:S02]  /*3b270*/  F2FP.SATFINITE.E5M2.F32.PACK_AB_MERGE_C R54, R55, R54, RZ ;  /* 0x000000363736723e */ /* 0x008fe400048060ff */
[----:B------:R-:W-:Y:S02]  /*3b280*/  LOP3.LUT R136, R136, 0xffff, RZ, 0xc0, !PT ;  /* 0x0000ffff88887812 */ /* 0x000fe400078ec0ff */
[----:B------:R-:W-:Y:S02]  /*3b290*/  PRMT R82, R118, 0x3340, R1 ;  /* 0x0000334076527816 */ /* 0x000fe40000000001 */
[----:B------:R-:W-:-:S02]  /*3b2a0*/  PRMT R99, R246, 0x3340, R127 ;  /* 0x00003340f6637816 */ /* 0x000fc4000000007f */
[----:B------:R-:W-:Y:S02]  /*3b2b0*/  PRMT R107, R8, 0x3340, R107 ;  /* 0x00003340086b7816 */ /* 0x000fe4000000006b */
[----:B------:R-:W-:Y:S02]  /*3b2c0*/  LOP3.LUT R110, R110, 0xffff, RZ, 0xc0, !PT ;  /* 0x0000ffff6e6e7812 */ /* 0x000fe400078ec0ff */
[----:B------:R-:W-:Y:S02]  /*3b2d0*/  PRMT R55, R11, 0x3340, R204 ;  /* 0x000033400b377816 */ /* 0x000fe400000000cc */
[----:B------:R-:W-:Y:S02]  /*3b2e0*/  SHF.R.U32.HI R88, RZ, 0x8, R88 ;  /* 0x00000008ff587819 */ /* 0x000fe40000011658 */
        /* <DEDUP_REMOVED lines=8> */
[----:B------:R-:W-:Y:S02]  /*3b370*/  SHF.R.U32.HI R204, RZ, 0x8, R204 ;  /* 0x00000008ffcc7819 */ /* 0x000fe400000116cc */
[----:B------:R-:W-:Y:S02]  /*3b380*/  LOP3.LUT R208, R208, 0xffff, RZ, 0xc0, !PT ;  /* 0x0000ffffd0d07812 */ /* 0x000fe400078ec0ff */
[----:B------:R-:W-:Y:S02]  /*3b390*/  LOP3.LUT R13, R13, 0xffff, RZ, 0xc0, !PT ;  /* 0x0000ffff0d0d7812 */ /* 0x000fe400078ec0ff */
[----:B------:R-:W-:Y:S02]  /*3b3a0*/  LOP3.LUT R212, R212, 0xffff, RZ, 0xc0, !PT ;  /* 0x0000ffffd4d47812 */ /* 0x000fe400078ec0ff */
[----:B------:R-:W-:Y:S02]  /*3b3b0*/  LOP3.LUT R15, R15, 0xffff, RZ, 0xc0, !PT ;  /* 0x0000ffff0f0f7812 */ /* 0x000fe400078ec0ff */
[----:B------:R-:W-:-:S02]  /*3b3c0*/  SHF.R.U32.HI R244, RZ, 0x8, R244 ;  /* 0x00000008fff47819 */ /* 0x000fc400000116f4 */
[----:B------:R-:W-:Y:S02]  /*3b3d0*/  SHF.R.U32.HI R125, RZ, 0x8, R125 ;  /* 0x00000008ff7d7819 */ /* 0x000fe4000001167d */
[----:B------:R-:W-:Y:S02]  /*3b3e0*/  SHF.R.U32.HI R124, RZ, 0x8, R124 ;  /* 0x00000008ff7c7819 */ /* 0x000fe4000001167c */
[--C-:B------:R-:W-:Y:S02]  /*3b3f0*/  PRMT R152, R136, 0x3340, R1.reuse ;  /* 0x0000334088987816 */ /* 0x100fe40000000001 */
[----:B------:R-:W-:Y:S02]  /*3b400*/  PRMT R99, R99, 0x5410, R82 ;  /* 0x0000541063637816 */ /* 0x000fe40000000052 */
[----:B------:R-:W-:Y:S02]  /*3b410*/  SHF.R.U32.HI R130, RZ, 0x8, R130 ;  /* 0x00000008ff827819 */ /* 0x000fe40000011682 */
[----:B------:R-:W-:-:S02]  /*3b420*/  PRMT R131, R110, 0x3340, R1 ;  /* 0x000033406e837816 */ /* 0x000fc40000000001 */
[----:B------:R-:W-:Y:S02]  /*3b430*/  LOP3.LUT R82, R88, 0xffff, RZ, 0xc0, !PT ;  /* 0x0000ffff58527812 */ /* 0x000fe400078ec0ff */
[----:B------:R-:W-:Y:S02]  /*3b440*/  SHF.R.U32.HI R136, RZ, 0x8, R136 ;  /* 0x00000008ff887819 */ /* 0x000fe40000011688 */
[----:B------:R-:W-:Y:S02]  /*3b450*/  PRMT R101, R10, 0x3340, R101 ;  /* 0x000033400a657816 */ /* 0x000fe40000000065 */
[----:B------:R-:W-:Y:S02]  /*3b460*/  PRMT R110, R14, 0x3340, R113 ;  /* 0x000033400e6e7816 */ /* 0x000fe40000000071 */
[----:B------:R-:W-:Y:S02]  /*3b470*/  PRMT R135, R9, 0x3340, R8 ;  /* 0x0000334009877816 */ /* 0x000fe40000000008 */
[----:B------:R-:W-:-:S02]  /*3b480*/  LOP3.LUT R18, R18, 0x300, RZ, 0xc0, !PT ;  /* 0x0000030012127812 */ /* 0x000fc400078ec0ff */
[----:B------:R-:W-:Y:S02]  /*3b490*/  LOP3.LUT R88, R90, 0xffff, RZ, 0xc0, !PT ;  /* 0x0000ffff5a587812 */ /* 0x000fe400078ec0ff */
[----:B------:R-:W-:Y:S02]  /*3b4a0*/  LOP3.LUT R129, R204, 0xffff, RZ, 0xc0, !PT ;  /* 0x0000ffffcc817812 */ /* 0x000fe400078ec0ff */
[----:B------:R-:W-:Y:S02]  /*3b4b0*/  LOP3.LUT R10, R11, 0xffff, RZ, 0xc0, !PT ;  /* 0x0000ffff0b0a7812 */ /* 0x000fe400078ec0ff */
        /* <DEDUP_REMOVED lines=11> */
[----:B------:R-:W-:Y:S01]  /*3b570*/  F2FP.SATFINITE.E5M2.F32.PACK_AB_MERGE_C R84, R85, R84, RZ ;  /* 0x000000545554723e */ /* 0x000fe200048060ff */
[----:B------:R-:W-:Y:S01]  /*3b580*/  IMAD.IADD R85, R18, 0x1, R25 ;  /* 0x0000000112557824 */ /* 0x000fe200078e0219 */
[----:B------:R-:W-:Y:S02]  /*3b590*/  PRMT R129, R10, 0x3340, R129 ;  /* 0x000033400a817816 */ /* 0x000fe40000000081 */
[----:B------:R-:W-:Y:S02]  /*3b5a0*/  PRMT R136, R9, 0x3340, R8 ;  /* 0x0000334009887816 */ /* 0x000fe40000000008 */
[----:B------:R-:W-:-:S02]  /*3b5b0*/  PRMT R8, R23, 0x4210, R14 ;  /* 0x0000421017087816 */ /* 0x000fc4000000000e */
[----:B------:R-:W-:Y:S02]  /*3b5c0*/  PRMT R9, R22, 0x4210, R13 ;  /* 0x0000421016097816 */ /* 0x000fe4000000000d */
[----:B------:R-:W-:Y:S02]  /*3b5d0*/  PRMT R10, R34, 0x4210, R15 ;  /* 0x00004210220a7816 */ /* 0x000fe4000000000f */
[----:B------:R-:W-:Y:S01]  /*3b5e0*/  PRMT R11, R32, 0x4210, R17 ;  /* 0x00004210200b7816 */ /* 0x000fe20000000011 */
[----:B------:R-:W-:Y:S01]  /*3b5f0*/  BAR.SYNC.DEFER_BLOCKING 0x0 ;  /* 0x0000000000007b1d */ /* 0x000fe20000010000 */
[----:B------:R-:W-:Y:S02]  /*3b600*/  SHF.R.U32.HI R21, RZ, 0x8, R21 ;  /* 0x00000008ff157819 */ /* 0x000fe40000011615 */
[----:B------:R-:W-:Y:S02]  /*3b610*/  SHF.R.U32.HI R184, RZ, 0x8, R184 ;  /* 0x00000008ffb87819 */ /* 0x000fe400000116b8 */
[----:B------:R-:W-:-:S02]  /*3b620*/  LOP3.LUT R21, R21, 0xffff, RZ, 0xc0, !PT ;  /* 0x0000ffff15157812 */ /* 0x000fc400078ec0ff */
[----:B------:R-:W-:Y:S02]  /*3b630*/  LOP3.LUT R184, R184, 0xffff, RZ, 0xc0, !PT ;  /* 0x0000ffffb8b87812 */ /* 0x000fe400078ec0ff */
[----:B------:R-:W-:Y:S02]  /*3b640*/  SHF.R.U32.HI R186, RZ, 0x8, R186 ;  /* 0x00000008ffba7819 */ /* 0x000fe400000116ba */
[----:B------:R-:W-:Y:S01]  /*3b650*/  SHF.R.U32.HI R122, RZ, 0x8, R122 ;  /* 0x00000008ff7a7819 */ /* 0x000fe2000001167a */
[----:B------:R3:W-:Y:S01]  /*3b660*/  STSM.16.M88.4 [R85], R8 ;  /* 0x0000000855007844 */ /* 0x0007e20000000200 */
[----:B------:R-:W-:Y:S02]  /*3b670*/  SHF.R.U32.HI R94, RZ, 0x8, R94 ;  /* 0x00000008ff5e7819 */ /* 0x000fe4000001165e */
[----:B------:R-:W-:Y:S02]  /*3b680*/  PRMT R18, R21, 0x3340, R184 ;  /* 0x0000334015127816 */ /* 0x000fe400000000b8 */
[----:B------:R-:W-:-:S02]  /*3b690*/  LOP3.LUT R21, R186, 0xffff, RZ, 0xc0, !PT ;  /* 0x0000ffffba157812 */ /* 0x000fc400078ec0ff */
[----:B------:R-:W-:Y:S02]  /*3b6a0*/  LOP3.LUT R122, R122, 0xffff, RZ, 0xc0, !PT ;  /* 0x0000ffff7a7a7812 */ /* 0x000fe400078ec0ff */
[----:B------:R-:W-:Y:S02]  /*3b6b0*/  LOP3.LUT R94, R94, 0xffff, RZ, 0xc0, !PT ;  /* 0x0000ffff5e5e7812 */ /* 0x000fe400078ec0ff */
[----:B------:R-:W-:Y:S02]  /*3b6c0*/  PRMT R21, R80, 0x3340, R21 ;  /* 0x0000334050157816 */ /* 0x000fe40000000015 */
[--C-:B------:R-:W-:Y:S02]  /*3b6d0*/  PRMT R80, R122, 0x3340, R1.reuse ;  /* 0x000033407a507816 */ /* 0x100fe40000000001 */
[--C-:B------:R-:W-:Y:S02]  /*3b6e0*/  PRMT R88, R88, 0x3340, R1.reuse ;  /* 0x0000334058587816 */ /* 0x100fe40000000001 */
[----:B------:R-:W-:-:S02]  /*3b6f0*/  PRMT R90, R90, 0x3340, R1 ;  /* 0x000033405a5a7816 */ /* 0x000fc40000000001 */
[----:B------:R-:W-:Y:S02]  /*3b700*/  PRMT R94, R94, 0x3340, R1 ;  /* 0x000033405e5e7816 */ /* 0x000fe40000000001 */
[----:B------:R-:W-:Y:S02]  /*3b710*/  PRMT R80, R21, 0x5410, R80 ;  /* 0x0000541015507816 */ /* 0x000fe40000000050 */
[----:B------:R-:W-:Y:S02]  /*3b720*/  PRMT R88, R5, 0x5410, R88 ;  /* 0x0000541005587816 */ /* 0x000fe40000000058 */
[----:B------:R-:W-:Y:S02]  /*3b730*/  PRMT R5, R33, 0x5410, R90 ;  /* 0x0000541021057816 */ /* 0x000fe4000000005a */
[----:B------:R-:W-:Y:S01]  /*3b740*/  PRMT R21, R35, 0x5410, R94 ;  /* 0x0000541023157816 */ /* 0x000fe2000000005e */
[----:B------:R-:W-:Y:S01]  /*3b750*/  BAR.SYNC.DEFER_BLOCKING 0x0 ;  /* 0x0000000000007b1d */ /* 0x000fe20000010000 */
[----:B------:R-:W-:-:S02]  /*3b760*/  SHF.R.U32.HI R120, RZ, 0x8, R120 ;  /* 0x00000008ff787819 */ /* 0x000fc40000011678 */
[----:B------:R-:W-:Y:S02]  /*3b770*/  SHF.R.U32.HI R216, RZ, 0x8, R216 ;  /* 0x00000008ffd87819 */ /* 0x000fe400000116d8 */
[----:B------:R-:W-:Y:S02]  /*3b780*/  SHF.R.U32.HI R31, RZ, 0x8, R31 ;  /* 0x00000008ff1f7819 */ /* 0x000fe4000001161f */
[----:B------:R-:W-:Y:S02]  /*3b790*/  LOP3.LUT R120, R120, 0xffff, RZ, 0xc0, !PT ;  /* 0x0000ffff78787812 */ /* 0x000fe400078ec0ff */
[----:B------:R-:W-:Y:S02]  /*3b7a0*/  LOP3.LUT R31, R31, 0xffff, RZ, 0xc0, !PT ;  /* 0x0000ffff1f1f7812 */ /* 0x000fe400078ec0ff */
[----:B------:R-:W-:Y:S01]  /*3b7b0*/  LOP3.LUT R216, R216, 0xffff, RZ, 0xc0, !PT ;  /* 0x0000ffffd8d87812 */ /* 0x000fe200078ec0ff */
[----:B------:R-:W-:Y:S01]  /*3b7c0*/  LDS.128 R32, [R7] ;  /* 0x0000000007207984 */ /* 0x000fe20000000c00 */
[----:B------:R-:W-:-:S02]  /*3b7d0*/  F2FP.SATFINITE.E5M2.F32.PACK_AB_MERGE_C R138, R139, R138, RZ ;  /* 0x0000008a8b8a723e */ /* 0x000fc400048060ff */
[----:B------:R-:W-:Y:S02]  /*3b7e0*/  PRMT R25, R120, 0x3340, R1 ;  /* 0x0000334078197816 */ /* 0x000fe40000000001 */
[----:B------:R-:W-:Y:S02]  /*3b7f0*/  PRMT R31, R216, 0x3340, R31 ;  /* 0x00003340d81f7816 */ /* 0x000fe4000000001f */
[----:B------:R-:W-:Y:S02]  /*3b800*/  PRMT R82, R82, 0x3340, R1 ;  /* 0x0000334052527816 */ /* 0x000fe40000000001 */
[----:B------:R-:W-:Y:S02]  /*3b810*/  LOP3.LUT R138, R138, 0xffff, RZ, 0xc0, !PT ;  /* 0x0000ffff8a8a7812 */ /* 0x000fe400078ec0ff */
[----:B------:R-:W-:Y:S02]  /*3b820*/  PRMT R25, R18, 0x5410, R25 ;  /* 0x0000541012197816 */ /* 0x000fe40000000019 */
[----:B------:R-:W-:-:S02]  /*3b830*/  PRMT R82, R31, 0x5410, R82 ;  /* 0x000054101f527816 */ /* 0x000fc40000000052 */
[----:B------:R-:W-:Y:S02]  /*3b840*/  F2FP.SATFINITE.E5M2.F32.PACK_AB_MERGE_C R142, R143, R142, RZ ;  /* 0x0000008e8f8e723e */ /* 0x000fe400048060ff */
[----:B------:R-:W-:Y:S02]  /*3b850*/  PRMT R154, R138, 0x3340, R1 ;  /* 0x000033408a9a7816 */ /* 0x000fe40000000001 */
[----:B---3--:R-:W-:Y:S02]  /*3b860*/  PRMT R8, R25, 0x5210, R14 ;  /* 0x0000521019087816 */ /* 0x008fe4000000000e */
[----:B------:R-:W-:Y:S02]  /*3b870*/  PRMT R9, R80, 0x5210, R13 ;  /* 0x0000521050097816 */ /* 0x000fe4000000000d */
[----:B------:R-:W-:Y:S02]  /*3b880*/  PRMT R10, R82, 0x5210, R15 ;  /* 0x00005210520a7816 */ /* 0x000fe4000000000f */
[----:B------:R-:W-:Y:S01]  /*3b890*/  PRMT R11, R88, 0x5210, R17 ;  /* 0x00005210580b7816 */ /* 0x000fe20000000011 */
[----:B------:R-:W-:Y:S01]  /*3b8a0*/  BAR.SYNC.DEFER_BLOCKING 0x0 ;  /* 0x0000000000007b1d */ /* 0x000fe20000010000 */
[----:B------:R-:W-:-:S02]  /*3b8b0*/  LOP3.LUT R142, R142, 0xffff, RZ, 0xc0, !PT ;  /* 0x0000ffff8e8e7812 */ /* 0x000fc400078ec0ff */
[----:B------:R-:W-:Y:S02]  /*3b8c0*/  F2FP.SATFINITE.E5M2.F32.PACK_AB_MERGE_C R146, R147, R146, RZ ;  /* 0x000000929392723e */ /* 0x000fe400048060ff */
[----:B------:R-:W-:Y:S02]  /*3b8d0*/  PRMT R39, R39, 0x5410, R154 ;  /* 0x0000541027277816 */ /* 0x000fe4000000009a */
[----:B------:R-:W-:Y:S02]  /*3b8e0*/  PRMT R154, R142, 0x3340, R1 ;  /* 0x000033408e9a7816 */ /* 0x000fe40000000001 */
[----:B------:R-:W-:Y:S02]  /*3b8f0*/  LOP3.LUT R146, R146, 0xffff, RZ, 0xc0, !PT ;  /* 0x0000ffff92927812 */ /* 0x000fe400078ec0ff */
[----:B------:R-:W-:Y:S02]  /*3b900*/  F2FP.SATFINITE.E5M2.F32.PACK_AB_MERGE_C R214, R215, R214, RZ ;  /* 0x000000d6d7d6723e */ /* 0x000fe400048060ff */
[----:B------:R-:W-:-:S02]  /*3b910*/  F2FP.SATFINITE.E5M2.F32.PACK_AB_MERGE_C R140, R141, R140, RZ ;  /* 0x0000008c8d8c723e */ /* 0x000fc400048060ff */
[----:B------:R-:W-:Y:S02]  /*3b920*/  F2FP.SATFINITE.E5M2.F32.PACK_AB_MERGE_C R150, R151, R150, RZ ;  /* 0x000000969796723e */ /* 0x000fe400048060ff */
[----:B------:R-:W-:Y:S02]  /*3b930*/  PRMT R51, R51, 0x5410, R154 ;  /* 0x0000541033337816 */ /* 0x000fe4000000009a */
[----:B------:R-:W-:Y:S01]  /*3b940*/  PRMT R154, R146, 0x3340, R1 ;  /* 0x00003340929a7816 */ /* 0x000fe20000000001 */
[----:B------:R3:W-:Y:S01]  /*3b950*/  STSM.16.M88.4 [R85], R8 ;  /* 0x0000000855007844 */ /* 0x0007e20000000200 */
[----:B------:R-:W-:Y:S02]  /*3b960*/  LOP3.LUT R140, R140, 0xffff, RZ, 0xc0, !PT ;  /* 0x0000ffff8c8c7812 */ /* 0x000fe400078ec0ff */
[----:B------:R-:W-:Y:S02]  /*3b970*/  LOP3.LUT R16, R16, 0xffff, RZ, 0xc0, !PT ;  /* 0x0000ffff10107812 */ /* 0x000fe400078ec0ff */
[----:B------:R-:W-:-:S02]  /*3b980*/  LOP3.LUT R119, R214, 0xffff, RZ, 0xc0, !PT ;  /* 0x0000ffffd6777812 */ /* 0x000fc400078ec0ff */
[----:B------:R-:W-:Y:S02]  /*3b990*/  LOP3.LUT R150, R150, 0xffff, RZ, 0xc0, !PT ;  /* 0x0000ffff96967812 */ /* 0x000fe400078ec0ff */
[----:B------:R-:W-:Y:S02]  /*3b9a0*/  PRMT R41, R41, 0x5410, R152 ;  /* 0x0000541029297816 */ /* 0x000fe40000000098 */
[----:B------:R-:W-:Y:S02]  /*3b9b0*/  PRMT R65, R65, 0x5410, R154 ;  /* 0x0000541041417816 */ /* 0x000fe4000000009a */
[--C-:B------:R-:W-:Y:S02]  /*3b9c0*/  PRMT R152, R140, 0x3340, R1.reuse ;  /* 0x000033408c987816 */ /* 0x100fe40000000001 */
[----:B------:R-:W-:Y:S02]  /*3b9d0*/  PRMT R154, R150, 0x3340, R1 ;  /* 0x00003340969a7816 */ /* 0x000fe40000000001 */
[----:B------:R-:W-:-:S02]  /*3b9e0*/  PRMT R89, R16, 0x3340, R119 ;  /* 0x0000334010597816 */ /* 0x000fc40000000077 */
[----:B------:R-:W-:Y:S02]  /*3b9f0*/  SHF.R.U32.HI R140, RZ, 0x8, R140 ;  /* 0x00000008ff8c7819 */ /* 0x000fe4000001168c */
[----:B------:R-:W-:Y:S02]  /*3ba00*/  SHF.R.U32.HI R16, RZ, 0x8, R16 ;  /* 0x00000008ff107819 */ /* 0x000fe40000011610 */
[----:B------:R-:W-:Y:S02]  /*3ba10*/  SHF.R.U32.HI R119, RZ, 0x8, R119 ;  /* 0x00000008ff777819 */ /* 0x000fe40000011677 */
[----:B------:R-:W-:Y:S02]  /*3ba20*/  SHF.R.U32.HI R150, RZ, 0x8, R150 ;  /* 0x00000008ff967819 */ /* 0x000fe40000011696 */
[----:B------:R-:W-:Y:S02]  /*3ba30*/  LOP3.LUT R140, R140, 0xffff, RZ, 0xc0, !PT ;  /* 0x0000ffff8c8c7812 */ /* 0x000fe400078ec0ff */
[----:B------:R-:W-:-:S02]  /*3ba40*/  LOP3.LUT R119, R119, 0xffff, RZ, 0xc0, !PT ;  /* 0x0000ffff77777812 */ /* 0x000fc400078ec0ff */
[----:B------:R-:W-:Y:S02]  /*3ba50*/  LOP3.LUT R16, R16, 0xffff, RZ, 0xc0, !PT ;  /* 0x0000ffff10107812 */ /* 0x000fe400078ec0ff */
[----:B------:R-:W-:Y:S02]  /*3ba60*/  LOP3.LUT R150, R150, 0xffff, RZ, 0xc0, !PT ;  /* 0x0000ffff96967812 */ /* 0x000fe400078ec0ff */
[----:B------:R-:W-:Y:S02]  /*3ba70*/  PRMT R12, R140, 0x3340, R1 ;  /* 0x000033408c0c7816 */ /* 0x000fe40000000001 */
[----:B------:R-:W-:Y:S02]  /*3ba80*/  PRMT R16, R16, 0x3340, R119 ;  /* 0x0000334010107816 */ /* 0x000fe40000000077 */
[----:B------:R-:W-:Y:S02]  /*3ba90*/  PRMT R137, R150, 0x3340, R1 ;  /* 0x0000334096897816 */ /* 0x000fe40000000001 */
[----:B------:R-:W-:-:S02]  /*3baa0*/  LOP3.LUT R60, R60, 0xffff, RZ, 0xc0, !PT ;  /* 0x0000ffff3c3c7812 */ /* 0x000fc400078ec0ff */
[----:B------:R-:W-:Y:S02]  /*3bab0*/  PRMT R129, R129, 0x5410, R12 ;  /* 0x0000541081817816 */ /* 0x000fe4000000000c */
[----:B------:R-:W-:Y:S02]  /*3bac0*/  PRMT R137, R16, 0x5410, R137 ;  /* 0x0000541010897816 */ /* 0x000fe40000000089 */
[----:B------:R-:W-:Y:S02]  /*3bad0*/  LOP3.LUT R82, R28, 0xffff, RZ, 0xc0, !PT ;  /* 0x0000ffff1c527812 */ /* 0x000fe400078ec0ff */
[----:B------:R-:W-:Y:S02]  /*3bae0*/  LOP3.LUT R16, R30, 0xffff, RZ, 0xc0, !PT ;  /* 0x0000ffff1e107812 */ /* 0x000fe400078ec0ff */
[----:B------:R-:W-:Y:S01]  /*3baf0*/  PRMT R12, R29, 0x4210, R60 ;  /* 0x000042101d0c7816 */ /* 0x000fe2000000003c */
[----:B------:R-:W-:Y:S01]  /*3bb00*/  BAR.SYNC.DEFER_BLOCKING 0x0 ;  /* 0x0000000000007b1d */ /* 0x000fe20000010000 */
[----:B------:R-:W-:-:S02]  /*3bb10*/  LOP3.LUT R62, R62, 0xffff, RZ, 0xc0, !PT ;  /* 0x0000ffff3e3e7812 */ /* 0x000fc400078ec0ff */
[----:B------:R-:W-:-:S03]  /*3bb20*/  PRMT R14, R45, 0x4210, R82 ;  /* 0x000042102d0e7816 */ /* 0x000fc60000000052 */
[----:B------:R-:W0:Y:S01]  /*3bb30*/  LDS.128 R28, [R7] ;  /* 0x00000000071c7984 */ /* 0x000e220000000c00 */
[----:B------:R-:W-:Y:S01]  /*3bb40*/  PRMT R13, R27, 0x4210, R62 ;  /* 0x000042101b0d7816 */ /* 0x000fe2000000003e */
[----:B------:R-:W-:Y:S01]  /*3bb50*/  BAR.SYNC.DEFER_BLOCKING 0x0 ;  /* 0x0000000000007b1d */ /* 0x000fe20000010000 */
[----:B------:R-:W-:-:S05]  /*3bb60*/  PRMT R15, R43, 0x4210, R16 ;  /* 0x000042102b0f7816 */ /* 0x000fca0000000010 */
[----:B------:R-:W-:Y:S02]  /*3bb70*/  STSM.16.M88.4 [R85], R12 ;  /* 0x0000000c55007844 */ /* 0x000fe40000000200 */
[----:B------:R-:W-:Y:S01]  /*3bb80*/  BAR.SYNC.DEFER_BLOCKING 0x0 ;  /* 0x0000000000007b1d */ /* 0x000fe20000010000 */
[----:B------:R-:W-:Y:S02]  /*3bb90*/  SHF.R.U32.HI R3, RZ, 0x8, R3 ;  /* 0x00000008ff037819 */ /* 0x000fe40000011603 */
[----:B------:R-:W-:Y:S02]  /*3bba0*/  SHF.R.U32.HI R190, RZ, 0x8, R190 ;  /* 0x00000008ffbe7819 */ /* 0x000fe400000116be */
[----:B------:R-:W-:Y:S02]  /*3bbb0*/  SHF.R.U32.HI R126, RZ, 0x8, R126 ;  /* 0x00000008ff7e7819 */ /* 0x000fe4000001167e */
[----:B------:R-:W-:Y:S02]  /*3bbc0*/  SHF.R.U32.HI R220, RZ, 0x8, R220 ;  /* 0x00000008ffdc7819 */ /* 0x000fe400000116dc */
[----:B------:R-:W-:-:S02]  /*3bbd0*/  SHF.R.U32.HI R47, RZ, 0x8, R47 ;  /* 0x00000008ff2f7819 */ /* 0x000fc4000001162f */
[----:B------:R-:W-:Y:S02]  /*3bbe0*/  SHF.R.U32.HI R92, RZ, 0x8, R92 ;  /* 0x00000008ff5c7819 */ /* 0x000fe4000001165c */
[----:B------:R-:W-:Y:S02]  /*3bbf0*/  SHF.R.U32.HI R128, RZ, 0x8, R128 ;  /* 0x00000008ff807819 */ /* 0x000fe40000011680 */
[----:B------:R-:W-:Y:S02]  /*3bc00*/  SHF.R.U32.HI R132, RZ, 0x8, R132 ;  /* 0x00000008ff847819 */ /* 0x000fe40000011684 */
[----:B------:R-:W-:Y:S01]  /*3bc10*/  SHF.R.U32.HI R102, RZ, 0x8, R102 ;  /* 0x00000008ff667819 */ /* 0x000fe20000011666 */
[----:B------:R-:W1:Y:S01]  /*3bc20*/  LDS.128 R24, [R7] ;  /* 0x0000000007187984 */ /* 0x000e620000000c00 */
[----:B------:R-:W-:Y:S02]  /*3bc30*/  LOP3.LUT R190, R190, 0xffff, RZ, 0xc0, !PT ;  /* 0x0000ffffbebe7812 */ /* 0x000fe400078ec0ff */
        /* <DEDUP_REMOVED lines=8> */
[----:B------:R-:W-:Y:S02]  /*3bcc0*/  PRMT R3, R3, 0x3340, R190 ;  /* 0x0000334003037816 */ /* 0x000fe400000000be */
[----:B------:R-:W-:Y:S02]  /*3bcd0*/  PRMT R120, R120, 0x3340, R1 ;  /* 0x0000334078787816 */ /* 0x000fe40000000001 */
[----:B------:R-:W-:Y:S02]  /*3bce0*/  PRMT R47, R220, 0x3340, R47 ;  /* 0x00003340dc2f7816 */ /* 0x000fe4000000002f */
[--C-:B------:R-:W-:Y:S02]  /*3bcf0*/  PRMT R92, R92, 0x3340, R1.reuse ;  /* 0x000033405c5c7816 */ /* 0x100fe40000000001 */
[----:B------:R-:W-:-:S02]  /*3bd00*/  PRMT R122, R122, 0x3340, R1 ;  /* 0x000033407a7a7816 */ /* 0x000fc40000000001 */
[--C-:B------:R-:W-:Y:S02]  /*3bd10*/  PRMT R126, R126, 0x3340, R1.reuse ;  /* 0x000033407e7e7816 */ /* 0x100fe40000000001 */
[----:B------:R-:W-:Y:S02]  /*3bd20*/  PRMT R102, R102, 0x3340, R1 ;  /* 0x0000334066667816 */ /* 0x000fe40000000001 */
[----:B------:R-:W-:Y:S02]  /*3bd30*/  PRMT R3, R3, 0x5410, R120 ;  /* 0x0000541003037816 */ /* 0x000fe40000000078 */
[----:B------:R-:W-:Y:S02]  /*3bd40*/  PRMT R47, R47, 0x5410, R92 ;  /* 0x000054102f2f7816 */ /* 0x000fe4000000005c */
[----:B------:R-:W-:Y:S02]  /*3bd50*/  PRMT R122, R59, 0x5410, R122 ;  /* 0x000054103b7a7816 */ /* 0x000fe4000000007a */
[----:B------:R-:W-:-:S02]  /*3bd60*/  PRMT R126, R81, 0x5410, R126 ;  /* 0x00005410517e7816 */ /* 0x000fc4000000007e */
[----:B------:R-:W-:Y:S02]  /*3bd70*/  PRMT R59, R83, 0x5410, R102 ;  /* 0x00005410533b7816 */ /* 0x000fe40000000066 */
[----:B------:R-:W-:Y:S02]  /*3bd80*/  PRMT R80, R5, 0x5210, R60 ;  /* 0x0000521005507816 */ /* 0x000fe4000000003c */
[----:B------:R-:W-:Y:S02]  /*3bd90*/  PRMT R81, R3, 0x5210, R62 ;  /* 0x0000521003517816 */ /* 0x000fe4000000003e */
[----:B------:R-:W-:Y:S02]  /*3bda0*/  PRMT R82, R47, 0x5210, R82 ;  /* 0x000052102f527816 */ /* 0x000fe40000000052 */
[----:B------:R-:W-:Y:S01]  /*3bdb0*/  PRMT R83, R21, 0x5210, R16 ;  /* 0x0000521015537816 */ /* 0x000fe20000000010 */
[----:B------:R-:W-:Y:S06]  /*3bdc0*/  BAR.SYNC.DEFER_BLOCKING 0x0 ;  /* 0x0000000000007b1d */ /* 0x000fec0000010000 */
[----:B------:R-:W-:Y:S02]  /*3bdd0*/  STSM.16.M88.4 [R85], R80 ;  /* 0x0000005055007844 */ /* 0x000fe40000000200 */
[----:B------:R-:W-:Y:S01]  /*3bde0*/  BAR.SYNC.DEFER_BLOCKING 0x0 ;  /* 0x0000000000007b1d */ /* 0x000fe20000010000 */
[----:B------:R-:W-:-:S02]  /*3bdf0*/  SHF.R.U32.HI R138, RZ, 0x8, R138 ;  /* 0x00000008ff8a7819 */ /* 0x000fc4000001168a */
[----:B------:R-:W-:Y:S02]  /*3be00*/  SHF.R.U32.HI R238, RZ, 0x8, R238 ;  /* 0x00000008ffee7819 */ /* 0x000fe400000116ee */
[----:B------:R-:W-:Y:S02]  /*3be10*/  SHF.R.U32.HI R117, RZ, 0x8, R117 ;  /* 0x00000008ff757819 */ /* 0x000fe40000011675 */
[----:B------:R-:W-:Y:S02]  /*3be20*/  LOP3.LUT R132, R138, 0xffff, RZ, 0xc0, !PT ;  /* 0x0000ffff8a847812 */ /* 0x000fe400078ec0ff */
[----:B------:R-:W-:Y:S02]  /*3be30*/  LOP3.LUT R117, R117, 0xffff, RZ, 0xc0, !PT ;  /* 0x0000ffff75757812 */ /* 0x000fe400078ec0ff */
[----:B------:R-:W-:Y:S02]  /*3be40*/  LOP3.LUT R238, R238, 0xffff, RZ, 0xc0, !PT ;  /* 0x0000ffffeeee7812 */ /* 0x000fe400078ec0ff */
[----:B------:R-:W-:Y:S01]  /*3be50*/  PRMT R132, R132, 0x3340, R1 ;  /* 0x0000334084847816 */ /* 0x000fe20000000001 */
[----:B------:R-:W4:Y:S01]  /*3be60*/  LDS.128 R12, [R7] ;  /* 0x00000000070c7984 */ /* 0x000f220000000c00 */
[----:B------:R-:W-:-:S02]  /*3be70*/  PRMT R238, R238, 0x3340, R117 ;  /* 0x00003340eeee7816 */ /* 0x000fc40000000075 */
[----:B------:R-:W-:Y:S02]  /*3be80*/  PRMT R117, R101, 0x5410, R132 ;  /* 0x0000541065757816 */ /* 0x000fe40000000084 */
[----:B------:R-:W-:Y:S02]  /*3be90*/  LOP3.LUT R3, R64, 0xffff, RZ, 0xc0, !PT ;  /* 0x0000ffff40037812 */ /* 0x000fe400078ec0ff */
[----:B------:R-:W-:Y:S02]  /*3bea0*/  LOP3.LUT R101, R66, 0xffff, RZ, 0xc0, !PT ;  /* 0x0000ffff42657812 */ /* 0x000fe400078ec0ff */
[----:B------:R-:W-:Y:S01]  /*3beb0*/  LOP3.LUT R102, R19, 0xffff, RZ, 0xc0, !PT ;  /* 0x0000ffff13667812 */ /* 0x000fe200078ec0ff */
[----:B------:R-:W-:Y:S01]  /*3bec0*/  BAR.SYNC.DEFER_BLOCKING 0x0 ;  /* 0x0000000000007b1d */ /* 0x000fe20000010000 */
[----:B------:R-:W-:Y:S02]  /*3bed0*/  LOP3.LUT R20, R20, 0xffff, RZ, 0xc0, !PT ;  /* 0x0000ffff14147812 */ /* 0x000fe400078ec0ff */
[----:B---3--:R-:W-:-:S02]  /*3bee0*/  PRMT R8, R2, 0x4210, R3 ;  /* 0x0000421002087816 */ /* 0x008fc40000000003 */
[----:B------:R-:W-:Y:S02]  /*3bef0*/  PRMT R9, R0, 0x4210, R101 ;  /* 0x0000421000097816 */ /* 0x000fe40000000065 */
[----:B------:R-:W-:Y:S02]  /*3bf00*/  PRMT R10, R49, 0x4210, R102 ;  /* 0x00004210310a7816 */ /* 0x000fe40000000066 */
[----:B------:R-:W-:-:S05]  /*3bf10*/  PRMT R11, R53, 0x4210, R20 ;  /* 0x00004210350b7816 */ /* 0x000fca0000000014 */
[----:B------:R-:W-:Y:S01]  /*3bf20*/  STSM.16.M88.4 [R85], R8 ;  /* 0x0000000855007844 */ /* 0x000fe20000000200 */
        /* <DEDUP_REMOVED lines=10> */
[----:B------:R-:W-:Y:S01]  /*3bfd0*/  LDS.128 R16, [R7] ;  /* 0x0000000007107984 */ /* 0x000fe20000000c00 */
        /* <DEDUP_REMOVED lines=23> */
[----:B------:R-:W-:Y:S01]  /*3c150*/  PRMT R103, R69, 0x5210, R20 ;  /* 0x0000521045677816 */ /* 0x000fe20000000014 */
[----:B------:R-:W-:Y:S01]  /*3c160*/  BAR.SYNC.DEFER_BLOCKING 0x0 ;  /* 0x0000000000007b1d */ /* 0x000fe20000010000 */
[----:B------:R-:W-:Y:S02]  /*3c170*/  SHF.R.U32.HI R116, RZ, 0x8, R116 ;  /* 0x00000008ff747819 */ /* 0x000fe40000011674 */
[----:B------:R-:W-:-:S02]  /*3c180*/  SHF.R.U32.HI R127, RZ, 0x8, R127 ;  /* 0x00000008ff7f7819 */ /* 0x000fc4000001167f */
[----:B------:R-:W-:Y:S02]  /*3c190*/  SHF.R.U32.HI R246, RZ, 0x8, R246 ;  /* 0x00000008fff67819 */ /* 0x000fe400000116f6 */
[----:B------:R-:W-:Y:S01]  /*3c1a0*/  LOP3.LUT R116, R116, 0xffff, RZ, 0xc0, !PT ;  /* 0x0000ffff74747812 */ /* 0x000fe200078ec0ff */
[----:B------:R-:W-:Y:S01]  /*3c1b0*/  STSM.16.M88.4 [R85], R100 ;  /* 0x0000006455007844 */ /* 0x000fe20000000200 */
[----:B------:R-:W-:Y:S02]  /*3c1c0*/  LOP3.LUT R127, R127, 0xffff, RZ, 0xc0, !PT ;  /* 0x0000ffff7f7f7812 */ /* 0x000fe400078ec0ff */
[----:B------:R-:W-:Y:S02]  /*3c1d0*/  LOP3.LUT R246, R246, 0xffff, RZ, 0xc0, !PT ;  /* 0x0000fffff6f67812 */ /* 0x000fe400078ec0ff */
[----:B------:R-:W-:Y:S02]  /*3c1e0*/  PRMT R23, R116, 0x3340, R1 ;  /* 0x0000334074177816 */ /* 0x000fe40000000001 */
[----:B------:R-:W-:-:S02]  /*3c1f0*/  PRMT R246, R246, 0x3340, R127 ;  /* 0x00003340f6f67816 */ /* 0x000fc4000000007f */
[----:B------:R-:W-:Y:S01]  /*3c200*/  PRMT R127, R136, 0x5410, R23 ;  /* 0x00005410887f7816 */ /* 0x000fe20000000017 */
[----:B------:R-:W-:Y:S01]  /*3c210*/  BAR.SYNC.DEFER_BLOCKING 0x0 ;  /* 0x0000000000007b1d */ /* 0x000fe20000010000 */
[----:B------:R-:W-:Y:S02]  /*3c220*/  SHF.R.U32.HI R71, RZ, 0x8, R71 ;  /* 0x00000008ff477819 */ /* 0x000fe40000011647 */
[----:B------:R-:W-:Y:S02]  /*3c230*/  SHF.R.U32.HI R198, RZ, 0x8, R198 ;  /* 0x00000008ffc67819 */ /* 0x000fe400000116c6 */
[----:B------:R-:W-:-:S03]  /*3c240*/  SHF.R.U32.HI R134, RZ, 0x8, R134 ;  /* 0x00000008ff867819 */ /* 0x000fc60000011686 */
[----:B------:R-:W2:Y:S01]  /*3c250*/  LDC R136, c[0x0][0x248] ;  /* 0x00009200ff887b82 */ /* 0x000ea20000000800 */
[----:B------:R-:W-:Y:S02]  /*3c260*/  LOP3.LUT R198, R198, 0xffff, RZ, 0xc0, !PT ;  /* 0x0000ffffc6c67812 */ /* 0x000fe400078ec0ff */
[----:B------:R-:W-:Y:S02]  /*3c270*/  LOP3.LUT R71, R71, 0xffff, RZ, 0xc0, !PT ;  /* 0x0000ffff47477812 */ /* 0x000fe400078ec0ff */
[----:B------:R-:W-:Y:S02]  /*3c280*/  LOP3.LUT R128, R134, 0xffff, RZ, 0xc0, !PT ;  /* 0x0000ffff86807812 */ /* 0x000fe400078ec0ff */
[--C-:B------:R-:W-:Y:S01]  /*3c290*/  PRMT R130, R130, 0x3340, R1.reuse ;  /* 0x0000334082827816 */ /* 0x100fe20000000001 */
[----:B------:R-:W3:Y:S01]  /*3c2a0*/  LDS.128 R20, [R7] ;  /* 0x0000000007147984 */ /* 0x000ee20000000c00 */
[----:B------:R-:W-:Y:S02]  /*3c2b0*/  PRMT R71, R71, 0x3340, R198 ;  /* 0x0000334047477816 */ /* 0x000fe400000000c6 */
[----:B------:R-:W-:-:S02]  /*3c2c0*/  PRMT R128, R128, 0x3340, R1 ;  /* 0x0000334080807816 */ /* 0x000fc40000000001 */
[----:B------:R-:W-:Y:S02]  /*3c2d0*/  PRMT R113, R105, 0x5410, R130 ;  /* 0x0000541069717816 */ /* 0x000fe40000000082 */
[----:B------:R-:W-:Y:S02]  /*3c2e0*/  LOP3.LUT R3, R68, 0xffff, RZ, 0xc0, !PT ;  /* 0x0000ffff44037812 */ /* 0x000fe400078ec0ff */
[----:B------:R-:W-:Y:S02]  /*3c2f0*/  LOP3.LUT R105, R70, 0xffff, RZ, 0xc0, !PT ;  /* 0x0000ffff46697812 */ /* 0x000fe400078ec0ff */
[----:B------:R-:W-:Y:S02]  /*3c300*/  LOP3.LUT R36, R36, 0xffff, RZ, 0xc0, !PT ;  /* 0x0000ffff24247812 */ /* 0x000fe400078ec0ff */
[----:B------:R-:W-:Y:S02]  /*3c310*/  LOP3.LUT R38, R38, 0xffff, RZ, 0xc0, !PT ;  /* 0x0000ffff26267812 */ /* 0x000fe400078ec0ff */
[----:B------:R-:W-:-:S02]  /*3c320*/  PRMT R128, R71, 0x5410, R128 ;  /* 0x0000541047807816 */ /* 0x000fc40000000080 */
[----:B------:R-:W-:Y:S02]  /*3c330*/  PRMT R68, R6, 0x4210, R3 ;  /* 0x0000421006447816 */ /* 0x000fe40000000003 */
[----:B------:R-:W-:Y:S02]  /*3c340*/  PRMT R69, R4, 0x4210, R105 ;  /* 0x0000421004457816 */ /* 0x000fe40000000069 */
[----:B------:R-:W-:Y:S02]  /*3c350*/  PRMT R70, R67, 0x4210, R36 ;  /* 0x0000421043467816 */ /* 0x000fe40000000024 */
[----:B------:R-:W-:Y:S01]  /*3c360*/  PRMT R71, R61, 0x4210, R38 ;  /* 0x000042103d477816 */ /* 0x000fe20000000026 */
[----:B------:R-:W-:Y:S06]  /*3c370*/  BAR.SYNC.DEFER_BLOCKING 0x0 ;  /* 0x0000000000007b1d */ /* 0x000fec0000010000 */
[----:B------:R0:W-:Y:S02]  /*3c380*/  STSM.16.M88.4 [R85], R68 ;  /* 0x0000004455007844 */ /* 0x0001e40000000200 */
[----:B------:R-:W-:Y:S01]  /*3c390*/  BAR.SYNC.DEFER_BLOCKING 0x0 ;  /* 0x0000000000007b1d */ /* 0x000fe20000010000 */
[----:B------:R-:W-:-:S02]  /*3c3a0*/  SHF.R.U32.HI R232, RZ, 0x8, R232 ;  /* 0x00000008ffe87819 */ /* 0x000fc400000116e8 */
[----:B------:R-:W-:Y:S02]  /*3c3b0*/  SHF.R.U32.HI R109, RZ, 0x8, R109 ;  /* 0x00000008ff6d7819 */ /* 0x000fe4000001166d */
[----:B------:R-:W-:Y:S02]  /*3c3c0*/  SHF.R.U32.HI R104, RZ, 0x8, R104 ;  /* 0x00000008ff687819 */ /* 0x000fe40000011668 */
[----:B------:R-:W-:Y:S02]  /*3c3d0*/  SHF.R.U32.HI R142, RZ, 0x8, R142 ;  /* 0x00000008ff8e7819 */ /* 0x000fe4000001168e */
[----:B------:R-:W-:Y:S02]  /*3c3e0*/  LOP3.LUT R109, R109, 0xffff, RZ, 0xc0, !PT ;  /* 0x0000ffff6d6d7812 */ /* 0x000fe400078ec0ff */
[----:B------:R-:W-:Y:S02]  /*3c3f0*/  LOP3.LUT R232, R232, 0xffff, RZ, 0xc0, !PT ;  /* 0x0000ffffe8e87812 */ /* 0x000fe400078ec0ff */
[----:B------:R-:W-:Y:S01]  /*3c400*/  LOP3.LUT R104, R104, 0xffff, RZ, 0xc0, !PT ;  /* 0x0000ffff68687812 */ /* 0x000fe200078ec0ff */
[----:B------:R-:W2:Y:S01]  /*3c410*/  LDS.128 R8, [R7] ;  /* 0x0000000007087984 */ /* 0x000ea20000000c00 */
[----:B------:R-:W-:-:S02]  /*3c420*/  LOP3.LUT R134, R142, 0xffff, RZ, 0xc0, !PT ;  /* 0x0000ffff8e867812 */ /* 0x000fc400078ec0ff */
[----:B------:R-:W-:Y:S02]  /*3c430*/  PRMT R109, R232, 0x3340, R109 ;  /* 0x00003340e86d7816 */ /* 0x000fe4000000006d */
[--C-:B------:R-:W-:Y:S02]  /*3c440*/  PRMT R104, R104, 0x3340, R1.reuse ;  /* 0x0000334068687816 */ /* 0x100fe40000000001 */
        /* <DEDUP_REMOVED lines=8> */
[----:B------:R-:W-:Y:S06]  /*3c4d0*/  BAR.SYNC.DEFER_BLOCKING 0x0 ;  /* 0x0000000000007b1d */ /* 0x000fec0000010000 */
[----:B------:R-:W-:Y:S02]  /*3c4e0*/  STSM.16.M88.4 [R85], R104 ;  /* 0x0000006855007844 */ /* 0x000fe40000000200 */
[----:B------:R-:W-:Y:S01]  /*3c4f0*/  BAR.SYNC.DEFER_BLOCKING 0x0 ;  /* 0x0000000000007b1d */ /* 0x000fe20000010000 */
[----:B------:R-:W-:-:S02]  /*3c500*/  LOP3.LUT R74, R74, 0xffff, RZ, 0xc0, !PT ;  /* 0x0000ffff4a4a7812 */ /* 0x000fc400078ec0ff */
[----:B------:R-:W-:Y:S02]  /*3c510*/  LOP3.LUT R72, R72, 0xffff, RZ, 0xc0, !PT ;  /* 0x0000ffff48487812 */ /* 0x000fe400078ec0ff */
[----:B------:R-:W-:Y:S02]  /*3c520*/  LOP3.LUT R0, R40, 0xffff, RZ, 0xc0, !PT ;  /* 0x0000ffff28007812 */ /* 0x000fe400078ec0ff */
[----:B------:R-:W-:Y:S01]  /*3c530*/  LOP3.LUT R2, R42, 0xffff, RZ, 0xc0, !PT ;  /* 0x0000ffff2a027812 */ /* 0x000fe200078ec0ff */
[----:B------:R-:W2:Y:S01]  /*3c540*/  LDS.128 R80, [R7] ;  /* 0x0000000007507984 */ /* 0x000ea20000000c00 */
[----:B------:R-:W-:Y:S02]  /*3c550*/  PRMT R37, R39, 0x4210, R74 ;  /* 0x0000421027257816 */ /* 0x000fe4000000004a */
[----:B------:R-:W-:Y:S02]  /*3c560*/  PRMT R36, R41, 0x4210, R72 ;  /* 0x0000421029247816 */ /* 0x000fe40000000048 */
[----:B------:R-:W-:-:S02]  /*3c570*/  PRMT R38, R73, 0x4210, R0 ;  /* 0x0000421049267816 */ /* 0x000fc40000000000 */
[----:B------:R-:W-:Y:S01]  /*3c580*/  PRMT R39, R75, 0x4210, R2 ;  /* 0x000042104b277816 */ /* 0x000fe20000000002 */
[----:B------:R-:W-:Y:S01]  /*3c590*/  BAR.SYNC.DEFER_BLOCKING 0x0 ;  /* 0x0000000000007b1d */ /* 0x000fe20000010000 */
[----:B------:R-:W-:-:S05]  /*3c5a0*/  LOP3.LUT R44, R44, 0xffff, RZ, 0xc0, !PT ;  /* 0x0000ffff2c2c7812 */ /* 0x000fca00078ec0ff */
[----:B------:R1:W-:Y:S01]  /*3c5b0*/  STSM.16.M88.4 [R85], R36 ;  /* 0x0000002455007844 */ /* 0x0003e20000000200 */
[----:B------:R-:W-:Y:S02]  /*3c5c0*/  PRMT R42, R109, 0x5210, R0 ;  /* 0x000052106d2a7816 */ /* 0x000fe40000000000 */
[----:B------:R-:W-:Y:S02]  /*3c5d0*/  PRMT R43, R111, 0x5210, R2 ;  /* 0x000052106f2b7816 */ /* 0x000fe40000000002 */
[----:B------:R-:W-:Y:S02]  /*3c5e0*/  LOP3.LUT R0, R76, 0xffff, RZ, 0xc0, !PT ;  /* 0x0000ffff4c007812 */ /* 0x000fe400078ec0ff */
[----:B------:R-:W-:Y:S02]  /*3c5f0*/  LOP3.LUT R2, R78, 0xffff, RZ, 0xc0, !PT ;  /* 0x0000ffff4e027812 */ /* 0x000fe400078ec0ff */
[----:B0-----:R-:W-:Y:S01]  /*3c600*/  PRMT R70, R79, 0x4210, R44 ;  /* 0x000042104f467816 */ /* 0x001fe2000000002c */
[----:B------:R-:W-:Y:S01]  /*3c610*/  BAR.SYNC.DEFER_BLOCKING 0x0 ;  /* 0x0000000000007b1d */ /* 0x000fe20000010000 */
[----:B------:R-:W-:-:S02]  /*3c620*/  PRMT R40, R113, 0x5210, R72 ;  /* 0x0000521071287816 */ /* 0x000fc40000000048 */
[----:B------:R-:W-:Y:S02]  /*3c630*/  PRMT R41, R117, 0x5210, R74 ;  /* 0x0000521075297816 */ /* 0x000fe4000000004a */
[----:B------:R-:W-:-:S03]  /*3c640*/  PRMT R55, R55, 0x5410, R152 ;  /* 0x0000541037377816 */ /* 0x000fc60000000098 */
[----:B------:R-:W0:Y:S01]  /*3c650*/  LDC.64 R116, c[0x0][0x228] ;  /* 0x00008a00ff747b82 */ /* 0x000e220000000a00 */
[----:B------:R-:W-:Y:S07]  /*3c660*/  LDS.128 R76, [R7] ;  /* 0x00000000074c7984 */ /* 0x000fee0000000c00 */
[----:B------:R-:W-:Y:S06]  /*3c670*/  BAR.SYNC.DEFER_BLOCKING 0x0 ;  /* 0x0000000000007b1d */ /* 0x000fec0000010000 */
[----:B------:R4:W-:Y:S02]  /*3c680*/  STSM.16.M88.4 [R85], R40 ;  /* 0x0000002855007844 */ /* 0x0009e40000000200 */
[----:B------:R-:W-:Y:S01]  /*3c690*/  BAR.SYNC.DEFER_BLOCKING 0x0 ;  /* 0x0000000000007b1d */ /* 0x000fe20000010000 */
[----:B------:R-:W-:-:S02]  /*3c6a0*/  LOP3.LUT R46, R46, 0xffff, RZ, 0xc0, !PT ;  /* 0x0000ffff2e2e7812 */ /* 0x000fc400078ec0ff */
[----:B------:R-:W-:-:S03]  /*3c6b0*/  PRMT R68, R55, 0x4210, R0 ;  /* 0x0000421037447816 */ /* 0x000fc60000000000 */
[----:B------:R-:W0:Y:S01]  /*3c6c0*/  LDS.128 R72, [R7] ;  /* 0x0000000007487984 */ /* 0x000e220000000c00 */
[----:B------:R-:W-:Y:S02]  /*3c6d0*/  PRMT R69, R51, 0x4210, R2 ;  /* 0x0000421033457816 */ /* 0x000fe40000000002 */
[----:B------:R-:W-:Y:S01]  /*3c6e0*/  PRMT R71, R91, 0x4210, R46 ;  /* 0x000042105b477816 */ /* 0x000fe2000000002e */
[----:B------:R-:W-:Y:S01]  /*3c6f0*/  BAR.SYNC.DEFER_BLOCKING 0x0 ;  /* 0x0000000000007b1d */ /* 0x000fe20000010000 */
[----:B-1----:R-:W-:Y:S02]  /*3c700*/  PRMT R36, R129, 0x5210, R0 ;  /* 0x0000521081247816 */ /* 0x002fe40000000000 */
[----:B------:R-:W-:Y:S02]  /*3c710*/  LOP3.LUT R0, R57, 0xffff, RZ, 0xc0, !PT ;  /* 0x0000ffff39007812 */ /* 0x000fe400078ec0ff */
[----:B------:R-:W-:-:S03]  /*3c720*/  SHF.R.U32.HI R236, RZ, 0x8, R236 ;  /* 0x00000008ffec7819 */ /* 0x000fc600000116ec */
[----:B------:R-:W1:Y:S01]  /*3c730*/  LDC.64 R128, c[0x0][0x228] ;  /* 0x00008a00ff807b82 */ /* 0x000e620000000a00 */
[----:B------:R-:W-:Y:S07]  /*3c740*/  STSM.16.M88.4 [R85], R68 ;  /* 0x0000004455007844 */ /* 0x000fee0000000200 */
[----:B------:R-:W-:Y:S01]  /*3c750*/  BAR.SYNC.DEFER_BLOCKING 0x0 ;  /* 0x0000000000007b1d */ /* 0x000fe20000010000 */
[----:B----4-:R-:W-:Y:S02]  /*3c760*/  PRMT R41, R65, 0x4210, R0 ;  /* 0x0000421041297816 */ /* 0x010fe40000000000 */
[----:B------:R-:W-:-:S02]  /*3c770*/  SHF.R.U32.HI R115, RZ, 0x8, R115 ;  /* 0x00000008ff737819 */ /* 0x000fc40000011673 */
[----:B------:R-:W-:Y:S02]  /*3c780*/  SHF.R.U32.HI R108, RZ, 0x8, R108 ;  /* 0x00000008ff6c7819 */ /* 0x000fe4000001166c */
[----:B------:R-:W-:Y:S02]  /*3c790*/  LOP3.LUT R115, R115, 0xffff, RZ, 0xc0, !PT ;  /* 0x0000ffff73737812 */ /* 0x000fe400078ec0ff */
[----:B------:R-:W-:Y:S02]  /*3c7a0*/  LOP3.LUT R236, R236, 0xffff, RZ, 0xc0, !PT ;  /* 0x0000ffffecec7812 */ /* 0x000fe400078ec0ff */
[----:B------:R-:W-:Y:S01]  /*3c7b0*/  LOP3.LUT R108, R108, 0xffff, RZ, 0xc0, !PT ;  /* 0x0000ffff6c6c7812 */ /* 0x000fe200078ec0ff */
[----:B------:R-:W4:Y:S01]  /*3c7c0*/  LDS.128 R64, [R7] ;  /* 0x0000000007407984 */ /* 0x000f220000000c00 */
        /* <DEDUP_REMOVED lines=8> */
[----:B------:R3:W-:Y:S02]  /*3c850*/  STSM.16.M88.4 [R85], R36 ;  /* 0x0000002455007844 */ /* 0x0007e40000000200 */
[----:B------:R-:W-:Y:S01]  /*3c860*/  BAR.SYNC.DEFER_BLOCKING 0x0 ;  /* 0x0000000000007b1d */ /* 0x000fe20000010000 */
[----:B------:R-:W-:-:S04]  /*3c870*/  F2FP.SATFINITE.E5M2.F32.PACK_AB_MERGE_C R144, R145, R144, RZ ;  /* 0x000000909190723e */ /* 0x000fc800048060ff */
[----:B------:R-:W-:-:S04]  /*3c880*/  LOP3.LUT R144, R144, 0xffff, RZ, 0xc0, !PT ;  /* 0x0000ffff90907812 */ /* 0x000fc800078ec0ff */
[----:B------:R-:W-:Y:S01]  /*3c890*/  PRMT R152, R144, 0x3340, R1 ;  /* 0x0000334090987816 */ /* 0x000fe20000000001 */
[----:B------:R-:W1:Y:S03]  /*3c8a0*/  LDS.128 R68, [R7] ;  /* 0x0000000007447984 */ /* 0x000e660000000c00 */
[----:B------:R-:W-:Y:S02]  /*3c8b0*/  PRMT R63, R63, 0x5410, R152 ;  /* 0x000054103f3f7816 */ /* 0x000fe40000000098 */
[----:B------:R-:W-:Y:S02]  /*3c8c0*/  LOP3.LUT R56, R56, 0xffff, RZ, 0xc0, !PT ;  /* 0x0000ffff38387812 */ /* 0x000fe400078ec0ff */
[----:B------:R-:W-:Y:S02]  /*3c8d0*/  LOP3.LUT R48, R48, 0xffff, RZ, 0xc0, !PT ;  /* 0x0000ffff30307812 */ /* 0x000fe400078ec0ff */
[----:B------:R-:W-:-:S02]  /*3c8e0*/  LOP3.LUT R50, R50, 0xffff, RZ, 0xc0, !PT ;  /* 0x0000ffff32327812 */ /* 0x000fc400078ec0ff */
[----:B------:R-:W-:Y:S01]  /*3c8f0*/  PRMT R40, R63, 0x4210, R56 ;  /* 0x000042103f287816 */ /* 0x000fe20000000038 */
[----:B------:R-:W-:Y:S01]  /*3c900*/  BAR.SYNC.DEFER_BLOCKING 0x0 ;  /* 0x0000000000007b1d */ /* 0x000fe20000010000 */
        /* <DEDUP_REMOVED lines=10> */
[----:B------:R-:W-:Y:S02]  /*3c9b0*/  LOP3.LUT R144, R144, 0xffff, RZ, 0xc0, !PT ;  /* 0x0000ffff90907812 */ /* 0x000fe400078ec0ff */
[----:B------:R-:W-:Y:S01]  /*3c9c0*/  LOP3.LUT R146, R146, 0xffff, RZ, 0xc0, !PT ;  /* 0x0000ffff92927812 */ /* 0x000fe200078ec0ff */
[----:B------:R-:W1:Y:S01]  /*3c9d0*/  LDS.128 R60, [R7] ;  /* 0x00000000073c7984 */ /* 0x000e620000000c00 */
[----:B------:R-:W-:Y:S02]  /*3c9e0*/  LOP3.LUT R112, R112, 0xffff, RZ, 0xc0, !PT ;  /* 0x0000ffff70707812 */ /* 0x000fe400078ec0ff */
[----:B------:R-:W-:Y:S02]  /*3c9f0*/  LOP3.LUT R123, R123, 0xffff, RZ, 0xc0, !PT ;  /* 0x0000ffff7b7b7812 */ /* 0x000fe400078ec0ff */
[----:B------:R-:W-:-:S02]  /*3ca00*/  LOP3.LUT R242, R242, 0xffff, RZ, 0xc0, !PT ;  /* 0x0000fffff2f27812 */ /* 0x000fc400078ec0ff */
[----:B------:R-:W-:Y:S02]  /*3ca10*/  LOP3.LUT R114, R114, 0xffff, RZ, 0xc0, !PT ;  /* 0x0000ffff72727812 */ /* 0x000fe400078ec0ff */
[--C-:B------:R-:W-:Y:S02]  /*3ca20*/  PRMT R121, R144, 0x3340, R1.reuse ;  /* 0x0000334090797816 */ /* 0x100fe40000000001 */
[--C-:B------:R-:W-:Y:S02]  /*3ca30*/  PRMT R133, R146, 0x3340, R1.reuse ;  /* 0x0000334092857816 */ /* 0x100fe40000000001 */
        /* <DEDUP_REMOVED lines=8> */
[----:B------:R-:W-:Y:S01]  /*3cac0*/  BAR.SYNC.DEFER_BLOCKING 0x0 ;  /* 0x0000000000007b1d */ /* 0x000fe20000010000 */
[----:B------:R-:W-:-:S02]  /*3cad0*/  PRMT R45, R133, 0x5210, R0 ;  /* 0x00005210852d7816 */ /* 0x000fc40000000000 */
[----:B------:R-:W-:Y:S02]  /*3cae0*/  PRMT R46, R135, 0x5210, R48 ;  /* 0x00005210872e7816 */ /* 0x000fe40000000030 */
[----:B------:R-:W-:-:S03]  /*3caf0*/  PRMT R47, R123, 0x5210, R50 ;  /* 0x000052107b2f7816 */ /* 0x000fc60000000032 */
[----:B------:R-:W1:Y:S01]  /*3cb00*/  LDC R133, c[0x0][0x244] ;  /* 0x00009100ff857b82 */ /* 0x000e620000000800 */
[----:B------:R-:W-:Y:S02]  /*3cb10*/  F2FP.SATFINITE.E5M2.F32.PACK_AB_MERGE_C R148, R149, R148, RZ ;  /* 0x000000949594723e */ /* 0x000fe400048060ff */
[----:B------:R-:W-:Y:S02]  /*3cb20*/  PRMT R89, R89, 0x5410, R154 ;  /* 0x0000541059597816 */ /* 0x000fe4000000009a */
[----:B------:R-:W-:Y:S02]  /*3cb30*/  LOP3.LUT R84, R84, 0xffff, RZ, 0xc0, !PT ;  /* 0x0000ffff54547812 */ /* 0x000fe400078ec0ff */
[----:B------:R-:W-:Y:S01]  /*3cb40*/  LOP3.LUT R86, R86, 0xffff, RZ, 0xc0, !PT ;  /* 0x0000ffff56567812 */ /* 0x000fe200078ec0ff */
[----:B------:R-:W1:Y:S01]  /*3cb50*/  LDC.64 R122, c[0x0][0x220] ;  /* 0x00008800ff7a7b82 */ /* 0x000e620000000a00 */
[----:B------:R-:W-:Y:S02]  /*3cb60*/  LOP3.LUT R52, R52, 0xffff, RZ, 0xc0, !PT ;  /* 0x0000ffff34347812 */ /* 0x000fe400078ec0ff */
[----:B------:R-:W-:-:S02]  /*3cb70*/  LOP3.LUT R54, R54, 0xffff, RZ, 0xc0, !PT ;  /* 0x0000ffff36367812 */ /* 0x000fc400078ec0ff */
[----:B------:R-:W-:-:S03]  /*3cb80*/  SHF.R.U32.HI R118, RZ, 0x8, R118 ;  /* 0x00000008ff767819 */ /* 0x000fc60000011676 */
[----:B------:R-:W1:Y:S01]  /*3cb90*/  LDC.64 R120, c[0x0][0x228] ;  /* 0x00008a00ff787b82 */ /* 0x000e620000000a00 */
[----:B------:R-:W-:Y:S07]  /*3cba0*/  STSM.16.M88.4 [R85], R44 ;  /* 0x0000002c55007844 */ /* 0x000fee0000000200 */
[----:B------:R-:W-:Y:S01]  /*3cbb0*/  BAR.SYNC.DEFER_BLOCKING 0x0 ;  /* 0x0000000000007b1d */ /* 0x000fe20000010000 */
[----:B------:R-:W-:-:S04]  /*3cbc0*/  LOP3.LUT R148, R148, 0xffff, RZ, 0xc0, !PT ;  /* 0x0000ffff94947812 */ /* 0x000fc800078ec0ff */
[----:B------:R-:W-:Y:S01]  /*3cbd0*/  PRMT R152, R148, 0x3340, R1 ;  /* 0x0000334094987816 */ /* 0x000fe20000000001 */
[----:B------:R-:W1:Y:S03]  /*3cbe0*/  LDS.128 R56, [R7] ;  /* 0x0000000007387984 */ /* 0x000e660000000c00 */
[----:B------:R-:W-:Y:S02]  /*3cbf0*/  PRMT R87, R87, 0x5410, R152 ;  /* 0x0000541057577816 */ /* 0x000fe40000000098 */
[----:B------:R-:W-:Y:S02]  /*3cc00*/  PRMT R89, R89, 0x4210, R86 ;  /* 0x0000421059597816 */ /* 0x000fe40000000056 */
[----:B------:R-:W-:Y:S02]  /*3cc10*/  PRMT R88, R87, 0x4210, R84 ;  /* 0x0000421057587816 */ /* 0x000fe40000000054 */
[----:B------:R-:W-:-:S02]  /*3cc20*/  PRMT R90, R97, 0x4210, R52 ;  /* 0x00004210615a7816 */ /* 0x000fc40000000034 */
[----:B------:R-:W-:Y:S01]  /*3cc30*/  PRMT R91, R99, 0x4210, R54 ;  /* 0x00004210635b7816 */ /* 0x000fe20000000036 */
[----:B------:R-:W-:Y:S01]  /*3cc40*/  BAR.SYNC.DEFER_BLOCKING 0x0 ;  /* 0x0000000000007b1d */ /* 0x000fe20000010000 */
[----:B------:R-:W-:-:S04]  /*3cc50*/  LOP3.LUT R118, R118, 0xffff, RZ, 0xc0, !PT ;  /* 0x0000ffff76767812 */ /* 0x000fc800078ec0ff */
[----:B------:R-:W-:Y:S02]  /*3cc60*/  PRMT R139, R118, 0x3340, R1 ;  /* 0x00003340768b7816 */ /* 0x000fe40000000001 */
[----:B------:R-:W-:Y:S01]  /*3cc70*/  SHF.R.U32.HI R148, RZ, 0x8, R148 ;  /* 0x00000008ff947819 */ /* 0x000fe20000011694 */
[----:B------:R-:W1:Y:S01]  /*3cc80*/  LDC.64 R118, c[0x0][0x228] ;  /* 0x00008a00ff767b82 */ /* 0x000e620000000a00 */
[----:B------:R-:W-:Y:S01]  /*3cc90*/  STSM.16.M88.4 [R85], R88 ;  /* 0x0000005855007844 */ /* 0x000fe20000000200 */
[----:B------:R-:W-:Y:S02]  /*3cca0*/  PRMT R139, R246, 0x5410, R139 ;  /* 0x00005410f68b7816 */ /* 0x000fe4000000008b */
[----:B---3--:R-:W-:Y:S02]  /*3ccb0*/  PRMT R38, R127, 0x5210, R52 ;  /* 0x000052107f267816 */ /* 0x008fe40000000034 */
[----:B------:R-:W-:Y:S02]  /*3ccc0*/  PRMT R39, R139, 0x5210, R54 ;  /* 0x000052108b277816 */ /* 0x000fe40000000036 */
[----:B------:R-:W-:Y:S01]  /*3ccd0*/  BAR.SYNC.DEFER_BLOCKING 0x0 ;  /* 0x0000000000007b1d */ /* 0x000fe20000010000 */
[----:B------:R-:W-:-:S04]  /*3cce0*/  LOP3.LUT R148, R148, 0xffff, RZ, 0xc0, !PT ;  /* 0x0000ffff94947812 */ /* 0x000fc800078ec0ff */
[----:B------:R-:W-:-:S03]  /*3ccf0*/  PRMT R125, R148, 0x3340, R1 ;  /* 0x00003340947d7816 */ /* 0x000fc60000000001 */
[----:B------:R-:W3:Y:S08]  /*3cd00*/  LDC R139, c[0x0][0x244] ;  /* 0x00009100ff8b7b82 */ /* 0x000ef00000000800 */
[----:B------:R-:W4:Y:S01]  /*3cd10*/  LDC R148, c[0x0][0x244] ;  /* 0x00009100ff947b82 */ /* 0x000f220000000800 */
[----:B------:R-:W-:Y:S02]  /*3cd20*/  PRMT R37, R137, 0x5210, R86 ;  /* 0x0000521089257816 */ /* 0x000fe40000000056 */
[----:B------:R-:W-:-:S05]  /*3cd30*/  PRMT R185, R28, 0x7773, RZ ;  /* 0x000077731cb97816 */ /* 0x000fca00000000ff */
[----:B------:R-:W3:Y:S01]  /*3cd40*/  LDC.64 R126, c[0x0][0x220] ;  /* 0x00008800ff7e7b82 */ /* 0x000ee20000000a00 */
[----:B------:R-:W3:Y:S01]  /*3cd50*/  LDS.128 R52, [R7] ;  /* 0x0000000007347984 */ /* 0x000ee20000000c00 */
[----:B------:R-:W-:-:S04]  /*3cd60*/  PRMT R125, R212, 0x5410, R125 ;  /* 0x00005410d47d7816 */ /* 0x000fc8000000007d */
[----:B------:R-:W-:Y:S02]  /*3cd70*/  PRMT R36, R125, 0x5210, R84 ;  /* 0x000052107d247816 */ /* 0x000fe40000000054 */
[----:B------:R-:W-:Y:S01]  /*3cd80*/  BAR.SYNC.DEFER_BLOCKING 0x0 ;  /* 0x0000000000007b1d */ /* 0x000fe20000010000 */
[C---:B------:R-:W-:Y:S02]  /*3cd90*/  PRMT R187, R28.reuse, 0x7772, RZ ;  /* 0x000077721cbb7816 */ /* 0x040fe400000000ff */
[C---:B------:R-:W-:Y:S02]  /*3cda0*/  PRMT R141, R28.reuse, 0x7771, RZ ;  /* 0x000077711c8d7816 */ /* 0x040fe400000000ff */
[----:B------:R-:W-:-:S03]  /*3cdb0*/  PRMT R140, R28, 0x7770, RZ ;  /* 0x000077701c8c7816 */ /* 0x000fc600000000ff */
[----:B------:R-:W3:Y:S01]  /*3cdc0*/  LDC.64 R124, c[0x0][0x220] ;  /* 0x00008800ff7c7b82 */ /* 0x000ee20000000a00 */
[C---:B------:R-:W-:Y:S02]  /*3cdd0*/  PRMT R50, R24.reuse, 0x7773, RZ ;  /* 0x0000777318327816 */ /* 0x040fe400000000ff */
[C---:B------:R-:W-:Y:S02]  /*3cde0*/  PRMT R153, R24.reuse, 0x7772, RZ ;  /* 0x0000777218997816 */ /* 0x040fe400000000ff */
[C---:B------:R-:W-:Y:S02]  /*3cdf0*/  PRMT R151, R24.reuse, 0x7771, RZ ;  /* 0x0000777118977816 */ /* 0x040fe400000000ff */
[----:B------:R-:W-:Y:S02]  /*3ce00*/  PRMT R152, R24, 0x7770, RZ ;  /* 0x0000777018987816 */ /* 0x000fe400000000ff */
[C---:B------:R-:W-:Y:S02]  /*3ce10*/  PRMT R166, R26.reuse, 0x7773, RZ ;  /* 0x000077731aa67816 */ /* 0x040fe400000000ff */
[----:B------:R-:W-:-:S02]  /*3ce20*/  PRMT R164, R26, 0x7772, RZ ;  /* 0x000077721aa47816 */ /* 0x000fc400000000ff */
[----:B------:R-:W-:Y:S02]  /*3ce30*/  PRMT R156, R26, 0x7771, RZ ;  /* 0x000077711a9c7816 */ /* 0x000fe400000000ff */
[C---:B------:R-:W-:Y:S02]  /*3ce40*/  PRMT R197, R15.reuse, 0x7773, RZ ;  /* 0x000077730fc57816 */ /* 0x040fe400000000ff */
[C---:B------:R-:W-:Y:S01]  /*3ce50*/  PRMT R195, R15.reuse, 0x7772, RZ ;  /* 0x000077720fc37816 */ /* 0x040fe200000000ff */
[----:B------:R0:W-:Y:S01]  /*3ce60*/  STSM.16.M88.4 [R85], R36 ;  /* 0x0000002455007844 */ /* 0x0001e20000000200 */
[C---:B------:R-:W-:Y:S02]  /*3ce70*/  PRMT R194, R15.reuse, 0x7771, RZ ;  /* 0x000077710fc27816 */ /* 0x040fe400000000ff */
[----:B------:R-:W-:Y:S02]  /*3ce80*/  PRMT R193, R15, 0x7770, RZ ;  /* 0x000077700fc17816 */ /* 0x000fe400000000ff */
[----:B------:R-:W-:-:S02]  /*3ce90*/  PRMT R228, R23, 0x7773, RZ ;  /* 0x0000777317e47816 */ /* 0x000fc400000000ff */
[C---:B------:R-:W-:Y:S02]  /*3cea0*/  PRMT R227, R23.reuse, 0x7772, RZ ;  /* 0x0000777217e37816 */ /* 0x040fe400000000ff */
[C---:B------:R-:W-:Y:S02]  /*3ceb0*/  PRMT R226, R23.reuse, 0x7771, RZ ;  /* 0x0000777117e27816 */ /* 0x040fe400000000ff */
[----:B------:R-:W-:Y:S02]  /*3cec0*/  PRMT R225, R23, 0x7770, RZ ;  /* 0x0000777017e17816 */ /* 0x000fe400000000ff */
[C---:B--2---:R-:W-:Y:S02]  /*3ced0*/  PRMT R233, R9.reuse, 0x7773, RZ ;  /* 0x0000777309e97816 */ /* 0x044fe400000000ff */
[----:B------:R-:W-:Y:S02]  /*3cee0*/  PRMT R229, R9, 0x7772, RZ ;  /* 0x0000777209e57816 */ /* 0x000fe400000000ff */
[----:B0-----:R-:W-:-:S02]  /*3cef0*/  PRMT R37, R26, 0x7770, RZ ;  /* 0x000077701a257816 */ /* 0x001fc400000000ff */
[C---:B------:R-:W-:Y:S02]  /*3cf00*/  PRMT R24, R9.reuse, 0x7771, RZ ;  /* 0x0000777109187816 */ /* 0x040fe400000000ff */
[----:B------:R-:W-:Y:S02]  /*3cf10*/  PRMT R28, R9, 0x7770, RZ ;  /* 0x00007770091c7816 */ /* 0x000fe400000000ff */
[C---:B------:R-:W-:Y:S02]  /*3cf20*/  PRMT R45, R12.reuse, 0x7773, RZ ;  /* 0x000077730c2d7816 */ /* 0x040fe400000000ff */
[C---:B------:R-:W-:Y:S02]  /*3cf30*/  PRMT R48, R12.reuse, 0x7772, RZ ;  /* 0x000077720c307816 */ /* 0x040fe400000000ff */
[C---:B------:R-:W-:Y:S02]  /*3cf40*/  PRMT R49, R12.reuse, 0x7771, RZ ;  /* 0x000077710c317816 */ /* 0x040fe400000000ff */
[----:B------:R-:W-:-:S02]  /*3cf50*/  PRMT R47, R12, 0x7770, RZ ;  /* 0x000077700c2f7816 */ /* 0x000fc400000000ff */
[C---:B------:R-:W-:Y:S02]  /*3cf60*/  PRMT R188, R14.reuse, 0x7773, RZ ;  /* 0x000077730ebc7816 */ /* 0x040fe400000000ff */
[C---:B------:R-:W-:Y:S02]  /*3cf70*/  PRMT R186, R14.reuse, 0x7772, RZ ;  /* 0x000077720eba7816 */ /* 0x040fe400000000ff */
[C---:B------:R-:W-:Y:S02]  /*3cf80*/  PRMT R184, R14.reuse, 0x7771, RZ ;  /* 0x000077710eb87816 */ /* 0x040fe400000000ff */
[----:B------:R-:W-:Y:S02]  /*3cf90*/  PRMT R167, R14, 0x7770, RZ ;  /* 0x000077700ea77816 */ /* 0x000fe400000000ff */
[C---:B------:R-:W-:Y:S02]  /*3cfa0*/  PRMT R26, R10.reuse, 0x7773, RZ ;  /* 0x000077730a1a7816 */ /* 0x040fe400000000ff */
[----:B------:R-:W-:-:S02]  /*3cfb0*/  PRMT R15, R10, 0x7772, RZ ;  /* 0x000077720a0f7816 */ /* 0x000fc400000000ff */
        /* <DEDUP_REMOVED lines=13> */
[----:B------:R-:W-:Y:S01]  /*3d090*/  PRMT R91, R73, 0x7770, RZ ;  /* 0x00007770495b7816 */ /* 0x000fe200000000ff */
[----:B----4-:R-:W-:Y:S01]  /*3d0a0*/  IMAD R148, R245, R148, RZ ;  /* 0x00000094f5947224 */ /* 0x010fe200078e02ff */
        /* <DEDUP_REMOVED lines=24> */
[----:B-1----:R-:W-:Y:S01]  /*3d230*/  IMAD R150, R133, 0x80, R148 ;  /* 0x0000008085967824 */ /* 0x002fe200078e0294 */
[----:B------:R-:W-:Y:S02]  /*3d240*/  IADD3 R67, P0, R148, R122, RZ ;  /* 0x0000007a94437210 */ /* 0x000fe40007f1e0ff */
[----:B------:R-:W-:Y:S01]  /*3d250*/  ISETP.GE.AND P1, PT, R245, R128, PT ;  /* 0x00000080f500720c */ /* 0x000fe20003f26270 */
[----:B------:R-:W-:Y:S01]  /*3d260*/  IMAD R136, R247, R136, RZ ;  /* 0x00000088f7887224 */ /* 0x000fe200078e02ff */
[C---:B------:R-:W-:Y:S02]  /*3d270*/  PRMT R110, R68.reuse, 0x7773, RZ ;  /* 0x00007773446e7816 */ /* 0x040fe400000000ff */
[----:B------:R-:W-:-:S02]  /*3d280*/  PRMT R109, R68, 0x7772, RZ ;  /* 0x00007772446d7816 */ /* 0x000fc400000000ff */
[C---:B------:R-:W-:Y:S02]  /*3d290*/  PRMT R108, R68.reuse, 0x7771, RZ ;  /* 0x00007771446c7816 */ /* 0x040fe400000000ff */
[----:B------:R-:W-:Y:S02]  /*3d2a0*/  PRMT R113, R68, 0x7770, RZ ;  /* 0x0000777044717816 */ /* 0x000fe400000000ff */
[C---:B------:R-:W-:Y:S02]  /*3d2b0*/  PRMT R112, R69.reuse, 0x7773, RZ ;  /* 0x0000777345707816 */ /* 0x040fe400000000ff */
[C---:B------:R-:W-:Y:S02]  /*3d2c0*/  PRMT R68, R69.reuse, 0x7772, RZ ;  /* 0x0000777245447816 */ /* 0x040fe400000000ff */
[C---:B------:R-:W-:Y:S02]  /*3d2d0*/  PRMT R111, R69.reuse, 0x7771, RZ ;  /* 0x00007771456f7816 */ /* 0x040fe400000000ff */
[----:B------:R-:W-:Y:S01]  /*3d2e0*/  PRMT R142, R69, 0x7770, RZ ;  /* 0x00007770458e7816 */ /* 0x000fe200000000ff */
[----:B---3--:R-:W-:Y:S01]  /*3d2f0*/  IMAD R138, R139, 0x80, R150 ;  /* 0x000000808b8a7824 */ /* 0x008fe200078e0296 */
[C---:B------:R-:W-:Y:S01]  /*3d300*/  PRMT R69, R70.reuse, 0x7773, RZ ;  /* 0x0000777346457816 */ /* 0x040fe200000000ff */
[----:B------:R-:W0:Y:S01]  /*3d310*/  LDC R139, c[0x0][0x248] ;  /* 0x00009200ff8b7b82 */ /* 0x000e220000000800 */
[----:B------:R-:W-:-:S02]  /*3d320*/  PRMT R114, R70, 0x7772, RZ ;  /* 0x0000777246727816 */ /* 0x000fc400000000ff */
[C---:B------:R-:W-:Y:S02]  /*3d330*/  PRMT R115, R70.reuse, 0x7771, RZ ;  /* 0x0000777146737816 */ /* 0x040fe400000000ff */
[----:B------:R-:W-:Y:S02]  /*3d340*/  PRMT R146, R70, 0x7770, RZ ;  /* 0x0000777046927816 */ /* 0x000fe400000000ff */
[C---:B------:R-:W-:Y:S02]  /*3d350*/  PRMT R145, R71.reuse, 0x7773, RZ ;  /* 0x0000777347917816 */ /* 0x040fe400000000ff */
[C---:B------:R-:W-:Y:S02]  /*3d360*/  PRMT R143, R71.reuse, 0x7772, RZ ;  /* 0x00007772478f7816 */ /* 0x040fe400000000ff */
[C---:B------:R-:W-:Y:S02]  /*3d370*/  PRMT R144, R71.reuse, 0x7771, RZ ;  /* 0x0000777147907816 */ /* 0x040fe400000000ff */
[----:B------:R-:W-:-:S02]  /*3d380*/  PRMT R147, R71, 0x7770, RZ ;  /* 0x0000777047937816 */ /* 0x000fc400000000ff */
[----:B------:R-:W-:Y:S01]  /*3d390*/  LEA.HI.X.SX32 R148, R148, R123, 0x1, P0 ;  /* 0x0000007b94947211 */ /* 0x000fe200000f0eff */
[----:B------:R-:W1:Y:S01]  /*3d3a0*/  LDC.64 R70, c[0x0][0x228] ;  /* 0x00008a00ff467b82 */ /* 0x000e620000000a00 */
[C---:B------:R-:W-:Y:S02]  /*3d3b0*/  ISETP.LT.AND P1, PT, R247.reuse, R121, !P1 ;  /* 0x00000079f700720c */ /* 0x040fe40004f21270 */
[----:B------:R-:W-:Y:S02]  /*3d3c0*/  ISETP.GE.AND P0, PT, R247, R129, PT ;  /* 0x00000081f700720c */ /* 0x000fe40003f06270 */
[----:B------:R-:W-:Y:S02]  /*3d3d0*/  SHF.R.S32.HI R121, RZ, 0x1f, R136 ;  /* 0x0000001fff797819 */ /* 0x000fe40000011488 */
[----:B------:R-:W-:Y:S01]  /*3d3e0*/  IADD3 R132, P4, R136, R67, RZ ;  /* 0x0000004388847210 */ /* 0x000fe20007f9e0ff */
[----:B------:R-:W2:Y:S01]  /*3d3f0*/  LDC.64 R128, c[0x0][0x220] ;  /* 0x00008800ff807b82 */ /* 0x000ea20000000a00 */
[----:B------:R-:W-:-:S02]  /*3d400*/  IADD3 R149, P2, R150, R126, RZ ;  /* 0x0000007e96957210 */ /* 0x000fc40007f5e0ff */
[----:B------:R-:W-:-:S05]  /*3d410*/  PRMT R131, R32, 0x7770, RZ ;  /* 0x0000777020837816 */ /* 0x000fca00000000ff */
[----:B------:R-:W3:Y:S01]  /*3d420*/  LDC.64 R122, c[0x0][0x228] ;  /* 0x00008a00ff7a7b82 */ /* 0x000ee20000000a00 */
[----:B------:R-:W-:Y:S01]  /*3d430*/  LEA.HI.X.SX32 R150, R150, R127, 0x1, P2 ;  /* 0x0000007f96967211 */ /* 0x000fe200010f0eff */
[----:B------:R-:W-:-:S06]  /*3d440*/  IMAD.X R133, R121, 0x1, R148, P4 ;  /* 0x0000000179857824 */ /* 0x000fcc00020e0694 */
[----:B------:R-:W-:Y:S01]  /*3d450*/  BAR.SYNC.DEFER_BLOCKING 0x0 ;  /* 0x0000000000007b1d */ /* 0x000fe20000010000 */
[----:B------:R-:W-:Y:S02]  /*3d460*/  ISETP.LT.AND P2, PT, R241, R116, !P0 ;  /* 0x00000074f100720c */ /* 0x000fe40004741270 */
[----:B------:R-:W-:Y:S02]  /*3d470*/  ISETP.LT.AND P3, PT, R243, R118, !P0 ;  /* 0x00000076f300720c */ /* 0x000fe40004761270 */
[----:B------:R-:W-:-:S03]  /*3d480*/  IADD3 R116, P4, R138, R124, RZ ;  /* 0x0000007c8a747210 */ /* 0x000fc60007f9e0ff */
[----:B------:R-:W4:Y:S01]  /*3d490*/  LDC.64 R126, c[0x0][0x228] ;  /* 0x00008a00ff7e7b82 */ /* 0x000f220000000a00 */
[----:B------:R-:W-:Y:S02]  /*3d4a0*/  IADD3 R130, P5, R136, R149, RZ ;  /* 0x0000009588827210 */ /* 0x000fe40007fbe0ff */
[----:B------:R-:W-:Y:S01]  /*3d4b0*/  LEA.HI.X.SX32 R118, R138, R125, 0x1, P4 ;  /* 0x0000007d8a767211 */ /* 0x000fe200020f0eff */
[----:B------:R-:W-:Y:S01]  /*3d4c0*/  IMAD R138, R155, 0x80, R138 ;  /* 0x000000809b8a7824 */ /* 0x000fe200078e028a */
[C---:B------:R-:W-:Y:S01]  /*3d4d0*/  PRMT R135, R32.reuse, 0x7771, RZ ;  /* 0x0000777120877816 */ /* 0x040fe200000000ff */
[----:B------:R-:W-:Y:S01]  /*3d4e0*/  VIADD R155, R247, 0x1 ;  /* 0x00000001f79b7836 */ /* 0x000fe20000000000 */
[----:B------:R-:W-:Y:S01]  /*3d4f0*/  PRMT R134, R32, 0x7772, RZ ;  /* 0x0000777220867816 */ /* 0x000fe200000000ff */
[----:B------:R-:W4:Y:S01]  /*3d500*/  LDC.64 R124, c[0x0][0x228] ;  /* 0x00008a00ff7c7b82 */ /* 0x000f220000000a00 */
[----:B------:R0:W-:Y:S01]  /*3d510*/  @P1 STG.E.U8 desc[UR60][R132.64], R131 ;  /* 0x0000008384001986 */ /* 0x0001e2000c10113c */
[----:B-1----:R-:W-:-:S02]  /*3d520*/  ISETP.LT.AND P0, PT, R239, R70, !P0 ;  /* 0x00000046ef00720c */ /* 0x002fc40004701270 */
[----:B0-----:R-:W-:Y:S01]  /*3d530*/  IADD3 R132, P1, R136, R116, RZ ;  /* 0x0000007488847210 */ /* 0x001fe20007f3e0ff */
[----:B------:R-:W-:-:S04]  /*3d540*/  IMAD.X R131, R121, 0x1, R150, P5 ;  /* 0x0000000179837824 */ /* 0x000fc800028e0696 */
[----:B------:R-:W-:Y:S01]  /*3d550*/  IMAD.X R133, R121, 0x1, R118, P1 ;  /* 0x0000000179857824 */ /* 0x000fe200008e0676 */
[----:B------:R-:W-:Y:S01]  /*3d560*/  @P3 STG.E.U8 desc[UR60][R130.64], R135 ;  /* 0x0000008782003986 */ /* 0x000fe2000c10113c */
[----:B------:R-:W-:Y:S01]  /*3d570*/  ISETP.GE.AND P1, PT, R155, R234, PT ;  /* 0x000000ea9b00720c */ /* 0x000fe20003f26270 */
[----:B------:R-:W-:Y:S02]  /*3d580*/  IMAD.IADD R70, R136, 0x1, R139 ;  /* 0x0000000188467824 */ /* 0x000fe400078e028b */
[----:B------:R0:W-:Y:S01]  /*3d590*/  @P2 STG.E.U8 desc[UR60][R132.64], R134 ;  /* 0x0000008684002986 */ /* 0x0001e2000c10113c */
[C---:B--2---:R-:W-:Y:S02]  /*3d5a0*/  IADD3 R154, P3, R138.reuse, R128, RZ ;  /* 0x000000808a9a7210 */ /* 0x044fe40007f7e0ff */
[----:B---3--:R-:W-:Y:S02]  /*3d5b0*/  ISETP.LT.AND P2, PT, R243, R122, !P1 ;  /* 0x0000007af300720c */ /* 0x008fe40004f41270 */
[----:B------:R-:W1:Y:S01]  /*3d5c0*/  LDC R122, c[0x0][0x22c] ;  /* 0x00008b00ff7a7b82 */ /* 0x000e620000000800 */
[----:B------:R-:W-:-:S07]  /*3d5d0*/  LEA.HI.X.SX32 R155, R138, R129, 0x1, P3 ;  /* 0x000000818a9b7211 */ /* 0x000fce00018f0eff */
[----:B0-----:R-:W0:Y:S01]  /*3d5e0*/  LDC.64 R134, c[0x0][0x228] ;  /* 0x00008a00ff867b82 */ /* 0x001e220000000a00 */
[----:B------:R-:W-:Y:S02]  /*3d5f0*/  IADD3 R130, P4, R136, R154, RZ ;  /* 0x0000009a88827210 */ /* 0x000fe40007f9e0ff */
[----:B------:R-:W-:Y:S02]  /*3d600*/  SHF.R.S32.HI R235, RZ, 0x1f, R70 ;  /* 0x0000001fffeb7819 */ /* 0x000fe40000011446 */
[----:B------:R-:W-:Y:S02]  /*3d610*/  IADD3 R138, P5, R70, R67, RZ ;  /* 0x00000043468a7210 */ /* 0x000fe40007fbe0ff */
[----:B----4-:R-:W-:Y:S01]  /*3d620*/  ISETP.LT.AND P3, PT, R245, R126, !P1 ;  /* 0x0000007ef500720c */ /* 0x010fe20004f61270 */
[----:B------:R-:W2:Y:S01]  /*3d630*/  LDC.64 R128, c[0x0][0x228] ;  /* 0x00008a00ff807b82 */ /* 0x000ea20000000a00 */
[----:B------:R-:W-:Y:S01]  /*3d640*/  PRMT R137, R32, 0x7773, RZ ;  /* 0x0000777320897816 */ /* 0x000fe200000000ff */
[----:B------:R-:W-:-:S02]  /*3d650*/  IMAD.X R131, R121, 0x1, R155, P4 ;  /* 0x0000000179837824 */ /* 0x000fc400020e069b */
[----:B------:R-:W-:Y:S01]  /*3d660*/  IMAD.X R139, R235, 0x1, R148, P5 ;  /* 0x00000001eb8b7824 */ /* 0x000fe200028e0694 */
[----:B------:R-:W-:-:S03]  /*3d670*/  IADD3 R136, P5, R70, R149, RZ ;  /* 0x0000009546887210 */ /* 0x000fc60007fbe0ff */
[----:B------:R-:W3:Y:S01]  /*3d680*/  LDC.64 R132, c[0x0][0x228] ;  /* 0x00008a00ff847b82 */ /* 0x000ee20000000a00 */
[----:B------:R4:W-:Y:S01]  /*3d690*/  @P0 STG.E.U8 desc[UR60][R130.64], R137 ;  /* 0x0000008982000986 */ /* 0x0009e2000c10113c */
[----:B------:R-:W-:Y:S01]  /*3d6a0*/  ISETP.LT.AND P4, PT, R241, R124, !P1 ;  /* 0x0000007cf100720c */ /* 0x000fe20004f81270 */
[----:B------:R-:W-:Y:S02]  /*3d6b0*/  VIADD R121, R247, 0x2 ;  /* 0x00000002f7797836 */ /* 0x000fe40000000000 */
[----:B------:R0:W-:Y:S03]  /*3d6c0*/  @P3 STG.E.U8 desc[UR60][R138.64], R140 ;  /* 0x0000008c8a003986 */ /* 0x0001e6000c10113c */
[----:B------:R-:W3:Y:S01]  /*3d6d0*/  LDC R124, c[0x0][0x22c] ;  /* 0x00008b00ff7c7b82 */ /* 0x000ee20000000800 */
[----:B----4-:R-:W-:Y:S01]  /*3d6e0*/  IMAD.X R137, R235, 0x1, R150, P5 ;  /* 0x00000001eb897824 */ /* 0x010fe200028e0696 */
[----:B0-----:R-:W-:-:S06]  /*3d6f0*/  ISETP.LT.AND P0, PT, R239, R134, !P1 ;  /* 0x00000086ef00720c */ /* 0x001fcc0004f01270 */
[----:B------:R-:W0:Y:S01]  /*3d700*/  LDC.64 R130, c[0x0][0x228] ;  /* 0x00008a00ff827b82 */ /* 0x000e220000000a00 */
[C---:B------:R-:W-:Y:S01]  /*3d710*/  IADD3 R140, P3, R70.reuse, R116, RZ ;  /* 0x00000074468c7210 */ /* 0x040fe20007f7e0ff */
[----:B------:R4:W-:Y:S01]  /*3d720*/  @P2 STG.E.U8 desc[UR60][R136.64], R141 ;  /* 0x0000008d88002986 */ /* 0x0009e2000c10113c */
[----:B-1----:R-:W-:Y:S02]  /*3d730*/  ISETP.GE.AND P1, PT, R121, R122, PT ;  /* 0x0000007a7900720c */ /* 0x002fe40003f26270 */
[----:B------:R-:W-:-:S03]  /*3d740*/  IADD3 R138, P2, R70, R154, RZ ;  /* 0x0000009a468a7210 */ /* 0x000fc60007f5e0ff */
[----:B------:R-:W1:Y:S08]  /*3d750*/  LDC R121, c[0x0][0x248] ;  /* 0x00009200ff797b82 */ /* 0x000e700000000800 */
[----:B----4-:R-:W4:Y:S01]  /*3d760*/  LDC.64 R136, c[0x0][0x228] ;  /* 0x00008a00ff887b82 */ /* 0x010f220000000a00 */
[----:B------:R-:W-:Y:S02]  /*3d770*/  IMAD.X R141, R235, 0x1, R118, P3 ;  /* 0x00000001eb8d7824 */ /* 0x000fe400018e0676 */
[----:B------:R-:W-:-:S02]  /*3d780*/  IMAD.IADD R70, R70, 0x1, R237 ;  /* 0x0000000146467824 */ /* 0x000fc400078e02ed */
[----:B------:R-:W-:Y:S01]  /*3d790*/  IMAD.X R139, R235, 0x1, R155, P2 ;  /* 0x00000001eb8b7824 */ /* 0x000fe200010e069b */
[----:B------:R3:W-:Y:S01]  /*3d7a0*/  @P4 STG.E.U8 desc[UR60][R140.64], R187 ;  /* 0x000000bb8c004986 */ /* 0x0007e2000c10113c */
[----:B--2---:R-:W-:Y:S01]  /*3d7b0*/  ISETP.LT.AND P4, PT, R245, R128, !P1 ;  /* 0x00000080f500720c */ /* 0x004fe20004f81270 */
[----:B------:R-:W2:Y:S01]  /*3d7c0*/  LDC R126, c[0x0][0x228] ;  /* 0x00008a00ff7e7b82 */ /* 0x000ea20000000800 */
[----:B---3--:R-:W-:Y:S01]  /*3d7d0*/  ISETP.LT.AND P3, PT, R243, R132, !P1 ;  /* 0x00000084f300720c */ /* 0x008fe20004f61270 */
[----:B------:R3:W-:Y:S01]  /*3d7e0*/  @P0 STG.E.U8 desc[UR60][R138.64], R185 ;  /* 0x000000b98a000986 */ /* 0x0007e2000c10113c */
[----:B------:R-:W-:Y:S02]  /*3d7f0*/  SHF.R.S32.HI R235, RZ, 0x1f, R70 ;  /* 0x0000001fffeb7819 */ /* 0x000fe40000011446 */
[----:B------:R-:W-:-:S03]  /*3d800*/  PRMT R182, R33, 0x7770, RZ ;  /* 0x0000777021b67816 */ /* 0x000fc600000000ff */
[----:B------:R-:W2:Y:S01]  /*3d810*/  LDC R128, c[0x0][0x228] ;  /* 0x00008a00ff807b82 */ /* 0x000ea20000000800 */
[C---:B------:R-:W-:Y:S01]  /*3d820*/  IADD3 R140, P2, R70.reuse, R67, RZ ;  /* 0x00000043468c7210 */ /* 0x040fe20007f5e0ff */
[----:B------:R-:W-:Y:S01]  /*3d830*/  VIADD R187, R247, 0x3 ;  /* 0x00000003f7bb7836 */ /* 0x000fe20000000000 */
[----:B---3--:R-:W-:-:S03]  /*3d840*/  IADD3 R138, P0, R70, R149, RZ ;  /* 0x00000095468a7210 */ /* 0x008fc60007f1e0ff */
[----:B------:R-:W-:Y:S01]  /*3d850*/  IMAD.X R141, R235, 0x1, R148, P2 ;  /* 0x00000001eb8d7824 */ /* 0x000fe200010e0694 */
[----:B------:R-:W-:Y:S01]  /*3d860*/  PRMT R183, R33, 0x7771, RZ ;  /* 0x0000777121b77816 */ /* 0x000fe200000000ff */
[C---:B-1----:R-:W-:Y:S01]  /*3d870*/  IMAD.IADD R122, R70.reuse, 0x1, R121 ;  /* 0x00000001467a7824 */ /* 0x042fe200078e0279 */
[----:B------:R-:W1:Y:S01]  /*3d880*/  LDC R185, c[0x0][0x248] ;  /* 0x00009200ffb97b82 */ /* 0x000e620000000800 */
[----:B------:R-:W-:Y:S01]  /*3d890*/  IMAD.X R139, R235, 0x1, R150, P0 ;  /* 0x00000001eb8b7824 */ /* 0x000fe200000e0696 */
[----:B------:R-:W-:Y:S01]  /*3d8a0*/  ISETP.GE.AND P0, PT, R187, R124, PT ;  /* 0x0000007cbb00720c */ /* 0x000fe20003f06270 */
[----:B------:R-:W-:Y:S01]  /*3d8b0*/  @P4 STG.E.U8 desc[UR60][R140.64], R182 ;  /* 0x000000b68c004986 */ /* 0x000fe2000c10113c */
[----:B0-----:R-:W-:Y:S02]  /*3d8c0*/  ISETP.LT.AND P2, PT, R239, R130, !P1 ;  /* 0x00000082ef00720c */ /* 0x001fe40004f41270 */
[----:B----4-:R-:W-:Y:S01]  /*3d8d0*/  ISETP.LT.AND P1, PT, R241, R136, !P1 ;  /* 0x00000088f100720c */ /* 0x010fe20004f21270 */
[----:B------:R0:W-:Y:S01]  /*3d8e0*/  @P3 STG.E.U8 desc[UR60][R138.64], R183 ;  /* 0x000000b78a003986 */ /* 0x0001e2000c10113c */
[----:B------:R-:W-:Y:S01]  /*3d8f0*/  ISETP.LT.AND P3, PT, R245, R120, !P0 ;  /* 0x00000078f500720c */ /* 0x000fe20004761270 */
[----:B------:R-:W3:Y:S01]  /*3d900*/  LDC R124, c[0x0][0x22c] ;  /* 0x00008b00ff7c7b82 */ /* 0x000ee20000000800 */
[----:B------:R-:W-:-:S02]  /*3d910*/  IADD3 R120, P4, R70, R116, RZ ;  /* 0x0000007446787210 */ /* 0x000fc40007f9e0ff */
[----:B------:R-:W-:-:S05]  /*3d920*/  PRMT R181, R33, 0x7772, RZ ;  /* 0x0000777221b57816 */ /* 0x000fca00000000ff */
[----:B------:R-:W4:Y:S01]  /*3d930*/  LDC R130, c[0x0][0x228] ;  /* 0x00008a00ff827b82 */ /* 0x000f220000000800 */
[----:B0-----:R-:W-:Y:S01]  /*3d940*/  IADD3 R138, P5, R70, R154, RZ ;  /* 0x0000009a468a7210 */ /* 0x001fe20007fbe0ff */
[----:B------:R-:W-:Y:S01]  /*3d950*/  IMAD.X R121, R235, 0x1, R118, P4 ;  /* 0x00000001eb797824 */ /* 0x000fe200020e0676 */
[----:B------:R-:W-:Y:S02]  /*3d960*/  SHF.R.S32.HI R183, RZ, 0x1f, R122 ;  /* 0x0000001fffb77819 */ /* 0x000fe4000001147a */
[----:B------:R-:W-:-:S03]  /*3d970*/  IADD3 R140, P4, R122, R67, RZ ;  /* 0x000000437a8c7210 */ /* 0x000fc60007f9e0ff */
[----:B------:R-:W0:Y:S01]  /*3d980*/  LDC R132, c[0x0][0x228] ;  /* 0x00008a00ff847b82 */ /* 0x000e220000000800 */
[----:B------:R-:W-:Y:S01]  /*3d990*/  PRMT R180, R33, 0x7773, RZ ;  /* 0x0000777321b47816 */ /* 0x000fe200000000ff */
[----:B------:R-:W-:Y:S01]  /*3d9a0*/  IMAD.X R139, R235, 0x1, R155, P5 ;  /* 0x00000001eb8b7824 */ /* 0x000fe200028e069b */
[----:B------:R1:W-:Y:S01]  /*3d9b0*/  @P1 STG.E.U8 desc[UR60][R120.64], R181 ;  /* 0x000000b578001986 */ /* 0x0003e2000c10113c */
[----:B--2---:R-:W-:Y:S01]  /*3d9c0*/  ISETP.LT.AND P1, PT, R243, R126, !P0 ;  /* 0x0000007ef300720c */ /* 0x004fe20004721270 */
[----:B------:R-:W-:Y:S01]  /*3d9d0*/  IMAD.X R141, R183, 0x1, R148, P4 ;  /* 0x00000001b78d7824 */ /* 0x000fe200020e0694 */
[----:B------:R-:W-:Y:S01]  /*3d9e0*/  PRMT R179, R29, 0x7770, RZ ;  /* 0x000077701db37816 */ /* 0x000fe200000000ff */
[----:B------:R2:W-:Y:S01]  /*3d9f0*/  @P2 STG.E.U8 desc[UR60][R138.64], R180 ;  /* 0x000000b48a002986 */ /* 0x0005e2000c10113c */
[----:B------:R-:W0:Y:S01]  /*3da00*/  LDC R134, c[0x0][0x228] ;  /* 0x00008a00ff867b82 */ /* 0x000e220000000800 */
[----:B------:R-:W-:Y:S02]  /*3da10*/  ISETP.LT.AND P4, PT, R241, R128, !P0 ;  /* 0x00000080f100720c */ /* 0x000fe40004781270 */
[----:B------:R0:W-:Y:S01]  /*3da20*/  @P3 STG.E.U8 desc[UR60][R140.64], R179 ;  /* 0x000000b38c003986 */ /* 0x0001e2000c10113c */
[----:B-1----:R-:W-:-:S04]  /*3da30*/  IADD3 R120, P2, R122, R149, RZ ;  /* 0x000000957a787210 */ /* 0x002fc80007f5e0ff */
[----:B------:R-:W1:Y:S01]  /*3da40*/  LDC R126, c[0x0][0x228] ;  /* 0x00008a00ff7e7b82 */ /* 0x000e620000000800 */
[----:B------:R-:W-:Y:S02]  /*3da50*/  PRMT R178, R29, 0x7771, RZ ;  /* 0x000077711db27816 */ /* 0x000fe400000000ff */
[C---:B--2---:R-:W-:Y:S01]  /*3da60*/  IADD3 R138, P3, R122.reuse, R116, RZ ;  /* 0x000000747a8a7210 */ /* 0x044fe20007f7e0ff */
[----:B------:R-:W-:Y:S02]  /*3da70*/  IMAD.X R121, R183, 0x1, R150, P2 ;  /* 0x00000001b7797824 */ /* 0x000fe400010e0696 */
[----:B------:R-:W-:Y:S02]  /*3da80*/  VIADD R187, R247, 0x4 ;  /* 0x00000004f7bb7836 */ /* 0x000fe40000000000 */
[----:B------:R-:W2:Y:S01]  /*3da90*/  LDC R128, c[0x0][0x228] ;  /* 0x00008a00ff807b82 */ /* 0x000ea20000000800 */
[----:B------:R-:W-:Y:S01]  /*3daa0*/  PRMT R177, R29, 0x7772, RZ ;  /* 0x000077721db17816 */ /* 0x000fe200000000ff */
[----:B------:R-:W-:Y:S01]  /*3dab0*/  IMAD.X R139, R183, 0x1, R118, P3 ;  /* 0x00000001b78b7824 */ /* 0x000fe200018e0676 */
[----:B------:R0:W-:Y:S01]  /*3dac0*/  @P1 STG.E.U8 desc[UR60][R120.64], R178 ;  /* 0x000000b278001986 */ /* 0x0001e2000c10113c */
[----:B---3--:R-:W-:Y:S01]  /*3dad0*/  ISETP.GE.AND P1, PT, R187, R124, PT ;  /* 0x0000007cbb00720c */ /* 0x008fe20003f26270 */
[----:B------:R-:W-:Y:S01]  /*3dae0*/  IMAD.IADD R70, R122, 0x1, R185 ;  /* 0x000000017a467824 */ /* 0x000fe200078e02b9 */
[----:B----4-:R-:W-:Y:S01]  /*3daf0*/  ISETP.LT.AND P0, PT, R239, R130, !P0 ;  /* 0x00000082ef00720c */ /* 0x010fe20004701270 */
[----:B------:R3:W-:Y:S01]  /*3db00*/  @P4 STG.E.U8 desc[UR60][R138.64], R177 ;  /* 0x000000b18a004986 */ /* 0x0007e2000c10113c */
[----:B0-----:R-:W-:Y:S01]  /*3db10*/  ISETP.LT.AND P3, PT, R245, R132, !P1 ;  /* 0x00000084f500720c */ /* 0x001fe20004f61270 */
[----:B------:R-:W0:Y:S01]  /*3db20*/  LDC R179, c[0x0][0x248] ;  /* 0x00009200ffb37b82 */ /* 0x000e220000000800 */
[----:B------:R-:W-:-:S02]  /*3db30*/  SHF.R.S32.HI R141, RZ, 0x1f, R70 ;  /* 0x0000001fff8d7819 */ /* 0x000fc40000011446 */
[----:B------:R-:W-:-:S05]  /*3db40*/  IADD3 R120, P4, R122, R154, RZ ;  /* 0x0000009a7a787210 */ /* 0x000fca0007f9e0ff */
[----:B------:R-:W4:Y:S01]  /*3db50*/  LDC R122, c[0x0][0x22c] ;  /* 0x00008b00ff7a7b82 */ /* 0x000f220000000800 */
[----:B---3--:R-:W-:Y:S01]  /*3db60*/  IADD3 R138, P5, R70, R67, RZ ;  /* 0x00000043468a7210 */ /* 0x008fe20007fbe0ff */
[----:B------:R-:W-:Y:S01]  /*3db70*/  IMAD.X R121, R183, 0x1, R155, P4 ;  /* 0x00000001b7797824 */ /* 0x000fe200020e069b */
[----:B------:R-:W-:Y:S02]  /*3db80*/  PRMT R176, R29, 0x7773, RZ ;  /* 0x000077731db07816 */ /* 0x000fe400000000ff */
[----:B------:R-:W-:-:S03]  /*3db90*/  PRMT R175, R34, 0x7770, RZ ;  /* 0x0000777022af7816 */ /* 0x000fc600000000ff */
[----:B------:R-:W3:Y:S01]  /*3dba0*/  LDC R124, c[0x0][0x228] ;  /* 0x00008a00ff7c7b82 */ /* 0x000ee20000000800 */
[----:B------:R-:W-:Y:S01]  /*3dbb0*/  IMAD.X R139, R141, 0x1, R148, P5 ;  /* 0x000000018d8b7824 */ /* 0x000fe200028e0694 */
[----:B------:R-:W-:Y:S01]  /*3dbc0*/  ISETP.LT.AND P2, PT, R243, R134, !P1 ;  /* 0x00000086f300720c */ /* 0x000fe20004f41270 */
[----:B------:R2:W-:Y:S01]  /*3dbd0*/  @P0 STG.E.U8 desc[UR60][R120.64], R176 ;  /* 0x000000b078000986 */ /* 0x0005e2000c10113c */
[----:B-1----:R-:W-:-:S03]  /*3dbe0*/  ISETP.LT.AND P0, PT, R241, R126, !P1 ;  /* 0x0000007ef100720c */ /* 0x002fc60004f01270 */
[----:B------:R1:W-:Y:S01]  /*3dbf0*/  @P3 STG.E.U8 desc[UR60][R138.64], R175 ;  /* 0x000000af8a003986 */ /* 0x0003e2000c10113c */
[----:B------:R-:W3:Y:S01]  /*3dc00*/  LDC R130, c[0x0][0x228] ;  /* 0x00008a00ff827b82 */ /* 0x000ee20000000800 */
[----:B--2---:R-:W-:Y:S02]  /*3dc10*/  ISETP.LT.AND P1, PT, R239, R128, !P1 ;  /* 0x00000080ef00720c */ /* 0x004fe40004f21270 */
[----:B------:R-:W-:-:S05]  /*3dc20*/  IADD3 R120, P4, R70, R149, RZ ;  /* 0x0000009546787210 */ /* 0x000fca0007f9e0ff */
[----:B------:R-:W2:Y:S01]  /*3dc30*/  LDC R126, c[0x0][0x228] ;  /* 0x00008a00ff7e7b82 */ /* 0x000ea20000000800 */
[----:B-1----:R-:W-:Y:S01]  /*3dc40*/  IADD3 R138, P3, R70, R116, RZ ;  /* 0x00000074468a7210 */ /* 0x002fe20007f7e0ff */
[----:B------:R-:W-:Y:S01]  /*3dc50*/  IMAD.X R121, R141, 0x1, R150, P4 ;  /* 0x000000018d797824 */ /* 0x000fe200020e0696 */
[----:B------:R-:W-:-:S05]  /*3dc60*/  PRMT R173, R34, 0x7771, RZ ;  /* 0x0000777122ad7816 */ /* 0x000fca00000000ff */
[----:B------:R-:W1:Y:S01]  /*3dc70*/  LDC R128, c[0x0][0x228] ;  /* 0x00008a00ff807b82 */ /* 0x000e620000000800 */
[----:B------:R-:W-:Y:S01]  /*3dc80*/  PRMT R174, R34, 0x7772, RZ ;  /* 0x0000777222ae7816 */ /* 0x000fe200000000ff */
[----:B------:R-:W-:Y:S01]  /*3dc90*/  IMAD.X R139, R141, 0x1, R118, P3 ;  /* 0x000000018d8b7824 */ /* 0x000fe200018e0676 */
[----:B------:R-:W-:Y:S01]  /*3dca0*/  IADD3 R140, P4, R70, R154, RZ ;  /* 0x0000009a468c7210 */ /* 0x000fe20007f9e0ff */
[----:B------:R-:W-:Y:S01]  /*3dcb0*/  VIADD R177, R247, 0x5 ;  /* 0x00000005f7b17836 */ /* 0x000fe20000000000 */
[----:B------:R3:W-:Y:S01]  /*3dcc0*/  @P2 STG.E.U8 desc[UR60][R120.64], R173 ;  /* 0x000000ad78002986 */ /* 0x0007e2000c10113c */
[----:B------:R-:W-:Y:S01]  /*3dcd0*/  PRMT R172, R34, 0x7773, RZ ;  /* 0x0000777322ac7816 */ /* 0x000fe200000000ff */
[----:B0-----:R-:W-:Y:S01]  /*3dce0*/  IMAD.IADD R70, R70, 0x1, R179 ;  /* 0x0000000146467824 */ /* 0x001fe200078e02b3 */
[----:B------:R-:W0:Y:S01]  /*3dcf0*/  LDC R175, c[0x0][0x248] ;  /* 0x00009200ffaf7b82 */ /* 0x000e220000000800 */
[----:B------:R-:W-:Y:S01]  /*3dd00*/  IMAD.X R141, R141, 0x1, R155, P4 ;  /* 0x000000018d8d7824 */ /* 0x000fe200020e069b */
[----:B------:R-:W-:Y:S01]  /*3dd10*/  @P0 STG.E.U8 desc[UR60][R138.64], R174 ;  /* 0x000000ae8a000986 */ /* 0x000fe2000c10113c */
[----:B----4-:R-:W-:-:S05]  /*3dd20*/  ISETP.GE.AND P0, PT, R177, R122, PT ;  /* 0x0000007ab100720c */ /* 0x010fca0003f06270 */
[----:B------:R-:W4:Y:S01]  /*3dd30*/  LDC R122, c[0x0][0x22c] ;  /* 0x00008b00ff7a7b82 */ /* 0x000f220000000800 */
[----:B------:R2:W-:Y:S01]  /*3dd40*/  @P1 STG.E.U8 desc[UR60][R140.64], R172 ;  /* 0x000000ac8c001986 */ /* 0x0005e2000c10113c */
[----:B---3--:R-:W-:Y:S02]  /*3dd50*/  ISETP.LT.AND P2, PT, R245, R124, !P0 ;  /* 0x0000007cf500720c */ /* 0x008fe40004741270 */
[----:B------:R-:W-:-:S04]  /*3dd60*/  SHF.R.S32.HI R173, RZ, 0x1f, R70 ;  /* 0x0000001fffad7819 */ /* 0x000fc80000011446 */
[----:B------:R-:W3:Y:S01]  /*3dd70*/  LDC R124, c[0x0][0x228] ;  /* 0x00008a00ff7c7b82 */ /* 0x000ee20000000800 */
[----:B--2---:R-:W-:Y:S02]  /*3dd80*/  IADD3 R140, P4, R70, R67, RZ ;  /* 0x00000043468c7210 */ /* 0x004fe40007f9e0ff */
[----:B------:R-:W-:-:S05]  /*3dd90*/  ISETP.LT.AND P1, PT, R243, R130, !P0 ;  /* 0x00000082f300720c */ /* 0x000fca0004721270 */
[----:B------:R-:W2:Y:S01]  /*3dda0*/  LDC R132, c[0x0][0x228] ;  /* 0x00008a00ff847b82 */ /* 0x000ea20000000800 */
[----:B------:R-:W-:Y:S01]  /*3ddb0*/  IMAD.X R141, R173, 0x1, R148, P4 ;  /* 0x00000001ad8d7824 */ /* 0x000fe200020e0694 */
[----:B------:R-:W-:Y:S02]  /*3ddc0*/  ISETP.LT.AND P4, PT, R241, R126, !P0 ;  /* 0x0000007ef100720c */ /* 0x000fe40004781270 */
[----:B------:R-:W-:-:S04]  /*3ddd0*/  PRMT R171, R30, 0x7770, RZ ;  /* 0x000077701eab7816 */ /* 0x000fc800000000ff */
[----:B------:R-:W2:Y:S01]  /*3dde0*/  LDC R126, c[0x0][0x228] ;  /* 0x00008a00ff7e7b82 */ /* 0x000ea20000000800 */
[C---:B------:R-:W-:Y:S02]  /*3ddf0*/  IADD3 R138, P3, R70.reuse, R149, RZ ;  /* 0x00000095468a7210 */ /* 0x040fe40007f7e0ff */
[----:B-1----:R-:W-:Y:S01]  /*3de00*/  ISETP.LT.AND P0, PT, R239, R128, !P0 ;  /* 0x00000080ef00720c */ /* 0x002fe20004701270 */
[----:B------:R1:W-:Y:S01]  /*3de10*/  @P2 STG.E.U8 desc[UR60][R140.64], R171 ;  /* 0x000000ab8c002986 */ /* 0x0003e2000c10113c */
[----:B------:R-:W-:-:S03]  /*3de20*/  IADD3 R120, P5, R70, R116, RZ ;  /* 0x0000007446787210 */ /* 0x000fc60007fbe0ff */
[----:B------:R-:W2:Y:S01]  /*3de30*/  LDC R130, c[0x0][0x228] ;  /* 0x00008a00ff827b82 */ /* 0x000ea20000000800 */
[----:B------:R-:W-:Y:S01]  /*3de40*/  PRMT R170, R30, 0x7771, RZ ;  /* 0x000077711eaa7816 */ /* 0x000fe200000000ff */
[----:B------:R-:W-:Y:S02]  /*3de50*/  IMAD.X R139, R173, 0x1, R150, P3 ;  /* 0x00000001ad8b7824 */ /* 0x000fe400018e0696 */
[----:B------:R-:W-:Y:S01]  /*3de60*/  VIADD R177, R247, 0x6 ;  /* 0x00000006f7b17836 */ /* 0x000fe20000000000 */
[----:B-1----:R-:W-:Y:S01]  /*3de70*/  IADD3 R140, P2, R70, R154, RZ ;  /* 0x0000009a468c7210 */ /* 0x002fe20007f5e0ff */
[C---:B------:R-:W-:Y:S01]  /*3de80*/  IMAD.X R121, R173.reuse, 0x1, R118, P5 ;  /* 0x00000001ad797824 */ /* 0x040fe200028e0676 */
[C---:B------:R-:W-:Y:S01]  /*3de90*/  PRMT R169, R30.reuse, 0x7772, RZ ;  /* 0x000077721ea97816 */ /* 0x040fe200000000ff */
[----:B------:R-:W-:Y:S01]  /*3dea0*/  @P1 STG.E.U8 desc[UR60][R138.64], R170 ;  /* 0x000000aa8a001986 */ /* 0x000fe2000c10113c */
[----:B------:R-:W-:Y:S01]  /*3deb0*/  PRMT R168, R30, 0x7773, RZ ;  /* 0x000077731ea87816 */ /* 0x000fe200000000ff */
[----:B------:R-:W-:Y:S01]  /*3dec0*/  IMAD.X R141, R173, 0x1, R155, P2 ;  /* 0x00000001ad8d7824 */ /* 0x000fe200010e069b */
[----:B----4-:R-:W-:Y:S01]  /*3ded0*/  ISETP.GE.AND P1, PT, R177, R122, PT ;  /* 0x0000007ab100720c */ /* 0x010fe20003f26270 */
[----:B0-----:R-:W-:Y:S01]  /*3dee0*/  IMAD.IADD R70, R70, 0x1, R175 ;  /* 0x0000000146467824 */ /* 0x001fe200078e02af */
[----:B------:R-:W0:Y:S01]  /*3def0*/  LDC R122, c[0x0][0x22c] ;  /* 0x00008b00ff7a7b82 */ /* 0x000e220000000800 */
[----:B------:R-:W-:Y:S01]  /*3df00*/  @P4 STG.E.U8 desc[UR60][R120.64], R169 ;  /* 0x000000a978004986 */ /* 0x000fe2000c10113c */
[----:B---3--:R-:W-:-:S02]  /*3df10*/  ISETP.LT.AND P4, PT, R245, R124, !P1 ;  /* 0x0000007cf500720c */ /* 0x008fc40004f81270 */
[----:B------:R-:W-:Y:S01]  /*3df20*/  SHF.R.S32.HI R171, RZ, 0x1f, R70 ;  /* 0x0000001fffab7819 */ /* 0x000fe20000011446 */
[----:B------:R1:W-:Y:S03]  /*3df30*/  @P0 STG.E.U8 desc[UR60][R140.64], R168 ;  /* 0x000000a88c000986 */ /* 0x0003e6000c10113c */
[----:B------:R-:W3:Y:S08]  /*3df40*/  LDC R173, c[0x0][0x248] ;  /* 0x00009200ffad7b82 */ /* 0x000ef00000000800 */
[----:B------:R-:W4:Y:S01]  /*3df50*/  LDC R124, c[0x0][0x228] ;  /* 0x00008a00ff7c7b82 */ /* 0x000f220000000800 */
[----:B-1----:R-:W-:-:S05]  /*3df60*/  IADD3 R140, P0, R70, R67, RZ ;  /* 0x00000043468c7210 */ /* 0x002fca0007f1e0ff */
[----:B------:R-:W-:Y:S01]  /*3df70*/  IMAD.X R141, R171, 0x1, R148, P0 ;  /* 0x00000001ab8d7824 */ /* 0x000fe200000e0694 */
[----:B--2---:R-:W-:Y:S01]  /*3df80*/  ISETP.LT.AND P0, PT, R239, R126, !P1 ;  /* 0x0000007eef00720c */ /* 0x004fe20004f01270 */
[----:B------:R-:W1:Y:S01]  /*3df90*/  LDC R128, c[0x0][0x228] ;  /* 0x00008a00ff807b82 */ /* 0x000e620000000800 */
[----:B------:R-:W-:Y:S02]  /*3dfa0*/  PRMT R165, R35, 0x7770, RZ ;  /* 0x0000777023a57816 */ /* 0x000fe400000000ff */
[----:B------:R-:W-:-:S05]  /*3dfb0*/  ISETP.LT.AND P3, PT, R243, R130, !P1 ;  /* 0x00000082f300720c */ /* 0x000fca0004f61270 */
[----:B------:R-:W2:Y:S01]  /*3dfc0*/  LDC R126, c[0x0][0x228] ;  /* 0x00008a00ff7e7b82 */ /* 0x000ea20000000800 */
[----:B------:R-:W-:Y:S01]  /*3dfd0*/  ISETP.LT.AND P2, PT, R241, R132, !P1 ;  /* 0x00000084f100720c */ /* 0x000fe20004f41270 */
[----:B------:R0:W-:Y:S01]  /*3dfe0*/  @P4 STG.E.U8 desc[UR60][R140.64], R165 ;  /* 0x000000a58c004986 */ /* 0x0001e2000c10113c */
[C---:B------:R-:W-:Y:S01]  /*3dff0*/  IADD3 R138, P5, R70.reuse, R149, RZ ;  /* 0x00000095468a7210 */ /* 0x040fe20007fbe0ff */
[----:B------:R-:W-:Y:S01]  /*3e000*/  VIADD R169, R247, 0x7 ;  /* 0x00000007f7a97836 */ /* 0x000fe20000000000 */
[----:B------:R-:W-:-:S03]  /*3e010*/  IADD3 R120, P1, R70, R116, RZ ;  /* 0x0000007446787210 */ /* 0x000fc60007f3e0ff */
[----:B------:R-:W1:Y:S01]  /*3e020*/  LDC R130, c[0x0][0x228] ;  /* 0x00008a00ff827b82 */ /* 0x000e620000000800 */
[----:B------:R-:W-:Y:S01]  /*3e030*/  PRMT R162, R35, 0x7771, RZ ;  /* 0x0000777123a27816 */ /* 0x000fe200000000ff */
[C---:B------:R-:W-:Y:S01]  /*3e040*/  IMAD.X R139, R171.reuse, 0x1, R150, P5 ;  /* 0x00000001ab8b7824 */ /* 0x040fe200028e0696 */
[C---:B0-----:R-:W-:Y:S01]  /*3e050*/  IADD3 R140, P4, R70.reuse, R154, RZ ;  /* 0x0000009a468c7210 */ /* 0x041fe20007f9e0ff */
[----:B------:R-:W-:Y:S01]  /*3e060*/  IMAD.X R121, R171, 0x1, R118, P1 ;  /* 0x00000001ab797824 */ /* 0x000fe200008e0676 */
[C---:B------:R-:W-:Y:S01]  /*3e070*/  PRMT R163, R35.reuse, 0x7772, RZ ;  /* 0x0000777223a37816 */ /* 0x040fe200000000ff */
[----:B---3--:R-:W-:Y:S01]  /*3e080*/  IMAD.IADD R70, R70, 0x1, R173 ;  /* 0x0000000146467824 */ /* 0x008fe200078e02ad */
[----:B------:R-:W-:Y:S01]  /*3e090*/  PRMT R161, R35, 0x7773, RZ ;  /* 0x0000777323a17816 */ /* 0x000fe200000000ff */
[----:B------:R-:W-:Y:S01]  /*3e0a0*/  IMAD.X R141, R171, 0x1, R155, P4 ;  /* 0x00000001ab8d7824 */ /* 0x000fe200020e069b */
[----:B------:R-:W-:Y:S01]  /*3e0b0*/  ISETP.GE.AND P1, PT, R169, R122, PT ;  /* 0x0000007aa900720c */ /* 0x000fe20003f26270 */
[----:B------:R-:W0:Y:S01]  /*3e0c0*/  LDC R132, c[0x0][0x228] ;  /* 0x00008a00ff847b82 */ /* 0x000e220000000800 */
[----:B------:R-:W-:Y:S01]  /*3e0d0*/  @P3 STG.E.U8 desc[UR60][R138.64], R162 ;  /* 0x000000a28a003986 */ /* 0x000fe2000c10113c */
[----:B------:R-:W-:-:S02]  /*3e0e0*/  SHF.R.S32.HI R165, RZ, 0x1f, R70 ;  /* 0x0000001fffa57819 */ /* 0x000fc40000011446 */
[----:B----4-:R-:W-:Y:S01]  /*3e0f0*/  ISETP.LT.AND P5, PT, R245, R124, !P1 ;  /* 0x0000007cf500720c */ /* 0x010fe20004fa1270 */
[----:B------:R3:W-:Y:S03]  /*3e100*/  @P2 STG.E.U8 desc[UR60][R120.64], R163 ;  /* 0x000000a378002986 */ /* 0x0007e6000c10113c */
[----:B------:R-:W4:Y:S01]  /*3e110*/  LDC R122, c[0x0][0x22c] ;  /* 0x00008b00ff7a7b82 */ /* 0x000f220000000800 */
[----:B------:R3:W-:Y:S01]  /*3e120*/  @P0 STG.E.U8 desc[UR60][R140.64], R161 ;  /* 0x000000a18c000986 */ /* 0x0007e2000c10113c */
[----:B--2---:R-:W-:Y:S02]  /*3e130*/  ISETP.LT.AND P2, PT, R241, R126, !P1 ;  /* 0x0000007ef100720c */ /* 0x004fe40004f41270 */
[----:B-1----:R-:W-:-:S04]  /*3e140*/  ISETP.LT.AND P3, PT, R243, R128, !P1 ;  /* 0x00000080f300720c */ /* 0x002fc80004f61270 */
[----:B------:R-:W1:Y:S01]  /*3e150*/  LDC R169, c[0x0][0x248] ;  /* 0x00009200ffa97b82 */ /* 0x000e620000000800 */
[----:B---3--:R-:W-:Y:S02]  /*3e160*/  IADD3 R120, P0, R70, R67, RZ ;  /* 0x0000004346787210 */ /* 0x008fe40007f1e0ff */
[----:B------:R-:W-:-:S03]  /*3e170*/  PRMT R160, R31, 0x7770, RZ ;  /* 0x000077701fa07816 */ /* 0x000fc600000000ff */
[----:B------:R-:W-:Y:S01]  /*3e180*/  IMAD.X R121, R165, 0x1, R148, P0 ;  /* 0x00000001a5797824 */ /* 0x000fe200000e0694 */
[----:B------:R-:W-:Y:S01]  /*3e190*/  IADD3 R140, P0, R70, R116, RZ ;  /* 0x00000074468c7210 */ /* 0x000fe20007f1e0ff */
[----:B------:R-:W2:Y:S01]  /*3e1a0*/  LDC R126, c[0x0][0x228] ;  /* 0x00008a00ff7e7b82 */ /* 0x000ea20000000800 */
[----:B------:R-:W-:Y:S02]  /*3e1b0*/  VIADD R161, R247, 0x8 ;  /* 0x00000008f7a17836 */ /* 0x000fe40000000000 */
[----:B------:R3:W-:Y:S01]  /*3e1c0*/  @P5 STG.E.U8 desc[UR60][R120.64], R160 ;  /* 0x000000a078005986 */ /* 0x0007e2000c10113c */
[----:B------:R-:W-:-:S04]  /*3e1d0*/  IMAD.X R141, R165, 0x1, R118, P0 ;  /* 0x00000001a58d7824 */ /* 0x000fc800000e0676 */
[----:B------:R-:W0:Y:S01]  /*3e1e0*/  LDC R128, c[0x0][0x228] ;  /* 0x00008a00ff807b82 */ /* 0x000e220000000800 */
[----:B------:R-:W-:Y:S02]  /*3e1f0*/  ISETP.LT.AND P0, PT, R239, R130, !P1 ;  /* 0x00000082ef00720c */ /* 0x000fe40004f01270 */
[----:B---3--:R-:W-:-:S05]  /*3e200*/  IADD3 R120, P1, R70, R154, RZ ;  /* 0x0000009a46787210 */ /* 0x008fca0007f3e0ff */
[----:B------:R-:W3:Y:S01]  /*3e210*/  LDC R124, c[0x0][0x22c] ;  /* 0x00008b00ff7c7b82 */ /* 0x000ee20000000800 */
[----:B------:R-:W-:Y:S01]  /*3e220*/  IADD3 R138, P4, R70, R149, RZ ;  /* 0x00000095468a7210 */ /* 0x000fe20007f9e0ff */
[----:B------:R-:W-:Y:S01]  /*3e230*/  IMAD.X R121, R165, 0x1, R155, P1 ;  /* 0x00000001a5797824 */ /* 0x000fe200008e069b */
[----:B----4-:R-:W-:-:S05]  /*3e240*/  ISETP.GE.AND P1, PT, R161, R122, PT ;  /* 0x0000007aa100720c */ /* 0x010fca0003f26270 */
[----:B------:R-:W4:Y:S01]  /*3e250*/  LDC R122, c[0x0][0x228] ;  /* 0x00008a00ff7a7b82 */ /* 0x000f220000000800 */
[----:B------:R-:W-:Y:S01]  /*3e260*/  PRMT R159, R31, 0x7771, RZ ;  /* 0x000077711f9f7816 */ /* 0x000fe200000000ff */
[----:B------:R-:W-:Y:S01]  /*3e270*/  IMAD.X R139, R165, 0x1, R150, P4 ;  /* 0x00000001a58b7824 */ /* 0x000fe200020e0696 */
[----:B------:R-:W-:-:S05]  /*3e280*/  PRMT R158, R31, 0x7772, RZ ;  /* 0x000077721f9e7816 */ /* 0x000fca00000000ff */
[----:B------:R-:W3:Y:S01]  /*3e290*/  LDC R161, c[0x0][0x248] ;  /* 0x00009200ffa17b82 */ /* 0x000ee20000000800 */
[----:B------:R-:W-:Y:S01]  /*3e2a0*/  PRMT R157, R31, 0x7773, RZ ;  /* 0x000077731f9d7816 */ /* 0x000fe200000000ff */
[----:B-1----:R-:W-:Y:S01]  /*3e2b0*/  IMAD.IADD R70, R70, 0x1, R169 ;  /* 0x0000000146467824 */ /* 0x002fe200078e02a9 */
[----:B------:R1:W-:Y:S05]  /*3e2c0*/  @P3 STG.E.U8 desc[UR60][R138.64], R159 ;  /* 0x0000009f8a003986 */ /* 0x0003ea000c10113c */
[----:B------:R-:W3:Y:S01]  /*3e2d0*/  LDC R130, c[0x0][0x228] ;  /* 0x00008a00ff827b82 */ /* 0x000ee20000000800 */
[----:B--2---:R-:W-:Y:S01]  /*3e2e0*/  ISETP.LT.AND P5, PT, R245, R126, !P1 ;  /* 0x0000007ef500720c */ /* 0x004fe20004fa1270 */
[----:B------:R-:W-:Y:S01]  /*3e2f0*/  @P2 STG.E.U8 desc[UR60][R140.64], R158 ;  /* 0x0000009e8c002986 */ /* 0x000fe2000c10113c */
[----:B0-----:R-:W-:-:S03]  /*3e300*/  ISETP.LT.AND P6, PT, R243, R128, !P1 ;  /* 0x00000080f300720c */ /* 0x001fc60004fc1270 */
[----:B------:R0:W-:Y:S01]  /*3e310*/  @P0 STG.E.U8 desc[UR60][R120.64], R157 ;  /* 0x0000009d78000986 */ /* 0x0001e2000c10113c */
[----:B-1----:R-:W-:Y:S01]  /*3e320*/  SHF.R.S32.HI R159, RZ, 0x1f, R70 ;  /* 0x0000001fff9f7819 */ /* 0x002fe20000011446 */
[----:B------:R-:W1:Y:S01]  /*3e330*/  LDC R126, c[0x0][0x228] ;  /* 0x00008a00ff7e7b82 */ /* 0x000e620000000800 */
[----:B------:R-:W-:Y:S02]  /*3e340*/  IADD3 R138, P3, R70, R149, RZ ;  /* 0x00000095468a7210 */ /* 0x000fe40007f7e0ff */
[----:B------:R-:W-:-:S05]  /*3e350*/  ISETP.LT.AND P2, PT, R241, R132, !P1 ;  /* 0x00000084f100720c */ /* 0x000fca0004f41270 */
[----:B------:R-:W2:Y:S01]  /*3e360*/  LDC R128, c[0x0][0x228] ;  /* 0x00008a00ff807b82 */ /* 0x000ea20000000800 */
[C---:B0-----:R-:W-:Y:S01]  /*3e370*/  IADD3 R120, P0, R70.reuse, R67, RZ ;  /* 0x0000004346787210 */ /* 0x041fe20007f1e0ff */
[----:B------:R-:W-:Y:S01]  /*3e380*/  IMAD.X R139, R159, 0x1, R150, P3 ;  /* 0x000000019f8b7824 */ /* 0x000fe200018e0696 */
[C---:B------:R-:W-:Y:S01]  /*3e390*/  IADD3 R140, P4, R70.reuse, R116, RZ ;  /* 0x00000074468c7210 */ /* 0x040fe20007f9e0ff */
[----:B------:R-:W-:Y:S02]  /*3e3a0*/  VIADD R157, R247, 0x9 ;  /* 0x00000009f79d7836 */ /* 0x000fe40000000000 */
[----:B------:R-:W-:Y:S01]  /*3e3b0*/  IMAD.X R121, R159, 0x1, R148, P0 ;  /* 0x000000019f797824 */ /* 0x000fe200000e0694 */
[----:B----4-:R-:W-:Y:S01]  /*3e3c0*/  ISETP.LT.AND P1, PT, R239, R122, !P1 ;  /* 0x0000007aef00720c */ /* 0x010fe20004f21270 */
[----:B------:R-:W-:Y:S01]  /*3e3d0*/  IMAD.X R141, R159, 0x1, R118, P4 ;  /* 0x000000019f8d7824 */ /* 0x000fe200020e0676 */
[----:B---3--:R-:W-:Y:S01]  /*3e3e0*/  ISETP.GE.AND P0, PT, R157, R124, PT ;  /* 0x0000007c9d00720c */ /* 0x008fe20003f06270 */
[----:B------:R-:W0:Y:S01]  /*3e3f0*/  LDC R132, c[0x0][0x228] ;  /* 0x00008a00ff847b82 */ /* 0x000e220000000800 */
[----:B------:R-:W-:Y:S01]  /*3e400*/  @P5 STG.E.U8 desc[UR60][R120.64], R152 ;  /* 0x0000009878005986 */ /* 0x000fe2000c10113c */
[----:B------:R-:W-:-:S03]  /*3e410*/  IMAD.IADD R122, R70, 0x1, R161 ;  /* 0x00000001467a7824 */ /* 0x000fc600078e02a1 */
[----:B------:R3:W-:Y:S03]  /*3e420*/  @P6 STG.E.U8 desc[UR60][R138.64], R151 ;  /* 0x000000978a006986 */ /* 0x0007e6000c10113c */
[----:B------:R-:W4:Y:S01]  /*3e430*/  LDC R124, c[0x0][0x228] ;  /* 0x00008a00ff7c7b82 */ /* 0x000f220000000800 */
[----:B------:R2:W-:Y:S01]  /*3e440*/  @P2 STG.E.U8 desc[UR60][R140.64], R153 ;  /* 0x000000998c002986 */ /* 0x0005e2000c10113c */
[----:B------:R-:W-:-:S06]  /*3e450*/  ISETP.LT.AND P2, PT, R245, R130, !P0 ;  /* 0x00000082f500720c */ /* 0x000fcc0004741270 */
[----:B------:R-:W0:Y:S01]  /*3e460*/  LDC R157, c[0x0][0x248] ;  /* 0x00009200ff9d7b82 */ /* 0x000e220000000800 */
[----:B---3--:R-:W-:-:S07]  /*3e470*/  IADD3 R138, P3, R70, R154, RZ ;  /* 0x0000009a468a7210 */ /* 0x008fce0007f7e0ff */
[----:B------:R-:W3:Y:S01]  /*3e480*/  LDC R70, c[0x0][0x22c] ;  /* 0x00008b00ff467b82 */ /* 0x000ee20000000800 */
[----:B------:R-:W-:Y:S01]  /*3e490*/  IMAD.X R139, R159, 0x1, R155, P3 ;  /* 0x000000019f8b7824 */ /* 0x000fe200018e069b */
[----:B------:R-:W-:Y:S02]  /*3e4a0*/  SHF.R.S32.HI R151, RZ, 0x1f, R122 ;  /* 0x0000001fff977819 */ /* 0x000fe4000001147a */
[----:B------:R-:W-:-:S04]  /*3e4b0*/  IADD3 R120, P5, R122, R67, RZ ;  /* 0x000000437a787210 */ /* 0x000fc80007fbe0ff */
[----:B------:R-:W0:Y:S01]  /*3e4c0*/  LDC R130, c[0x0][0x228] ;  /* 0x00008a00ff827b82 */ /* 0x000e220000000800 */
[----:B-1----:R-:W-:Y:S01]  /*3e4d0*/  ISETP.LT.AND P4, PT, R243, R126, !P0 ;  /* 0x0000007ef300720c */ /* 0x002fe20004781270 */
[----:B------:R1:W-:Y:S01]  /*3e4e0*/  @P1 STG.E.U8 desc[UR60][R138.64], R50 ;  /* 0x000000328a001986 */ /* 0x0003e2000c10113c */
[----:B--2---:R-:W-:Y:S01]  /*3e4f0*/  ISETP.LT.AND P3, PT, R241, R128, !P0 ;  /* 0x00000080f100720c */ /* 0x004fe20004761270 */
[----:B------:R-:W-:Y:S01]  /*3e500*/  IMAD.X R121, R151, 0x1, R148, P5 ;  /* 0x0000000197797824 */ /* 0x000fe200028e0694 */
[----:B------:R-:W-:-:S03]  /*3e510*/  IADD3 R140, P5, R122, R116, RZ ;  /* 0x000000747a8c7210 */ /* 0x000fc60007fbe0ff */
[----:B------:R-:W2:Y:S01]  /*3e520*/  LDC R126, c[0x0][0x228] ;  /* 0x00008a00ff7e7b82 */ /* 0x000ea20000000800 */
[----:B-1----:R-:W-:Y:S01]  /*3e530*/  IADD3 R138, P1, R122, R149, RZ ;  /* 0x000000957a8a7210 */ /* 0x002fe20007f3e0ff */
[----:B------:R-:W-:-:S06]  /*3e540*/  IMAD.X R141, R151, 0x1, R118, P5 ;  /* 0x00000001978d7824 */ /* 0x000fcc00028e0676 */
[----:B------:R-:W1:Y:S01]  /*3e550*/  LDC R128, c[0x0][0x228] ;  /* 0x00008a00ff807b82 */ /* 0x000e620000000800 */
[----:B------:R-:W-:Y:S02]  /*3e560*/  VIADD R153, R247, 0xa ;  /* 0x0000000af7997836 */ /* 0x000fe40000000000 */
[----:B------:R-:W-:Y:S01]  /*3e570*/  IMAD.X R139, R151, 0x1, R150, P1 ;  /* 0x00000001978b7824 */ /* 0x000fe200008e0696 */
[----:B------:R0:W-:Y:S01]  /*3e580*/  @P2 STG.E.U8 desc[UR60][R120.64], R47 ;  /* 0x0000002f78002986 */ /* 0x0001e2000c10113c */
[----:B----4-:R-:W-:Y:S02]  /*3e590*/  ISETP.LT.AND P0, PT, R239, R124, !P0 ;  /* 0x0000007cef00720c */ /* 0x010fe40004701270 */
[----:B---3--:R-:W-:Y:S01]  /*3e5a0*/  ISETP.GE.AND P1, PT, R153, R70, PT ;  /* 0x000000469900720c */ /* 0x008fe20003f26270 */
[----:B------:R-:W-:Y:S01]  /*3e5b0*/  @P4 STG.E.U8 desc[UR60][R138.64], R49 ;  /* 0x000000318a004986 */ /* 0x000fe2000c10113c */
[----:B0-----:R-:W-:Y:S01]  /*3e5c0*/  IMAD.IADD R50, R122, 0x1, R157 ;  /* 0x000000017a327824 */ /* 0x001fe200078e029d */
[----:B------:R-:W0:Y:S02]  /*3e5d0*/  LDC R70, c[0x0][0x22c] ;  /* 0x00008b00ff467b82 */ /* 0x000e240000000800 */
[----:B------:R3:W-:Y:S01]  /*3e5e0*/  @P3 STG.E.U8 desc[UR60][R140.64], R48 ;  /* 0x000000308c003986 */ /* 0x0007e2000c10113c */
[----:B------:R-:W-:-:S02]  /*3e5f0*/  ISETP.LT.AND P3, PT, R245, R130, !P1 ;  /* 0x00000082f500720c */ /* 0x000fc40004f61270 */
[----:B------:R-:W-:Y:S02]  /*3e600*/  SHF.R.S32.HI R47, RZ, 0x1f, R50 ;  /* 0x0000001fff2f7819 */ /* 0x000fe40000011432 */
[----:B------:R-:W-:Y:S01]  /*3e610*/  PRMT R44, R25, 0x7770, RZ ;  /* 0x00007770192c7816 */ /* 0x000fe200000000ff */
[----:B------:R-:W4:Y:S01]  /*3e620*/  LDC R124, c[0x0][0x228] ;  /* 0x00008a00ff7c7b82 */ /* 0x000f220000000800 */
[----:B---3--:R-:W-:-:S07]  /*3e630*/  IADD3 R48, P4, R122, R154, RZ ;  /* 0x0000009a7a307210 */ /* 0x008fce0007f9e0ff */
[----:B------:R-:W3:Y:S01]  /*3e640*/  LDC R139, c[0x0][0x248] ;  /* 0x00009200ff8b7b82 */ /* 0x000ee20000000800 */
[----:B------:R-:W-:Y:S01]  /*3e650*/  IMAD.X R49, R151, 0x1, R155, P4 ;  /* 0x0000000197317824 */ /* 0x000fe200020e069b */
[----:B------:R-:W-:Y:S02]  /*3e660*/  IADD3 R120, P4, R50, R67, RZ ;  /* 0x0000004332787210 */ /* 0x000fe40007f9e0ff */
[----:B------:R-:W-:-:S04]  /*3e670*/  ISETP.LT.AND P2, PT, R243, R132, !P1 ;  /* 0x00000084f300720c */ /* 0x000fc80004f41270 */
[----:B------:R-:W4:Y:S01]  /*3e680*/  LDC R122, c[0x0][0x228] ;  /* 0x00008a00ff7a7b82 */ /* 0x000f220000000800 */
[----:B------:R-:W-:Y:S01]  /*3e690*/  IMAD.X R121, R47, 0x1, R148, P4 ;  /* 0x000000012f797824 */ /* 0x000fe200020e0694 */
[----:B------:R1:W-:Y:S01]  /*3e6a0*/  @P0 STG.E.U8 desc[UR60][R48.64], R45 ;  /* 0x0000002d30000986 */ /* 0x0003e2000c10113c */
[----:B--2---:R-:W-:-:S03]  /*3e6b0*/  ISETP.LT.AND P0, PT, R241, R126, !P1 ;  /* 0x0000007ef100720c */ /* 0x004fc60004f01270 */
[----:B------:R2:W-:Y:S02]  /*3e6c0*/  @P3 STG.E.U8 desc[UR60][R120.64], R44 ;  /* 0x0000002c78003986 */ /* 0x0005e4000c10113c */
[----:B------:R-:W4:Y:S01]  /*3e6d0*/  LDC R126, c[0x0][0x228] ;  /* 0x00008a00ff7e7b82 */ /* 0x000f220000000800 */
[----:B------:R-:W-:Y:S02]  /*3e6e0*/  PRMT R36, R25, 0x7771, RZ ;  /* 0x0000777119247816 */ /* 0x000fe400000000ff */
[C---:B-1----:R-:W-:Y:S02]  /*3e6f0*/  IADD3 R48, P4, R50.reuse, R149, RZ ;  /* 0x0000009532307210 */ /* 0x042fe40007f9e0ff */
[----:B--2---:R-:W-:-:S03]  /*3e700*/  IADD3 R44, P3, R50, R116, RZ ;  /* 0x00000074322c7210 */ /* 0x004fc60007f7e0ff */
[----:B------:R-:W-:Y:S01]  /*3e710*/  IMAD.X R49, R47, 0x1, R150, P4 ;  /* 0x000000012f317824 */ /* 0x000fe200020e0696 */
[----:B------:R-:W-:Y:S01]  /*3e720*/  ISETP.LT.AND P1, PT, R239, R128, !P1 ;  /* 0x00000080ef00720c */ /* 0x000fe20004f21270 */
[----:B------:R-:W-:Y:S01]  /*3e730*/  VIADD R141, R247, 0xb ;  /* 0x0000000bf78d7836 */ /* 0x000fe20000000000 */
[----:B------:R-:W-:Y:S01]  /*3e740*/  PRMT R38, R25, 0x7772, RZ ;  /* 0x0000777219267816 */ /* 0x000fe200000000ff */
[----:B------:R-:W1:Y:S01]  /*3e750*/  LDC R128, c[0x0][0x228] ;  /* 0x00008a00ff807b82 */ /* 0x000e620000000800 */
[----:B------:R-:W-:Y:S01]  /*3e760*/  IMAD.X R45, R47, 0x1, R118, P3 ;  /* 0x000000012f2d7824 */ /* 0x000fe200018e0676 */
[----:B------:R-:W-:Y:S01]  /*3e770*/  @P2 STG.E.U8 desc[UR60][R48.64], R36 ;  /* 0x0000002430002986 */ /* 0x000fe2000c10113c */
[----:B------:R-:W-:-:S03]  /*3e780*/  IADD3 R120, P4, R50, R154, RZ ;  /* 0x0000009a32787210 */ /* 0x000fc60007f9e0ff */
[----:B------:R2:W-:Y:S01]  /*3e790*/  @P0 STG.E.U8 desc[UR60][R44.64], R38 ;  /* 0x000000262c000986 */ /* 0x0005e2000c10113c */
[----:B0-----:R-:W-:Y:S01]  /*3e7a0*/  ISETP.GE.AND P0, PT, R141, R70, PT ;  /* 0x000000468d00720c */ /* 0x001fe20003f06270 */
[----:B---3--:R-:W-:Y:S01]  /*3e7b0*/  IMAD.IADD R50, R50, 0x1, R139 ;  /* 0x0000000132327824 */ /* 0x008fe200078e028b */
[----:B------:R-:W0:Y:S01]  /*3e7c0*/  LDC R70, c[0x0][0x22c] ;  /* 0x00008b00ff467b82 */ /* 0x000e220000000800 */
[----:B------:R-:W-:Y:S01]  /*3e7d0*/  PRMT R43, R25, 0x7773, RZ ;  /* 0x00007773192b7816 */ /* 0x000fe200000000ff */
[----:B------:R-:W-:Y:S01]  /*3e7e0*/  IMAD.X R121, R47, 0x1, R155, P4 ;  /* 0x000000012f797824 */ /* 0x000fe200020e069b */
[----:B----4-:R-:W-:-:S05]  /*3e7f0*/  ISETP.LT.AND P2, PT, R245, R122, !P0 ;  /* 0x0000007af500720c */ /* 0x010fca0004741270 */
[----:B------:R-:W3:Y:S01]  /*3e800*/  LDC R139, c[0x0][0x248] ;  /* 0x00009200ff8b7b82 */ /* 0x000ee20000000800 */
[----:B------:R-:W-:Y:S01]  /*3e810*/  SHF.R.S32.HI R47, RZ, 0x1f, R50 ;  /* 0x0000001fff2f7819 */ /* 0x000fe20000011432 */
[----:B------:R4:W-:Y:S01]  /*3e820*/  @P1 STG.E.U8 desc[UR60][R120.64], R43 ;  /* 0x0000002b78001986 */ /* 0x0009e2000c10113c */
[----:B--2---:R-:W-:-:S05]  /*3e830*/  IADD3 R44, P4, R50, R67, RZ ;  /* 0x00000043322c7210 */ /* 0x004fca0007f9e0ff */
[----:B------:R-:W2:Y:S01]  /*3e840*/  LDC R36, c[0x0][0x228] ;  /* 0x00008a00ff247b82 */ /* 0x000ea20000000800 */
[----:B------:R-:W-:Y:S01]  /*3e850*/  ISETP.LT.AND P1, PT, R243, R124, !P0 ;  /* 0x0000007cf300720c */ /* 0x000fe20004721270 */
[----:B------:R-:W-:Y:S01]  /*3e860*/  IMAD.X R45, R47, 0x1, R148, P4 ;  /* 0x000000012f2d7824 */ /* 0x000fe200020e0694 */
[C---:B------:R-:W-:Y:S02]  /*3e870*/  IADD3 R48, P3, R50.reuse, R149, RZ ;  /* 0x0000009532307210 */ /* 0x040fe40007f7e0ff */
[----:B------:R-:W-:Y:S02]  /*3e880*/  PRMT R40, R13, 0x7770, RZ ;  /* 0x000077700d287816 */ /* 0x000fe400000000ff */
[----:B------:R-:W-:Y:S01]  /*3e890*/  ISETP.LT.AND P4, PT, R241, R126, !P0 ;  /* 0x0000007ef100720c */ /* 0x000fe20004781270 */
[----:B------:R-:W2:Y:S01]  /*3e8a0*/  LDC R122, c[0x0][0x228] ;  /* 0x00008a00ff7a7b82 */ /* 0x000ea20000000800 */
[----:B-1----:R-:W-:Y:S01]  /*3e8b0*/  ISETP.LT.AND P0, PT, R239, R128, !P0 ;  /* 0x00000080ef00720c */ /* 0x002fe20004701270 */
[----:B------:R-:W-:Y:S01]  /*3e8c0*/  IMAD.X R49, R47, 0x1, R150, P3 ;  /* 0x000000012f317824 */ /* 0x000fe200018e0696 */
[----:B----4-:R-:W-:-:S05]  /*3e8d0*/  IADD3 R120, P5, R50, R116, RZ ;  /* 0x0000007432787210 */ /* 0x010fca0007fbe0ff */
[----:B------:R-:W1:Y:S01]  /*3e8e0*/  LDC R124, c[0x0][0x228] ;  /* 0x00008a00ff7c7b82 */ /* 0x000e620000000800 */
[----:B------:R-:W-:Y:S01]  /*3e8f0*/  PRMT R39, R13, 0x7771, RZ ;  /* 0x000077710d277816 */ /* 0x000fe200000000ff */
[----:B------:R4:W-:Y:S01]  /*3e900*/  @P2 STG.E.U8 desc[UR60][R44.64], R40 ;  /* 0x000000282c002986 */ /* 0x0009e2000c10113c */
[----:B------:R-:W-:-:S05]  /*3e910*/  VIADD R43, R247, 0xc ;  /* 0x0000000cf72b7836 */ /* 0x000fca0000000000 */
[----:B------:R-:W1:Y:S01]  /*3e920*/  LDC R126, c[0x0][0x228] ;  /* 0x00008a00ff7e7b82 */ /* 0x000e620000000800 */
[C---:B------:R-:W-:Y:S01]  /*3e930*/  IADD3 R38, P2, R50.reuse, R154, RZ ;  /* 0x0000009a32267210 */ /* 0x040fe20007f5e0ff */
[----:B------:R-:W-:Y:S01]  /*3e940*/  IMAD.X R121, R47, 0x1, R118, P5 ;  /* 0x000000012f797824 */ /* 0x000fe200028e0676 */
[----:B------:R-:W-:Y:S01]  /*3e950*/  PRMT R41, R13, 0x7772, RZ ;  /* 0x000077720d297816 */ /* 0x000fe200000000ff */
[----:B------:R2:W-:Y:S01]  /*3e960*/  @P1 STG.E.U8 desc[UR60][R48.64], R39 ;  /* 0x0000002730001986 */ /* 0x0005e2000c10113c */
[----:B0-----:R-:W-:Y:S01]  /*3e970*/  ISETP.GE.AND P1, PT, R43, R70, PT ;  /* 0x000000462b00720c */ /* 0x001fe20003f26270 */
[----:B---3--:R-:W-:Y:S01]  /*3e980*/  IMAD.IADD R50, R50, 0x1, R139 ;  /* 0x0000000132327824 */ /* 0x008fe200078e028b */
[----:B------:R-:W-:Y:S01]  /*3e990*/  PRMT R42, R13, 0x7773, RZ ;  /* 0x000077730d2a7816 */ /* 0x000fe200000000ff */
[----:B----4-:R-:W0:Y:S01]  /*3e9a0*/  LDC R45, c[0x0][0x248] ;  /* 0x00009200ff2d7b82 */ /* 0x010e220000000800 */
[----:B------:R-:W-:Y:S01]  /*3e9b0*/  @P4 STG.E.U8 desc[UR60][R120.64], R41 ;  /* 0x0000002978004986 */ /* 0x000fe2000c10113c */
[----:B--2---:R-:W-:-:S06]  /*3e9c0*/  ISETP.LT.AND P4, PT, R245, R36, !P1 ;  /* 0x00000024f500720c */ /* 0x004fcc0004f81270 */
[----:B------:R-:W2:Y:S01]  /*3e9d0*/  LDC R44, c[0x0][0x22c] ;  /* 0x00008b00ff2c7b82 */ /* 0x000ea20000000800 */
[----:B------:R-:W-:Y:S01]  /*3e9e0*/  IMAD.X R39, R47, 0x1, R155, P2 ;  /* 0x000000012f277824 */ /* 0x000fe200010e069b */
[----:B------:R-:W-:-:S04]  /*3e9f0*/  SHF.R.S32.HI R43, RZ, 0x1f, R50 ;  /* 0x0000001fff2b7819 */ /* 0x000fc80000011432 */
[----:B------:R3:W-:Y:S02]  /*3ea00*/  @P0 STG.E.U8 desc[UR60][R38.64], R42 ;  /* 0x0000002a26000986 */ /* 0x0007e4000c10113c */
[----:B------:R-:W4:Y:S01]  /*3ea10*/  LDC R47, c[0x0][0x228] ;  /* 0x00008a00ff2f7b82 */ /* 0x000f220000000800 */
[----:B------:R-:W-:Y:S02]  /*3ea20*/  ISETP.LT.AND P3, PT, R243, R122, !P1 ;  /* 0x0000007af300720c */ /* 0x000fe40004f61270 */
[----:B-1----:R-:W-:-:S05]  /*3ea30*/  ISETP.LT.AND P2, PT, R241, R124, !P1 ;  /* 0x0000007cf100720c */ /* 0x002fca0004f41270 */
[----:B------:R-:W1:Y:S01]  /*3ea40*/  LDC R48, c[0x0][0x228] ;  /* 0x00008a00ff307b82 */ /* 0x000e620000000800 */
[----:B---3--:R-:W-:-:S05]  /*3ea50*/  IADD3 R38, P0, R50, R67, RZ ;  /* 0x0000004332267210 */ /* 0x008fca0007f1e0ff */
[----:B------:R-:W-:Y:S01]  /*3ea60*/  IMAD.X R39, R43, 0x1, R148, P0 ;  /* 0x000000012b277824 */ /* 0x000fe200000e0694 */
[----:B------:R-:W-:Y:S01]  /*3ea70*/  ISETP.LT.AND P0, PT, R239, R126, !P1 ;  /* 0x0000007eef00720c */ /* 0x000fe20004f01270 */
[----:B------:R-:W3:Y:S01]  /*3ea80*/  LDC R49, c[0x0][0x228] ;  /* 0x00008a00ff317b82 */ /* 0x000ee20000000800 */
[C---:B------:R-:W-:Y:S02]  /*3ea90*/  IADD3 R40, P5, R50.reuse, R149, RZ ;  /* 0x0000009532287210 */ /* 0x040fe40007fbe0ff */
[----:B------:R-:W-:Y:S01]  /*3eaa0*/  IADD3 R36, P1, R50, R116, RZ ;  /* 0x0000007432247210 */ /* 0x000fe20007f3e0ff */
[----:B------:R0:W-:Y:S01]  /*3eab0*/  @P4 STG.E.U8 desc[UR60][R38.64], R37 ;  /* 0x0000002526004986 */ /* 0x0001e2000c10113c */
[----:B------:R-:W-:-:S03]  /*3eac0*/  VIADD R121, R247, 0xd ;  /* 0x0000000df7797836 */ /* 0x000fc60000000000 */
[----:B------:R-:W3:Y:S01]  /*3ead0*/  LDC R70, c[0x0][0x228] ;  /* 0x00008a00ff467b82 */ /* 0x000ee20000000800 */
[C---:B------:R-:W-:Y:S01]  /*3eae0*/  IMAD.X R41, R43.reuse, 0x1, R150, P5 ;  /* 0x000000012b297824 */ /* 0x040fe200028e0696 */
[C---:B0-----:R-:W-:Y:S01]  /*3eaf0*/  IADD3 R38, P4, R50.reuse, R154, RZ ;  /* 0x0000009a32267210 */ /* 0x041fe20007f9e0ff */
[----:B------:R-:W-:Y:S01]  /*3eb00*/  IMAD.X R37, R43, 0x1, R118, P1 ;  /* 0x000000012b257824 */ /* 0x000fe200008e0676 */
[----:B--2---:R-:W-:Y:S01]  /*3eb10*/  ISETP.GE.AND P1, PT, R121, R44, PT ;  /* 0x0000002c7900720c */ /* 0x004fe20003f26270 */
[----:B------:R-:W-:-:S03]  /*3eb20*/  IMAD.IADD R50, R50, 0x1, R45 ;  /* 0x0000000132327824 */ /* 0x000fc600078e022d */
[----:B------:R-:W0:Y:S01]  /*3eb30*/  LDC R42, c[0x0][0x22c] ;  /* 0x00008b00ff2a7b82 */ /* 0x000e220000000800 */
[----:B------:R-:W-:Y:S01]  /*3eb40*/  IMAD.X R39, R43, 0x1, R155, P4 ;  /* 0x000000012b277824 */ /* 0x000fe200020e069b */
[----:B------:R-:W-:Y:S01]  /*3eb50*/  @P3 STG.E.U8 desc[UR60][R40.64], R156 ;  /* 0x0000009c28003986 */ /* 0x000fe2000c10113c */
[----:B----4-:R-:W-:-:S03]  /*3eb60*/  ISETP.LT.AND P5, PT, R245, R47, !P1 ;  /* 0x0000002ff500720c */ /* 0x010fc60004fa1270 */
[----:B------:R2:W-:Y:S02]  /*3eb70*/  @P2 STG.E.U8 desc[UR60][R36.64], R164 ;  /* 0x000000a424002986 */ /* 0x0005e4000c10113c */
[----:B------:R-:W4:Y:S01]  /*3eb80*/  LDC R45, c[0x0][0x248] ;  /* 0x00009200ff2d7b82 */ /* 0x000f220000000800 */
[----:B------:R-:W-:Y:S01]  /*3eb90*/  SHF.R.S32.HI R43, RZ, 0x1f, R50 ;  /* 0x0000001fff2b7819 */ /* 0x000fe20000011432 */
[----:B------:R-:W-:Y:S01]  /*3eba0*/  @P0 STG.E.U8 desc[UR60][R38.64], R166 ;  /* 0x000000a626000986 */ /* 0x000fe2000c10113c */
[----:B-1----:R-:W-:-:S05]  /*3ebb0*/  ISETP.LT.AND P3, PT, R243, R48, !P1 ;  /* 0x00000030f300720c */ /* 0x002fca0004f61270 */
[----:B------:R-:W1:Y:S01]  /*3ebc0*/  LDC R47, c[0x0][0x228] ;  /* 0x00008a00ff2f7b82 */ /* 0x000e620000000800 */
[----:B--2---:R-:W-:-:S05]  /*3ebd0*/  IADD3 R36, P0, R50, R67, RZ ;  /* 0x0000004332247210 */ /* 0x004fca0007f1e0ff */
[----:B------:R-:W-:Y:S01]  /*3ebe0*/  IMAD.X R37, R43, 0x1, R148, P0 ;  /* 0x000000012b257824 */ /* 0x000fe200000e0694 */
[----:B------:R-:W-:Y:S01]  /*3ebf0*/  IADD3 R40, P0, R50, R116, RZ ;  /* 0x0000007432287210 */ /* 0x000fe20007f1e0ff */
[----:B------:R-:W2:Y:S01]  /*3ec00*/  LDC R48, c[0x0][0x228] ;  /* 0x00008a00ff307b82 */ /* 0x000ea20000000800 */
[----:B---3--:R-:W-:Y:S02]  /*3ec10*/  ISETP.LT.AND P2, PT, R241, R49, !P1 ;  /* 0x00000031f100720c */ /* 0x008fe40004f41270 */
[----:B------:R3:W-:Y:S01]  /*3ec20*/  @P5 STG.E.U8 desc[UR60][R36.64], R167 ;  /* 0x000000a724005986 */ /* 0x0007e2000c10113c */
[----:B------:R-:W-:Y:S01]  /*3ec30*/  IMAD.X R41, R43, 0x1, R118, P0 ;  /* 0x000000012b297824 */ /* 0x000fe200000e0676 */
[----:B------:R-:W-:-:S03]  /*3ec40*/  ISETP.LT.AND P0, PT, R239, R70, !P1 ;  /* 0x00000046ef00720c */ /* 0x000fc60004f01270 */
[----:B------:R-:W2:Y:S01]  /*3ec50*/  LDC R49, c[0x0][0x228] ;  /* 0x00008a00ff317b82 */ /* 0x000ea20000000800 */
[----:B------:R-:W-:Y:S01]  /*3ec60*/  VIADD R121, R247, 0xe ;  /* 0x0000000ef7797836 */ /* 0x000fe20000000000 */
[----:B---3--:R-:W-:-:S06]  /*3ec70*/  IADD3 R36, P1, R50, R154, RZ ;  /* 0x0000009a32247210 */ /* 0x008fcc0007f3e0ff */
[----:B------:R-:W3:Y:S01]  /*3ec80*/  LDC R44, c[0x0][0x22c] ;  /* 0x00008b00ff2c7b82 */ /* 0x000ee20000000800 */
[C---:B------:R-:W-:Y:S01]  /*3ec90*/  IADD3 R38, P4, R50.reuse, R149, RZ ;  /* 0x0000009532267210 */ /* 0x040fe20007f9e0ff */
[----:B----4-:R-:W-:Y:S02]  /*3eca0*/  IMAD.IADD R50, R50, 0x1, R45 ;  /* 0x0000000132327824 */ /* 0x010fe400078e022d */
[----:B------:R-:W-:Y:S01]  /*3ecb0*/  IMAD.X R37, R43, 0x1, R155, P1 ;  /* 0x000000012b257824 */ /* 0x000fe200008e069b */
[----:B0-----:R-:W-:-:S03]  /*3ecc0*/  ISETP.GE.AND P1, PT, R121, R42, PT ;  /* 0x0000002a7900720c */ /* 0x001fc60003f26270 */
[----:B------:R-:W0:Y:S01]  /*3ecd0*/  LDC R42, c[0x0][0x228] ;  /* 0x00008a00ff2a7b82 */ /* 0x000e220000000800 */
[----:B------:R-:W-:-:S07]  /*3ece0*/  IMAD.X R39, R43, 0x1, R150, P4 ;  /* 0x000000012b277824 */ /* 0x000fce00020e0696 */
[----:B------:R-:W4:Y:S01]  /*3ecf0*/  LDC R45, c[0x0][0x248] ;  /* 0x00009200ff2d7b82 */ /* 0x000f220000000800 */
[----:B------:R2:W-:Y:S01]  /*3ed00*/  @P3 STG.E.U8 desc[UR60][R38.64], R184 ;  /* 0x000000b826003986 */ /* 0x0005e2000c10113c */
[----:B-1----:R-:W-:-:S06]  /*3ed10*/  ISETP.LT.AND P5, PT, R245, R47, !P1 ;  /* 0x0000002ff500720c */ /* 0x002fcc0004fa1270 */
[----:B------:R-:W1:Y:S01]  /*3ed20*/  LDC R70, c[0x0][0x228] ;  /* 0x00008a00ff467b82 */ /* 0x000e620000000800 */
[----:B------:R-:W-:Y:S01]  /*3ed30*/  @P2 STG.E.U8 desc[UR60][R40.64], R186 ;  /* 0x000000ba28002986 */ /* 0x000fe2000c10113c */
[----:B--2---:R-:W-:Y:S02]  /*3ed40*/  ISETP.LT.AND P6, PT, R243, R48, !P1 ;  /* 0x00000030f300720c */ /* 0x004fe40004fc1270 */
[----:B------:R-:W-:Y:S01]  /*3ed50*/  SHF.R.S32.HI R43, RZ, 0x1f, R50 ;  /* 0x0000001fff2b7819 */ /* 0x000fe20000011432 */
[----:B------:R2:W-:Y:S01]  /*3ed60*/  @P0 STG.E.U8 desc[UR60][R36.64], R188 ;  /* 0x000000bc24000986 */ /* 0x0005e2000c10113c */
[----:B------:R-:W-:Y:S02]  /*3ed70*/  IADD3 R38, P3, R50, R149, RZ ;  /* 0x0000009532267210 */ /* 0x000fe40007f7e0ff */
[----:B------:R-:W1:Y:S01]  /*3ed80*/  LDC R48, c[0x0][0x228] ;  /* 0x00008a00ff307b82 */ /* 0x000e620000000800 */
[----:B------:R-:W-:Y:S02]  /*3ed90*/  ISETP.LT.AND P2, PT, R241, R49, !P1 ;  /* 0x00000031f100720c */ /* 0x000fe40004f41270 */
[----:B------:R-:W-:-:S02]  /*3eda0*/  PRMT R189, R27, 0x7770, RZ ;  /* 0x000077701bbd7816 */ /* 0x000fc400000000ff */
[----:B------:R-:W-:-:S03]  /*3edb0*/  PRMT R190, R27, 0x7771, RZ ;  /* 0x000077711bbe7816 */ /* 0x000fc600000000ff */
[----:B------:R-:W1:Y:S01]  /*3edc0*/  LDC R49, c[0x0][0x228] ;  /* 0x00008a00ff317b82 */ /* 0x000e620000000800 */
[C---:B--2---:R-:W-:Y:S01]  /*3edd0*/  IADD3 R36, P0, R50.reuse, R67, RZ ;  /* 0x0000004332247210 */ /* 0x044fe20007f1e0ff */
[----:B------:R-:W-:Y:S01]  /*3ede0*/  IMAD.X R39, R43, 0x1, R150, P3 ;  /* 0x000000012b277824 */ /* 0x000fe200018e0696 */
[C---:B------:R-:W-:Y:S01]  /*3edf0*/  IADD3 R40, P4, R50.reuse, R116, RZ ;  /* 0x0000007432287210 */ /* 0x040fe20007f9e0ff */
[----:B------:R-:W-:Y:S02]  /*3ee00*/  VIADD R47, R247, 0xf ;  /* 0x0000000ff72f7836 */ /* 0x000fe40000000000 */
[----:B------:R-:W-:Y:S01]  /*3ee10*/  IMAD.X R37, R43, 0x1, R148, P0 ;  /* 0x000000012b257824 */ /* 0x000fe200000e0694 */
[----:B------:R-:W-:Y:S01]  /*3ee20*/  PRMT R191, R27, 0x7772, RZ ;  /* 0x000077721bbf7816 */ /* 0x000fe200000000ff */
[----:B------:R-:W-:Y:S01]  /*3ee30*/  IMAD.X R41, R43, 0x1, R118, P4 ;  /* 0x000000012b297824 */ /* 0x000fe200020e0676 */
[----:B0-----:R-:W-:Y:S01]  /*3ee40*/  ISETP.LT.AND P1, PT, R239, R42, !P1 ;  /* 0x0000002aef00720c */ /* 0x001fe20004f21270 */
[----:B------:R-:W0:Y:S01]  /*3ee50*/  LDC R120, c[0x0][0x228] ;  /* 0x00008a00ff787b82 */ /* 0x000e220000000800 */
[----:B------:R-:W-:Y:S01]  /*3ee60*/  @P5 STG.E.U8 desc[UR60][R36.64], R189 ;  /* 0x000000bd24005986 */ /* 0x000fe2000c10113c */
[----:B---3--:R-:W-:Y:S01]  /*3ee70*/  ISETP.GE.AND P0, PT, R47, R44, PT ;  /* 0x0000002c2f00720c */ /* 0x008fe20003f06270 */
[----:B----4-:R-:W-:-:S02]  /*3ee80*/  IMAD.IADD R42, R50, 0x1, R45 ;  /* 0x00000001322a7824 */ /* 0x010fc400078e022d */
[----:B------:R2:W-:Y:S03]  /*3ee90*/  @P6 STG.E.U8 desc[UR60][R38.64], R190 ;  /* 0x000000be26006986 */ /* 0x0005e6000c10113c */
[----:B------:R-:W3:Y:S01]  /*3eea0*/  LDC R44, c[0x0][0x22c] ;  /* 0x00008b00ff2c7b82 */ /* 0x000ee20000000800 */
[----:B------:R4:W-:Y:S01]  /*3eeb0*/  @P2 STG.E.U8 desc[UR60][R40.64], R191 ;  /* 0x000000bf28002986 */ /* 0x0009e2000c10113c */
[----:B-1----:R-:W-:-:S06]  /*3eec0*/  ISETP.LT.AND P2, PT, R245, R70, !P0 ;  /* 0x00000046f500720c */ /* 0x002fcc0004741270 */
[----:B------:R-:W1:Y:S01]  /*3eed0*/  LDC R47, c[0x0][0x248] ;  /* 0x00009200ff2f7b82 */ /* 0x000e620000000800 */
[----:B--2---:R-:W-:-:S07]  /*3eee0*/  IADD3 R38, P3, R50, R154, RZ ;  /* 0x0000009a32267210 */ /* 0x004fce0007f7e0ff */
[----:B------:R-:W2:Y:S01]  /*3eef0*/  LDC R50, c[0x0][0x228] ;  /* 0x00008a00ff327b82 */ /* 0x000ea20000000800 */
[----:B------:R-:W-:Y:S01]  /*3ef00*/  PRMT R196, R27, 0x7773, RZ ;  /* 0x000077731bc47816 */ /* 0x000fe200000000ff */
[----:B------:R-:W-:-:S06]  /*3ef10*/  IMAD.X R39, R43, 0x1, R155, P3 ;  /* 0x000000012b277824 */ /* 0x000fcc00018e069b */
[----:B------:R-:W0:Y:S01]  /*3ef20*/  LDC R70, c[0x0][0x228] ;  /* 0x00008a00ff467b82 */ /* 0x000e220000000800 */
[----:B------:R-:W-:Y:S02]  /*3ef30*/  SHF.R.S32.HI R45, RZ, 0x1f, R42 ;  /* 0x0000001fff2d7819 */ /* 0x000fe4000001142a */
[C---:B------:R-:W-:Y:S02]  /*3ef40*/  IADD3 R36, P5, R42.reuse, R67, RZ ;  /* 0x000000432a247210 */ /* 0x040fe40007fbe0ff */
[----:B------:R-:W-:Y:S01]  /*3ef50*/  ISETP.LT.AND P4, PT, R243, R48, !P0 ;  /* 0x00000030f300720c */ /* 0x000fe20004781270 */
[----:B------:R3:W-:Y:S01]  /*3ef60*/  @P1 STG.E.U8 desc[UR60][R38.64], R196 ;  /* 0x000000c426001986 */ /* 0x0007e2000c10113c */
[----:B------:R-:W-:Y:S01]  /*3ef70*/  ISETP.LT.AND P3, PT, R241, R49, !P0 ;  /* 0x00000031f100720c */ /* 0x000fe20004761270 */
[----:B------:R-:W0:Y:S01]  /*3ef80*/  LDC R48, c[0x0][0x228] ;  /* 0x00008a00ff307b82 */ /* 0x000e220000000800 */
[----:B------:R-:W-:Y:S01]  /*3ef90*/  IMAD.X R37, R45, 0x1, R148, P5 ;  /* 0x000000012d257824 */ /* 0x000fe200028e0694 */
[----:B----4-:R-:W-:Y:S01]  /*3efa0*/  IADD3 R40, P5, R42, R116, RZ ;  /* 0x000000742a287210 */ /* 0x010fe20007fbe0ff */
[----:B------:R-:W-:-:S05]  /*3efb0*/  VIADD R43, R247, 0x10 ;  /* 0x00000010f72b7836 */ /* 0x000fca0000000000 */
[----:B------:R-:W4:Y:S01]  /*3efc0*/  LDC R49, c[0x0][0x228] ;  /* 0x00008a00ff317b82 */ /* 0x000f220000000800 */
[----:B---3--:R-:W-:Y:S01]  /*3efd0*/  IADD3 R38, P1, R42, R149, RZ ;  /* 0x000000952a267210 */ /* 0x008fe20007f3e0ff */
[----:B------:R-:W-:-:S04]  /*3efe0*/  IMAD.X R41, R45, 0x1, R118, P5 ;  /* 0x000000012d297824 */ /* 0x000fc800028e0676 */
[----:B------:R-:W-:Y:S01]  /*3eff0*/  IMAD.X R39, R45, 0x1, R150, P1 ;  /* 0x000000012d277824 */ /* 0x000fe200008e0696 */
[----:B------:R3:W-:Y:S01]  /*3f000*/  @P2 STG.E.U8 desc[UR60][R36.64], R193 ;  /* 0x000000c124002986 */ /* 0x0007e2000c10113c */
[----:B------:R-:W-:Y:S02]  /*3f010*/  ISETP.GE.AND P1, PT, R43, R44, PT ;  /* 0x0000002c2b00720c */ /* 0x000fe40003f26270 */
[----:B--2---:R-:W-:Y:S01]  /*3f020*/  ISETP.LT.AND P0, PT, R239, R50, !P0 ;  /* 0x00000032ef00720c */ /* 0x004fe20004701270 */
[----:B------:R2:W-:Y:S01]  /*3f030*/  @P4 STG.E.U8 desc[UR60][R38.64], R194 ;  /* 0x000000c226004986 */ /* 0x0005e2000c10113c */
[----:B-1----:R-:W-:Y:S01]  /*3f040*/  IMAD.IADD R43, R42, 0x1, R47 ;  /* 0x000000012a2b7824 */ /* 0x002fe200078e022f */
[----:B------:R-:W1:Y:S02]  /*3f050*/  LDC R44, c[0x0][0x22c] ;  /* 0x00008b00ff2c7b82 */ /* 0x000e640000000800 */
[----:B------:R-:W-:Y:S01]  /*3f060*/  @P3 STG.E.U8 desc[UR60][R40.64], R195 ;  /* 0x000000c328003986 */ /* 0x000fe2000c10113c */
[----:B0-----:R-:W-:-:S02]  /*3f070*/  ISETP.LT.AND P3, PT, R245, R70, !P1 ;  /* 0x00000046f500720c */ /* 0x001fc40004f61270 */
[----:B---3--:R-:W-:-:S03]  /*3f080*/  IADD3 R36, P4, R42, R154, RZ ;  /* 0x0000009a2a247210 */ /* 0x008fc60007f9e0ff */
[----:B------:R-:W0:Y:S02]  /*3f090*/  LDC R42, c[0x0][0x248] ;  /* 0x00009200ff2a7b82 */ /* 0x000e240000000800 */
[----:B------:R-:W-:Y:S01]  /*3f0a0*/  IMAD.X R37, R45, 0x1, R155, P4 ;  /* 0x000000012d257824 */ /* 0x000fe200020e069b */
[----:B------:R-:W-:Y:S02]  /*3f0b0*/  SHF.R.S32.HI R45, RZ, 0x1f, R43 ;  /* 0x0000001fff2d7819 */ /* 0x000fe4000001142b */
[----:B--2---:R-:W-:-:S03]  /*3f0c0*/  IADD3 R38, P4, R43, R67, RZ ;  /* 0x000000432b267210 */ /* 0x004fc60007f9e0ff */
[----:B------:R-:W2:Y:S01]  /*3f0d0*/  LDC R47, c[0x0][0x228] ;  /* 0x00008a00ff2f7b82 */ /* 0x000ea20000000800 */
[----:B------:R-:W-:Y:S01]  /*3f0e0*/  PRMT R192, R16, 0x7770, RZ ;  /* 0x0000777010c07816 */ /* 0x000fe200000000ff */
[----:B------:R3:W-:Y:S01]  /*3f0f0*/  @P0 STG.E.U8 desc[UR60][R36.64], R197 ;  /* 0x000000c524000986 */ /* 0x0007e2000c10113c */
[----:B------:R-:W-:Y:S01]  /*3f100*/  IMAD.X R39, R45, 0x1, R148, P4 ;  /* 0x000000012d277824 */ /* 0x000fe200020e0694 */
[----:B------:R-:W-:Y:S02]  /*3f110*/  ISETP.LT.AND P2, PT, R243, R120, !P1 ;  /* 0x00000078f300720c */ /* 0x000fe40004f41270 */
[----:B------:R-:W-:Y:S02]  /*3f120*/  ISETP.LT.AND P0, PT, R241, R48, !P1 ;  /* 0x00000030f100720c */ /* 0x000fe40004f01270 */
[----:B------:R-:W2:Y:S01]  /*3f130*/  LDC R48, c[0x0][0x228] ;  /* 0x00008a00ff307b82 */ /* 0x000ea20000000800 */
[----:B------:R3:W-:Y:S01]  /*3f140*/  @P3 STG.E.U8 desc[UR60][R38.64], R192 ;  /* 0x000000c026003986 */ /* 0x0007e2000c10113c */
[----:B----4-:R-:W-:-:S02]  /*3f150*/  ISETP.LT.AND P1, PT, R239, R49, !P1 ;  /* 0x00000031ef00720c */ /* 0x010fc40004f21270 */
[----:B---3--:R-:W-:-:S04]  /*3f160*/  IADD3 R36, P4, R43, R149, RZ ;  /* 0x000000952b247210 */ /* 0x008fc80007f9e0ff */
[----:B------:R-:W3:Y:S01]  /*3f170*/  LDC R50, c[0x0][0x228] ;  /* 0x00008a00ff327b82 */ /* 0x000ee20000000800 */
[----:B------:R-:W-:Y:S02]  /*3f180*/  PRMT R198, R16, 0x7771, RZ ;  /* 0x0000777110c67816 */ /* 0x000fe400000000ff */
[----:B------:R-:W-:Y:S01]  /*3f190*/  IADD3 R38, P3, R43, R116, RZ ;  /* 0x000000742b267210 */ /* 0x000fe20007f7e0ff */
[----:B------:R-:W-:-:S04]  /*3f1a0*/  IMAD.X R37, R45, 0x1, R150, P4 ;  /* 0x000000012d257824 */ /* 0x000fc800020e0696 */
[----:B------:R-:W4:Y:S01]  /*3f1b0*/  LDC R49, c[0x0][0x228] ;  /* 0x00008a00ff317b82 */ /* 0x000f220000000800 */
[C---:B------:R-:W-:Y:S01]  /*3f1c0*/  PRMT R199, R16.reuse, 0x7772, RZ ;  /* 0x0000777210c77816 */ /* 0x040fe200000000ff */
[----:B------:R-:W-:Y:S02]  /*3f1d0*/  IMAD.X R39, R45, 0x1, R118, P3 ;  /* 0x000000012d277824 */ /* 0x000fe400018e0676 */
[----:B------:R-:W-:Y:S01]  /*3f1e0*/  VIADD R121, R247, 0x11 ;  /* 0x00000011f7797836 */ /* 0x000fe20000000000 */
[C---:B------:R-:W-:Y:S01]  /*3f1f0*/  IADD3 R40, P4, R43.reuse, R154, RZ ;  /* 0x0000009a2b287210 */ /* 0x040fe20007f9e0ff */
[----:B------:R2:W-:Y:S01]  /*3f200*/  @P2 STG.E.U8 desc[UR60][R36.64], R198 ;  /* 0x000000c624002986 */ /* 0x0005e2000c10113c */
[----:B0-----:R-:W-:Y:S01]  /*3f210*/  IMAD.IADD R43, R43, 0x1, R42 ;  /* 0x000000012b2b7824 */ /* 0x001fe200078e022a */
[----:B------:R-:W-:Y:S01]  /*3f220*/  PRMT R200, R16, 0x7773, RZ ;  /* 0x0000777310c87816 */ /* 0x000fe200000000ff */
[----:B------:R-:W0:Y:S01]  /*3f230*/  LDC R42, c[0x0][0x248] ;  /* 0x00009200ff2a7b82 */ /* 0x000e220000000800 */
[----:B------:R3:W-:Y:S01]  /*3f240*/  @P0 STG.E.U8 desc[UR60][R38.64], R199 ;  /* 0x000000c726000986 */ /* 0x0007e2000c10113c */
[----:B-1----:R-:W-:Y:S01]  /*3f250*/  ISETP.GE.AND P0, PT, R121, R44, PT ;  /* 0x0000002c7900720c */ /* 0x002fe20003f06270 */
[----:B------:R-:W-:Y:S01]  /*3f260*/  IMAD.X R41, R45, 0x1, R155, P4 ;  /* 0x000000012d297824 */ /* 0x000fe200020e069b */
[----:B------:R-:W-:-:S02]  /*3f270*/  SHF.R.S32.HI R45, RZ, 0x1f, R43 ;  /* 0x0000001fff2d7819 */ /* 0x000fc4000001142b */
[----:B--2---:R-:W-:Y:S02]  /*3f280*/  ISETP.LT.AND P2, PT, R245, R47, !P0 ;  /* 0x0000002ff500720c */ /* 0x004fe40004741270 */
[----:B------:R-:W1:Y:S01]  /*3f290*/  LDC R44, c[0x0][0x22c] ;  /* 0x00008b00ff2c7b82 */ /* 0x000e620000000800 */
[----:B------:R-:W-:Y:S01]  /*3f2a0*/  IADD3 R36, P4, R43, R67, RZ ;  /* 0x000000432b247210 */ /* 0x000fe20007f9e0ff */
[----:B------:R2:W-:Y:S01]  /*3f2b0*/  @P1 STG.E.U8 desc[UR60][R40.64], R200 ;  /* 0x000000c828001986 */ /* 0x0005e2000c10113c */
[----:B------:R-:W-:-:S03]  /*3f2c0*/  PRMT R201, R20, 0x7770, RZ ;  /* 0x0000777014c97816 */ /* 0x000fc600000000ff */
[----:B------:R-:W-:Y:S02]  /*3f2d0*/  IMAD.X R37, R45, 0x1, R148, P4 ;  /* 0x000000012d257824 */ /* 0x000fe400020e0694 */
[----:B------:R-:W1:Y:S01]  /*3f2e0*/  LDC R47, c[0x0][0x228] ;  /* 0x00008a00ff2f7b82 */ /* 0x000e620000000800 */
[----:B------:R-:W-:Y:S02]  /*3f2f0*/  ISETP.LT.AND P4, PT, R241, R48, !P0 ;  /* 0x00000030f100720c */ /* 0x000fe40004781270 */
[----:B---3--:R-:W-:-:S05]  /*3f300*/  ISETP.LT.AND P1, PT, R243, R50, !P0 ;  /* 0x00000032f300720c */ /* 0x008fca0004721270 */
[----:B------:R-:W3:Y:S01]  /*3f310*/  LDC R48, c[0x0][0x228] ;  /* 0x00008a00ff307b82 */ /* 0x000ee20000000800 */
[----:B------:R-:W-:Y:S02]  /*3f320*/  IADD3 R38, P3, R43, R149, RZ ;  /* 0x000000952b267210 */ /* 0x000fe40007f7e0ff */
[----:B----4-:R-:W-:Y:S01]  /*3f330*/  ISETP.LT.AND P0, PT, R239, R49, !P0 ;  /* 0x00000031ef00720c */ /* 0x010fe20004701270 */
[----:B------:R4:W-:Y:S01]  /*3f340*/  @P2 STG.E.U8 desc[UR60][R36.64], R201 ;  /* 0x000000c924002986 */ /* 0x0009e2000c10113c */
[----:B--2---:R-:W-:-:S03]  /*3f350*/  IADD3 R40, P5, R43, R116, RZ ;  /* 0x000000742b287210 */ /* 0x004fc60007fbe0ff */
[----:B------:R-:W2:Y:S01]  /*3f360*/  LDC R50, c[0x0][0x228] ;  /* 0x00008a00ff327b82 */ /* 0x000ea20000000800 */
[C---:B------:R-:W-:Y:S01]  /*3f370*/  PRMT R202, R20.reuse, 0x7771, RZ ;  /* 0x0000777114ca7816 */ /* 0x040fe200000000ff */
[----:B------:R-:W-:Y:S01]  /*3f380*/  IMAD.X R39, R45, 0x1, R150, P3 ;  /* 0x000000012d277824 */ /* 0x000fe200018e0696 */
[----:B------:R-:W-:Y:S01]  /*3f390*/  PRMT R203, R20, 0x7772, RZ ;  /* 0x0000777214cb7816 */ /* 0x000fe200000000ff */
[----:B------:R-:W-:-:S04]  /*3f3a0*/  VIADD R49, R247, 0x12 ;  /* 0x00000012f7317836 */ /* 0x000fc80000000000 */
[----:B------:R-:W2:Y:S01]  /*3f3b0*/  LDC R70, c[0x0][0x228] ;  /* 0x00008a00ff467b82 */ /* 0x000ea20000000800 */
[----:B----4-:R-:W-:Y:S01]  /*3f3c0*/  IADD3 R36, P2, R43, R154, RZ ;  /* 0x0000009a2b247210 */ /* 0x010fe20007f5e0ff */
[----:B------:R-:W-:Y:S01]  /*3f3d0*/  IMAD.X R41, R45, 0x1, R118, P5 ;  /* 0x000000012d297824 */ /* 0x000fe200028e0676 */
[----:B------:R-:W-:Y:S01]  /*3f3e0*/  PRMT R204, R20, 0x7773, RZ ;  /* 0x0000777314cc7816 */ /* 0x000fe200000000ff */
[----:B0-----:R-:W-:Y:S02]  /*3f3f0*/  IMAD.IADD R43, R43, 0x1, R42 ;  /* 0x000000012b2b7824 */ /* 0x001fe400078e022a */
[----:B------:R-:W-:Y:S01]  /*3f400*/  IMAD.X R37, R45, 0x1, R155, P2 ;  /* 0x000000012d257824 */ /* 0x000fe200010e069b */
[----:B------:R-:W-:Y:S01]  /*3f410*/  @P1 STG.E.U8 desc[UR60][R38.64], R202 ;  /* 0x000000ca26001986 */ /* 0x000fe2000c10113c */
[----:B-1----:R-:W-:Y:S01]  /*3f420*/  ISETP.GE.AND P1, PT, R49, R44, PT ;  /* 0x0000002c3100720c */ /* 0x002fe20003f26270 */
[----:B------:R-:W0:Y:S02]  /*3f430*/  LDC R42, c[0x0][0x248] ;  /* 0x00009200ff2a7b82 */ /* 0x000e240000000800 */
[----:B------:R-:W-:Y:S01]  /*3f440*/  @P4 STG.E.U8 desc[UR60][R40.64], R203 ;  /* 0x000000cb28004986 */ /* 0x000fe2000c10113c */
[----:B------:R-:W-:-:S03]  /*3f450*/  SHF.R.S32.HI R45, RZ, 0x1f, R43 ;  /* 0x0000001fff2d7819 */ /* 0x000fc6000001142b */
[----:B------:R1:W-:Y:S02]  /*3f460*/  @P0 STG.E.U8 desc[UR60][R36.64], R204 ;  /* 0x000000cc24000986 */ /* 0x0003e4000c10113c */
[----:B------:R-:W4:Y:S01]  /*3f470*/  LDC R44, c[0x0][0x22c] ;  /* 0x00008b00ff2c7b82 */ /* 0x000f220000000800 */
[----:B------:R-:W-:-:S07]  /*3f480*/  ISETP.LT.AND P4, PT, R245, R47, !P1 ;  /* 0x0000002ff500720c */ /* 0x000fce0004f81270 */
[----:B------:R-:W4:Y:S01]  /*3f490*/  LDC R47, c[0x0][0x228] ;  /* 0x00008a00ff2f7b82 */ /* 0x000f220000000800 */
[----:B-1----:R-:W-:-:S05]  /*3f4a0*/  IADD3 R36, P0, R43, R67, RZ ;  /* 0x000000432b247210 */ /* 0x002fca0007f1e0ff */
[----:B------:R-:W-:Y:S01]  /*3f4b0*/  IMAD.X R37, R45, 0x1, R148, P0 ;  /* 0x000000012d257824 */ /* 0x000fe200000e0694 */
[----:B---3--:R-:W-:Y:S01]  /*3f4c0*/  ISETP.LT.AND P0, PT, R239, R48, !P1 ;  /* 0x00000030ef00720c */ /* 0x008fe20004f01270 */
[----:B------:R-:W1:Y:S01]  /*3f4d0*/  LDC R49, c[0x0][0x228] ;  /* 0x00008a00ff317b82 */ /* 0x000e620000000800 */
[----:B------:R-:W-:Y:S02]  /*3f4e0*/  PRMT R205, R17, 0x7770, RZ ;  /* 0x0000777011cd7816 */ /* 0x000fe400000000ff */
[----:B--2---:R-:W-:-:S05]  /*3f4f0*/  ISETP.LT.AND P3, PT, R243, R50, !P1 ;  /* 0x00000032f300720c */ /* 0x004fca0004f61270 */
[----:B------:R-:W2:Y:S01]  /*3f500*/  LDC R48, c[0x0][0x228] ;  /* 0x00008a00ff307b82 */ /* 0x000ea20000000800 */
[----:B------:R-:W-:Y:S01]  /*3f510*/  ISETP.LT.AND P2, PT, R241, R70, !P1 ;  /* 0x00000046f100720c */ /* 0x000fe20004f41270 */
[----:B------:R3:W-:Y:S01]  /*3f520*/  @P4 STG.E.U8 desc[UR60][R36.64], R205 ;  /* 0x000000cd24004986 */ /* 0x0007e2000c10113c */
[----:B------:R-:W-:Y:S01]  /*3f530*/  IADD3 R38, P5, R43, R149, RZ ;  /* 0x000000952b267210 */ /* 0x000fe20007fbe0ff */
[----:B------:R-:W-:Y:S01]  /*3f540*/  VIADD R121, R247, 0x13 ;  /* 0x00000013f7797836 */ /* 0x000fe20000000000 */
[----:B------:R-:W-:-:S03]  /*3f550*/  IADD3 R40, P1, R43, R116, RZ ;  /* 0x000000742b287210 */ /* 0x000fc60007f3e0ff */
[----:B------:R-:W1:Y:S01]  /*3f560*/  LDC R50, c[0x0][0x228] ;  /* 0x00008a00ff327b82 */ /* 0x000e620000000800 */
[----:B------:R-:W-:Y:S01]  /*3f570*/  PRMT R206, R17, 0x7771, RZ ;  /* 0x0000777111ce7816 */ /* 0x000fe200000000ff */
[----:B------:R-:W-:Y:S01]  /*3f580*/  IMAD.X R39, R45, 0x1, R150, P5 ;  /* 0x000000012d277824 */ /* 0x000fe200028e0696 */
[----:B---3--:R-:W-:Y:S01]  /*3f590*/  IADD3 R36, P4, R43, R154, RZ ;  /* 0x0000009a2b247210 */ /* 0x008fe20007f9e0ff */
[----:B------:R-:W-:Y:S01]  /*3f5a0*/  IMAD.X R41, R45, 0x1, R118, P1 ;  /* 0x000000012d297824 */ /* 0x000fe200008e0676 */
[----:B------:R-:W-:Y:S01]  /*3f5b0*/  PRMT R207, R17, 0x7772, RZ ;  /* 0x0000777211cf7816 */ /* 0x000fe200000000ff */
[----:B0-----:R-:W-:Y:S01]  /*3f5c0*/  IMAD.IADD R43, R43, 0x1, R42 ;  /* 0x000000012b2b7824 */ /* 0x001fe200078e022a */
[----:B------:R-:W-:Y:S01]  /*3f5d0*/  PRMT R208, R17, 0x7773, RZ ;  /* 0x0000777311d07816 */ /* 0x000fe200000000ff */
[----:B------:R-:W-:Y:S01]  /*3f5e0*/  IMAD.X R37, R45, 0x1, R155, P4 ;  /* 0x000000012d257824 */ /* 0x000fe200020e069b */
[----:B----4-:R-:W-:Y:S01]  /*3f5f0*/  ISETP.GE.AND P1, PT, R121, R44, PT ;  /* 0x0000002c7900720c */ /* 0x010fe20003f26270 */
[----:B------:R-:W0:Y:S01]  /*3f600*/  LDC R42, c[0x0][0x248] ;  /* 0x00009200ff2a7b82 */ /* 0x000e220000000800 */
[----:B------:R-:W-:Y:S01]  /*3f610*/  @P3 STG.E.U8 desc[UR60][R38.64], R206 ;  /* 0x000000ce26003986 */ /* 0x000fe2000c10113c */
[----:B------:R-:W-:-:S02]  /*3f620*/  SHF.R.S32.HI R45, RZ, 0x1f, R43 ;  /* 0x0000001fff2d7819 */ /* 0x000fc4000001142b */
[----:B------:R-:W-:Y:S01]  /*3f630*/  ISETP.LT.AND P5, PT, R245, R47, !P1 ;  /* 0x0000002ff500720c */ /* 0x000fe20004fa1270 */
[----:B------:R-:W-:Y:S03]  /*3f640*/  @P2 STG.E.U8 desc[UR60][R40.64], R207 ;  /* 0x000000cf28002986 */ /* 0x000fe6000c10113c */
[----:B------:R-:W3:Y:S01]  /*3f650*/  LDC R44, c[0x0][0x22c] ;  /* 0x00008b00ff2c7b82 */ /* 0x000ee20000000800 */
[----:B------:R4:W-:Y:S01]  /*3f660*/  @P0 STG.E.U8 desc[UR60][R36.64], R208 ;  /* 0x000000d024000986 */ /* 0x0009e2000c10113c */
[----:B--2---:R-:W-:Y:S02]  /*3f670*/  ISETP.LT.AND P2, PT, R241, R48, !P1 ;  /* 0x00000030f100720c */ /* 0x004fe40004f41270 */
[----:B-1----:R-:W-:-:S04]  /*3f680*/  ISETP.LT.AND P3, PT, R243, R49, !P1 ;  /* 0x00000031f300720c */ /* 0x002fc80004f61270 */
[----:B------:R-:W1:Y:S01]  /*3f690*/  LDC R48, c[0x0][0x228] ;  /* 0x00008a00ff307b82 */ /* 0x000e620000000800 */
[----:B----4-:R-:W-:-:S07]  /*3f6a0*/  IADD3 R36, P0, R43, R67, RZ ;  /* 0x000000432b247210 */ /* 0x010fce0007f1e0ff */
[----:B------:R-:W2:Y:S01]  /*3f6b0*/  LDC R49, c[0x0][0x228] ;  /* 0x00008a00ff317b82 */ /* 0x000ea20000000800 */
[----:B------:R-:W-:Y:S01]  /*3f6c0*/  IMAD.X R37, R45, 0x1, R148, P0 ;  /* 0x000000012d257824 */ /* 0x000fe200000e0694 */
[----:B------:R-:W-:Y:S02]  /*3f6d0*/  IADD3 R40, P0, R43, R116, RZ ;  /* 0x000000742b287210 */ /* 0x000fe40007f1e0ff */
[----:B------:R-:W-:-:S04]  /*3f6e0*/  PRMT R209, R21, 0x7770, RZ ;  /* 0x0000777015d17816 */ /* 0x000fc800000000ff */
[----:B------:R-:W4:Y:S01]  /*3f6f0*/  LDC R70, c[0x0][0x228] ;  /* 0x00008a00ff467b82 */ /* 0x000f220000000800 */
[----:B------:R-:W-:Y:S01]  /*3f700*/  IMAD.X R41, R45, 0x1, R118, P0 ;  /* 0x000000012d297824 */ /* 0x000fe200000e0676 */
[----:B------:R0:W-:Y:S01]  /*3f710*/  @P5 STG.E.U8 desc[UR60][R36.64], R209 ;  /* 0x000000d124005986 */ /* 0x0001e2000c10113c */
[----:B------:R-:W-:Y:S01]  /*3f720*/  ISETP.LT.AND P0, PT, R239, R50, !P1 ;  /* 0x00000032ef00720c */ /* 0x000fe20004f01270 */
[----:B------:R-:W-:Y:S01]  /*3f730*/  VIADD R121, R247, 0x14 ;  /* 0x00000014f7797836 */ /* 0x000fe20000000000 */
[----:B------:R-:W-:-:S03]  /*3f740*/  IADD3 R38, P4, R43, R149, RZ ;  /* 0x000000952b267210 */ /* 0x000fc60007f9e0ff */
[----:B------:R-:W4:Y:S01]  /*3f750*/  LDC R47, c[0x0][0x22c] ;  /* 0x00008b00ff2f7b82 */ /* 0x000f220000000800 */
[C---:B0-----:R-:W-:Y:S01]  /*3f760*/  IADD3 R36, P1, R43.reuse, R154, RZ ;  /* 0x0000009a2b247210 */ /* 0x041fe20007f3e0ff */
[----:B------:R-:W-:Y:S01]  /*3f770*/  IMAD.IADD R43, R43, 0x1, R42 ;  /* 0x000000012b2b7824 */ /* 0x000fe200078e022a */
[----:B------:R-:W-:-:S05]  /*3f780*/  PRMT R210, R21, 0x7771, RZ ;  /* 0x0000777115d27816 */ /* 0x000fca00000000ff */
[----:B------:R-:W0:Y:S01]  /*3f790*/  LDC R42, c[0x0][0x248] ;  /* 0x00009200ff2a7b82 */ /* 0x000e220000000800 */
[----:B------:R-:W-:Y:S01]  /*3f7a0*/  IMAD.X R37, R45, 0x1, R155, P1 ;  /* 0x000000012d257824 */ /* 0x000fe200008e069b */
[----:B---3--:R-:W-:Y:S01]  /*3f7b0*/  ISETP.GE.AND P1, PT, R121, R44, PT ;  /* 0x0000002c7900720c */ /* 0x008fe20003f26270 */
[----:B------:R-:W-:-:S05]  /*3f7c0*/  IMAD.X R39, R45, 0x1, R150, P4 ;  /* 0x000000012d277824 */ /* 0x000fca00020e0696 */
[----:B------:R-:W3:Y:S01]  /*3f7d0*/  LDC R44, c[0x0][0x228] ;  /* 0x00008a00ff2c7b82 */ /* 0x000ee20000000800 */
[C---:B------:R-:W-:Y:S02]  /*3f7e0*/  PRMT R211, R21.reuse, 0x7772, RZ ;  /* 0x0000777215d37816 */ /* 0x040fe400000000ff */
[----:B------:R-:W-:-:S05]  /*3f7f0*/  PRMT R212, R21, 0x7773, RZ ;  /* 0x0000777315d47816 */ /* 0x000fca00000000ff */
[----:B------:R-:W3:Y:S01]  /*3f800*/  LDC R50, c[0x0][0x228] ;  /* 0x00008a00ff327b82 */ /* 0x000ee20000000800 */
[----:B------:R4:W-:Y:S01]  /*3f810*/  @P3 STG.E.U8 desc[UR60][R38.64], R210 ;  /* 0x000000d226003986 */ /* 0x0009e2000c10113c */
[----:B-1----:R-:W-:Y:S02]  /*3f820*/  ISETP.LT.AND P5, PT, R245, R48, !P1 ;  /* 0x00000030f500720c */ /* 0x002fe40004fa1270 */
[----:B--2---:R-:W-:Y:S01]  /*3f830*/  ISETP.LT.AND P6, PT, R243, R49, !P1 ;  /* 0x00000031f300720c */ /* 0x004fe20004fc1270 */
[----:B------:R-:W-:Y:S01]  /*3f840*/  @P2 STG.E.U8 desc[UR60][R40.64], R211 ;  /* 0x000000d328002986 */ /* 0x000fe2000c10113c */
[----:B------:R-:W-:Y:S02]  /*3f850*/  SHF.R.S32.HI R45, RZ, 0x1f, R43 ;  /* 0x0000001fff2d7819 */ /* 0x000fe4000001142b */
[----:B------:R-:W1:Y:S01]  /*3f860*/  LDC R48, c[0x0][0x228] ;  /* 0x00008a00ff307b82 */ /* 0x000e620000000800 */
[----:B------:R2:W-:Y:S01]  /*3f870*/  @P0 STG.E.U8 desc[UR60][R36.64], R212 ;  /* 0x000000d424000986 */ /* 0x0005e2000c10113c */
[----:B----4-:R-:W-:-:S02]  /*3f880*/  ISETP.LT.AND P2, PT, R241, R70, !P1 ;  /* 0x00000046f100720c */ /* 0x010fc40004f41270 */
[----:B------:R-:W-:-:S04]  /*3f890*/  IADD3 R38, P3, R43, R149, RZ ;  /* 0x000000952b267210 */ /* 0x000fc80007f7e0ff */
[----:B------:R-:W4:Y:S01]  /*3f8a0*/  LDC R49, c[0x0][0x228] ;  /* 0x00008a00ff317b82 */ /* 0x000f220000000800 */
[----:B--2---:R-:W-:Y:S01]  /*3f8b0*/  IADD3 R36, P0, R43, R67, RZ ;  /* 0x000000432b247210 */ /* 0x004fe20007f1e0ff */
[----:B------:R-:W-:Y:S01]  /*3f8c0*/  IMAD.X R39, R45, 0x1, R150, P3 ;  /* 0x000000012d277824 */ /* 0x000fe200018e0696 */
[C---:B------:R-:W-:Y:S02]  /*3f8d0*/  PRMT R213, R18.reuse, 0x7770, RZ ;  /* 0x0000777012d57816 */ /* 0x040fe400000000ff */
[----:B------:R-:W-:Y:S01]  /*3f8e0*/  IADD3 R40, P4, R43, R116, RZ ;  /* 0x000000742b287210 */ /* 0x000fe20007f9e0ff */
[----:B------:R-:W-:Y:S01]  /*3f8f0*/  IMAD.X R37, R45, 0x1, R148, P0 ;  /* 0x000000012d257824 */ /* 0x000fe200000e0694 */
[C---:B------:R-:W-:Y:S01]  /*3f900*/  PRMT R214, R18.reuse, 0x7771, RZ ;  /* 0x0000777112d67816 */ /* 0x040fe200000000ff */
[----:B------:R-:W-:Y:S01]  /*3f910*/  VIADD R70, R247, 0x15 ;  /* 0x00000015f7467836 */ /* 0x000fe20000000000 */
[----:B------:R-:W-:Y:S01]  /*3f920*/  PRMT R215, R18, 0x7772, RZ ;  /* 0x0000777212d77816 */ /* 0x000fe200000000ff */
[----:B------:R-:W-:Y:S01]  /*3f930*/  IMAD.X R41, R45, 0x1, R118, P4 ;  /* 0x000000012d297824 */ /* 0x000fe200020e0676 */
[----:B------:R-:W-:Y:S01]  /*3f940*/  @P5 STG.E.U8 desc[UR60][R36.64], R213 ;  /* 0x000000d524005986 */ /* 0x000fe2000c10113c */
[----:B0-----:R-:W-:Y:S01]  /*3f950*/  IMAD.IADD R42, R43, 0x1, R42 ;  /* 0x000000012b2a7824 */ /* 0x001fe200078e022a */
[----:B------:R-:W-:-:S02]  /*3f960*/  ISETP.GE.AND P0, PT, R70, R47, PT ;  /* 0x0000002f4600720c */ /* 0x000fc40003f06270 */
[----:B------:R0:W-:Y:S01]  /*3f970*/  @P6 STG.E.U8 desc[UR60][R38.64], R214 ;  /* 0x000000d626006986 */ /* 0x0001e2000c10113c */
[----:B---3--:R-:W-:Y:S01]  /*3f980*/  ISETP.LT.AND P1, PT, R239, R44, !P1 ;  /* 0x0000002cef00720c */ /* 0x008fe20004f21270 */
[----:B------:R-:W2:Y:S02]  /*3f990*/  LDC R47, c[0x0][0x248] ;  /* 0x00009200ff2f7b82 */ /* 0x000ea40000000800 */
[----:B------:R3:W-:Y:S01]  /*3f9a0*/  @P2 STG.E.U8 desc[UR60][R40.64], R215 ;  /* 0x000000d728002986 */ /* 0x0007e2000c10113c */
[----:B------:R-:W-:-:S05]  /*3f9b0*/  ISETP.LT.AND P2, PT, R245, R50, !P0 ;  /* 0x00000032f500720c */ /* 0x000fca0004741270 */
[----:B------:R-:W2:Y:S01]  /*3f9c0*/  LDC R44, c[0x0][0x228] ;  /* 0x00008a00ff2c7b82 */ /* 0x000ea20000000800 */
[----:B0-----:R-:W-:-:S07]  /*3f9d0*/  IADD3 R38, P3, R43, R154, RZ ;  /* 0x0000009a2b267210 */ /* 0x001fce0007f7e0ff */
[----:B------:R-:W0:Y:S01]  /*3f9e0*/  LDC R43, c[0x0][0x22c] ;  /* 0x00008b00ff2b7b82 */ /* 0x000e220000000800 */
[----:B------:R-:W-:Y:S01]  /*3f9f0*/  PRMT R220, R18, 0x7773, RZ ;  /* 0x0000777312dc7816 */ /* 0x000fe200000000ff */
[----:B------:R-:W-:-:S06]  /*3fa00*/  IMAD.X R39, R45, 0x1, R155, P3 ;  /* 0x000000012d277824 */ /* 0x000fcc00018e069b */
[----:B------:R-:W2:Y:S01]  /*3fa10*/  LDC R50, c[0x0][0x228] ;  /* 0x00008a00ff327b82 */ /* 0x000ea20000000800 */
[----:B------:R-:W-:Y:S02]  /*3fa20*/  SHF.R.S32.HI R45, RZ, 0x1f, R42 ;  /* 0x0000001fff2d7819 */ /* 0x000fe4000001142a */
[C---:B------:R-:W-:Y:S02]  /*3fa30*/  IADD3 R36, P5, R42.reuse, R67, RZ ;  /* 0x000000432a247210 */ /* 0x040fe40007fbe0ff */
[----:B-1----:R-:W-:Y:S01]  /*3fa40*/  ISETP.LT.AND P4, PT, R243, R48, !P0 ;  /* 0x00000030f300720c */ /* 0x002fe20004781270 */
[----:B------:R1:W-:Y:S01]  /*3fa50*/  @P1 STG.E.U8 desc[UR60][R38.64], R220 ;  /* 0x000000dc26001986 */ /* 0x0003e2000c10113c */
[----:B----4-:R-:W-:Y:S01]  /*3fa60*/  ISETP.LT.AND P3, PT, R241, R49, !P0 ;  /* 0x00000031f100720c */ /* 0x010fe20004761270 */
[----:B------:R-:W4:Y:S01]  /*3fa70*/  LDC R70, c[0x0][0x228] ;  /* 0x00008a00ff467b82 */ /* 0x000f220000000800 */
[----:B------:R-:W-:Y:S01]  /*3fa80*/  IMAD.X R37, R45, 0x1, R148, P5 ;  /* 0x000000012d257824 */ /* 0x000fe200028e0694 */
[----:B---3--:R-:W-:Y:S01]  /*3fa90*/  IADD3 R40, P5, R42, R116, RZ ;  /* 0x000000742a287210 */ /* 0x008fe20007fbe0ff */
[----:B------:R-:W-:Y:S01]  /*3faa0*/  VIADD R120, R247, 0x16 ;  /* 0x00000016f7787836 */ /* 0x000fe20000000000 */
[----:B------:R-:W-:-:S04]  /*3fab0*/  PRMT R216, R22, 0x7770, RZ ;  /* 0x0000777016d87816 */ /* 0x000fc800000000ff */
[----:B------:R-:W3:Y:S01]  /*3fac0*/  LDC R48, c[0x0][0x228] ;  /* 0x00008a00ff307b82 */ /* 0x000ee20000000800 */
[----:B-1----:R-:W-:Y:S02]  /*3fad0*/  IADD3 R38, P1, R42, R149, RZ ;  /* 0x000000952a267210 */ /* 0x002fe40007f3e0ff */
[----:B------:R-:W-:-:S03]  /*3fae0*/  PRMT R217, R22, 0x7771, RZ ;  /* 0x0000777116d97816 */ /* 0x000fc600000000ff */
[C---:B------:R-:W-:Y:S01]  /*3faf0*/  IMAD.X R39, R45.reuse, 0x1, R150, P1 ;  /* 0x000000012d277824 */ /* 0x040fe200008e0696 */
[----:B------:R-:W-:Y:S01]  /*3fb00*/  PRMT R218, R22, 0x7772, RZ ;  /* 0x0000777216da7816 */ /* 0x000fe200000000ff */
[----:B------:R-:W-:Y:S01]  /*3fb10*/  IMAD.X R41, R45, 0x1, R118, P5 ;  /* 0x000000012d297824 */ /* 0x000fe200028e0676 */
[----:B------:R-:W1:Y:S01]  /*3fb20*/  LDC R49, c[0x0][0x228] ;  /* 0x00008a00ff317b82 */ /* 0x000e620000000800 */
[----:B------:R2:W-:Y:S01]  /*3fb30*/  @P2 STG.E.U8 desc[UR60][R36.64], R216 ;  /* 0x000000d824002986 */ /* 0x0005e2000c10113c */
[----:B0-----:R-:W-:Y:S01]  /*3fb40*/  ISETP.GE.AND P1, PT, R120, R43, PT ;  /* 0x0000002b7800720c */ /* 0x001fe20003f26270 */
[----:B--2---:R-:W-:Y:S01]  /*3fb50*/  IMAD.IADD R43, R42, 0x1, R47 ;  /* 0x000000012a2b7824 */ /* 0x004fe200078e022f */
[----:B------:R-:W-:Y:S01]  /*3fb60*/  ISETP.LT.AND P0, PT, R239, R44, !P0 ;  /* 0x0000002cef00720c */ /* 0x000fe20004701270 */
[----:B------:R0:W-:Y:S03]  /*3fb70*/  @P4 STG.E.U8 desc[UR60][R38.64], R217 ;  /* 0x000000d926004986 */ /* 0x0001e6000c10113c */
[----:B------:R-:W2:Y:S01]  /*3fb80*/  LDC R44, c[0x0][0x22c] ;  /* 0x00008b00ff2c7b82 */ /* 0x000ea20000000800 */
[----:B------:R-:W-:Y:S01]  /*3fb90*/  @P3 STG.E.U8 desc[UR60][R40.64], R218 ;  /* 0x000000da28003986 */ /* 0x000fe2000c10113c */
[----:B------:R-:W-:-:S02]  /*3fba0*/  ISETP.LT.AND P3, PT, R245, R50, !P1 ;  /* 0x00000032f500720c */ /* 0x000fc40004f61270 */
[----:B------:R-:W-:-:S04]  /*3fbb0*/  IADD3 R36, P4, R42, R154, RZ ;  /* 0x0000009a2a247210 */ /* 0x000fc80007f9e0ff */
[----:B------:R-:W2:Y:S01]  /*3fbc0*/  LDC R42, c[0x0][0x248] ;  /* 0x00009200ff2a7b82 */ /* 0x000ea20000000800 */
[----:B------:R-:W-:Y:S01]  /*3fbd0*/  IMAD.X R37, R45, 0x1, R155, P4 ;  /* 0x000000012d257824 */ /* 0x000fe200020e069b */
[----:B------:R-:W-:Y:S02]  /*3fbe0*/  SHF.R.S32.HI R45, RZ, 0x1f, R43 ;  /* 0x0000001fff2d7819 */ /* 0x000fe4000001142b */
[----:B0-----:R-:W-:Y:S02]  /*3fbf0*/  IADD3 R38, P4, R43, R67, RZ ;  /* 0x000000432b267210 */ /* 0x001fe40007f9e0ff */
[----:B------:R-:W-:Y:S02]  /*3fc00*/  PRMT R219, R22, 0x7773, RZ ;  /* 0x0000777316db7816 */ /* 0x000fe400000000ff */
[----:B------:R-:W0:Y:S01]  /*3fc10*/  LDC R47, c[0x0][0x228] ;  /* 0x00008a00ff2f7b82 */ /* 0x000e220000000800 */
[----:B------:R-:W-:Y:S01]  /*3fc20*/  PRMT R221, R19, 0x7770, RZ ;  /* 0x0000777013dd7816 */ /* 0x000fe200000000ff */
[----:B------:R-:W-:Y:S01]  /*3fc30*/  IMAD.X R39, R45, 0x1, R148, P4 ;  /* 0x000000012d277824 */ /* 0x000fe200020e0694 */
[----:B----4-:R-:W-:Y:S01]  /*3fc40*/  ISETP.LT.AND P2, PT, R243, R70, !P1 ;  /* 0x00000046f300720c */ /* 0x010fe20004f41270 */
[----:B------:R4:W-:Y:S01]  /*3fc50*/  @P0 STG.E.U8 desc[UR60][R36.64], R219 ;  /* 0x000000db24000986 */ /* 0x0009e2000c10113c */
[----:B---3--:R-:W-:-:S03]  /*3fc60*/  ISETP.LT.AND P0, PT, R241, R48, !P1 ;  /* 0x00000030f100720c */ /* 0x008fc60004f01270 */
[----:B------:R-:W3:Y:S01]  /*3fc70*/  LDC R50, c[0x0][0x228] ;  /* 0x00008a00ff327b82 */ /* 0x000ee20000000800 */
[----:B------:R1:W-:Y:S01]  /*3fc80*/  @P3 STG.E.U8 desc[UR60][R38.64], R221 ;  /* 0x000000dd26003986 */ /* 0x0003e2000c10113c */
[----:B------:R-:W-:Y:S02]  /*3fc90*/  PRMT R222, R19, 0x7771, RZ ;  /* 0x0000777113de7816 */ /* 0x000fe400000000ff */
[----:B----4-:R-:W-:-:S04]  /*3fca0*/  IADD3 R36, P4, R43, R149, RZ ;  /* 0x000000952b247210 */ /* 0x010fc80007f9e0ff */
[----:B------:R-:W4:Y:S01]  /*3fcb0*/  LDC R48, c[0x0][0x228] ;  /* 0x00008a00ff307b82 */ /* 0x000f220000000800 */
[----:B-1----:R-:W-:Y:S01]  /*3fcc0*/  IADD3 R38, P3, R43, R116, RZ ;  /* 0x000000742b267210 */ /* 0x002fe20007f7e0ff */
[----:B------:R-:W-:Y:S01]  /*3fcd0*/  IMAD.X R37, R45, 0x1, R150, P4 ;  /* 0x000000012d257824 */ /* 0x000fe200020e0696 */
[----:B------:R-:W-:Y:S01]  /*3fce0*/  ISETP.LT.AND P1, PT, R239, R49, !P1 ;  /* 0x00000031ef00720c */ /* 0x000fe20004f21270 */
[----:B------:R-:W-:Y:S01]  /*3fcf0*/  VIADD R121, R247, 0x17 ;  /* 0x00000017f7797836 */ /* 0x000fe20000000000 */
[----:B------:R-:W-:-:S03]  /*3fd00*/  PRMT R223, R19, 0x7772, RZ ;  /* 0x0000777213df7816 */ /* 0x000fc600000000ff */
[----:B------:R-:W1:Y:S01]  /*3fd10*/  LDC R49, c[0x0][0x228] ;  /* 0x00008a00ff317b82 */ /* 0x000e620000000800 */
[----:B------:R-:W-:Y:S01]  /*3fd20*/  IMAD.X R39, R45, 0x1, R118, P3 ;  /* 0x000000012d277824 */ /* 0x000fe200018e0676 */
[----:B------:R0:W-:Y:S01]  /*3fd30*/  @P2 STG.E.U8 desc[UR60][R36.64], R222 ;  /* 0x000000de24002986 */ /* 0x0001e2000c10113c */
[----:B------:R-:W-:-:S03]  /*3fd40*/  IADD3 R40, P4, R43, R154, RZ ;  /* 0x0000009a2b287210 */ /* 0x000fc60007f9e0ff */
[----:B------:R4:W-:Y:S01]  /*3fd50*/  @P0 STG.E.U8 desc[UR60][R38.64], R223 ;  /* 0x000000df26000986 */ /* 0x0009e2000c10113c */
[----:B--2---:R-:W-:Y:S01]  /*3fd60*/  ISETP.GE.AND P0, PT, R121, R44, PT ;  /* 0x0000002c7900720c */ /* 0x004fe20003f06270 */
[----:B------:R-:W-:Y:S01]  /*3fd70*/  IMAD.IADD R43, R43, 0x1, R42 ;  /* 0x000000012b2b7824 */ /* 0x000fe200078e022a */
[----:B------:R-:W2:Y:S01]  /*3fd80*/  LDC R44, c[0x0][0x22c] ;  /* 0x00008b00ff2c7b82 */ /* 0x000ea20000000800 */
[----:B------:R-:W-:Y:S01]  /*3fd90*/  PRMT R224, R19, 0x7773, RZ ;  /* 0x0000777313e07816 */ /* 0x000fe200000000ff */
[----:B------:R-:W-:Y:S01]  /*3fda0*/  IMAD.X R41, R45, 0x1, R155, P4 ;  /* 0x000000012d297824 */ /* 0x000fe200020e069b */
[----:B0-----:R-:W-:-:S05]  /*3fdb0*/  ISETP.LT.AND P2, PT, R245, R47, !P0 ;  /* 0x0000002ff500720c */ /* 0x001fca0004741270 */
[----:B------:R-:W0:Y:S01]  /*3fdc0*/  LDC R42, c[0x0][0x248] ;  /* 0x00009200ff2a7b82 */ /* 0x000e220000000800 */
[----:B------:R-:W-:Y:S02]  /*3fdd0*/  SHF.R.S32.HI R45, RZ, 0x1f, R43 ;  /* 0x0000001fff2d7819 */ /* 0x000fe4000001142b */
[----:B------:R-:W-:Y:S01]  /*3fde0*/  IADD3 R36, P4, R43, R67, RZ ;  /* 0x000000432b247210 */ /* 0x000fe20007f9e0ff */
[----:B------:R1:W-:Y:S04]  /*3fdf0*/  @P1 STG.E.U8 desc[UR60][R40.64], R224 ;  /* 0x000000e028001986 */ /* 0x0003e8000c10113c */
[----:B------:R-:W0:Y:S01]  /*3fe00*/  LDC R47, c[0x0][0x228] ;  /* 0x00008a00ff2f7b82 */ /* 0x000e220000000800 */
[----:B---3--:R-:W-:Y:S01]  /*3fe10*/  ISETP.LT.AND P1, PT, R243, R50, !P0 ;  /* 0x00000032f300720c */ /* 0x008fe20004721270 */
[----:B------:R-:W-:Y:S01]  /*3fe20*/  IMAD.X R37, R45, 0x1, R148, P4 ;  /* 0x000000012d257824 */ /* 0x000fe200020e0694 */
[----:B----4-:R-:W-:-:S02]  /*3fe30*/  ISETP.LT.AND P4, PT, R241, R48, !P0 ;  /* 0x00000030f100720c */ /* 0x010fc40004781270 */
[----:B------:R-:W-:-:S03]  /*3fe40*/  IADD3 R38, P3, R43, R149, RZ ;  /* 0x000000952b267210 */ /* 0x000fc60007f7e0ff */
[----:B------:R-:W3:Y:S01]  /*3fe50*/  LDC R48, c[0x0][0x228] ;  /* 0x00008a00ff307b82 */ /* 0x000ee20000000800 */
[----:B-1----:R-:W-:Y:S01]  /*3fe60*/  ISETP.LT.AND P0, PT, R239, R49, !P0 ;  /* 0x00000031ef00720c */ /* 0x002fe20004701270 */
[----:B------:R-:W-:Y:S01]  /*3fe70*/  IMAD.X R39, R45, 0x1, R150, P3 ;  /* 0x000000012d277824 */ /* 0x000fe200018e0696 */
[----:B------:R-:W-:Y:S01]  /*3fe80*/  IADD3 R40, P5, R43, R116, RZ ;  /* 0x000000742b287210 */ /* 0x000fe20007fbe0ff */
[----:B------:R1:W-:Y:S01]  /*3fe90*/  @P2 STG.E.U8 desc[UR60][R36.64], R225 ;  /* 0x000000e124002986 */ /* 0x0003e2000c10113c */
[----:B------:R-:W-:-:S03]  /*3fea0*/  VIADD R49, R247, 0x18 ;  /* 0x00000018f7317836 */ /* 0x000fc60000000000 */
[----:B------:R-:W4:Y:S01]  /*3feb0*/  LDC R50, c[0x0][0x228] ;  /* 0x00008a00ff327b82 */ /* 0x000f220000000800 */
[----:B------:R-:W-:Y:S01]  /*3fec0*/  IMAD.X R41, R45, 0x1, R118, P5 ;  /* 0x000000012d297824 */ /* 0x000fe200028e0676 */
[----:B------:R-:W-:Y:S06]  /*3fed0*/  @P1 STG.E.U8 desc[UR60][R38.64], R226 ;  /* 0x000000e226001986 */ /* 0x000fec000c10113c */
[----:B------:R-:W4:Y:S01]  /*3fee0*/  LDC R70, c[0x0][0x228] ;  /* 0x00008a00ff467b82 */ /* 0x000f220000000800 */
[----:B-1----:R-:W-:Y:S02]  /*3fef0*/  IADD3 R36, P2, R43, R154, RZ ;  /* 0x0000009a2b247210 */ /* 0x002fe40007f5e0ff */
[----:B--2---:R-:W-:Y:S01]  /*3ff00*/  ISETP.GE.AND P1, PT, R49, R44, PT ;  /* 0x0000002c3100720c */ /* 0x004fe20003f26270 */
[----:B0-----:R-:W-:-:S02]  /*3ff10*/  IMAD.IADD R43, R43, 0x1, R42 ;  /* 0x000000012b2b7824 */ /* 0x001fc400078e022a */
[----:B------:R-:W-:Y:S02]  /*3ff20*/  IMAD.X R37, R45, 0x1, R155, P2 ;  /* 0x000000012d257824 */ /* 0x000fe400010e069b */
[----:B------:R-:W0:Y:S01]  /*3ff30*/  LDC R44, c[0x0][0x22c] ;  /* 0x00008b00ff2c7b82 */ /* 0x000e220000000800 */
[----:B------:R-:W-:Y:S01]  /*3ff40*/  @P4 STG.E.U8 desc[UR60][R40.64], R227 ;  /* 0x000000e328004986 */ /* 0x000fe2000c10113c */
[----:B------:R-:W-:Y:S02]  /*3ff50*/  ISETP.LT.AND P4, PT, R245, R47, !P1 ;  /* 0x0000002ff500720c */ /* 0x000fe40004f81270 */
[----:B------:R-:W-:Y:S01]  /*3ff60*/  SHF.R.S32.HI R45, RZ, 0x1f, R43 ;  /* 0x0000001fff2d7819 */ /* 0x000fe2000001142b */
[----:B------:R1:W-:Y:S03]  /*3ff70*/  @P0 STG.E.U8 desc[UR60][R36.64], R228 ;  /* 0x000000e424000986 */ /* 0x0003e6000c10113c */
[----:B------:R-:W2:Y:S08]  /*3ff80*/  LDC R42, c[0x0][0x248] ;  /* 0x00009200ff2a7b82 */ /* 0x000eb00000000800 */
[----:B------:R-:W2:Y:S01]  /*3ff90*/  LDC R47, c[0x0][0x228] ;  /* 0x00008a00ff2f7b82 */ /* 0x000ea20000000800 */
[----:B-1----:R-:W-:-:S05]  /*3ffa0*/  IADD3 R36, P0, R43, R67, RZ ;  /* 0x000000432b247210 */ /* 0x002fca0007f1e0ff */
[----:B------:R-:W-:Y:S01]  /*3ffb0*/  IMAD.X R37, R45, 0x1, R148, P0 ;  /* 0x000000012d257824 */ /* 0x000fe200000e0694 */
[----:B---3--:R-:W-:Y:S01]  /*3ffc0*/  ISETP.LT.AND P0, PT, R239, R48, !P1 ;  /* 0x00000030ef00720c */ /* 0x008fe20004f01270 */
[----:B------:R-:W1:Y:S01]  /*3ffd0*/  LDC R49, c[0x0][0x228] ;  /* 0x00008a00ff317b82 */ /* 0x000e620000000800 */
[----:B------:R-:W-:Y:S02]  /*3ffe0*/  PRMT R33, R8, 0x7770, RZ ;  /* 0x0000777008217816 */ /* 0x000fe400000000ff */
[----:B----4-:R-:W-:-:S05]  /*3fff0*/  ISETP.LT.AND P3, PT, R243, R50, !P1 ;  /* 0x00000032f300720c */ /* 0x010fca0004f61270 */
[----:B------:R-:W3:Y:S01]  /*40000*/  LDC R48, c[0x0][0x228] ;  /* 0x00008a00ff307b82 */ /* 0x000ee20000000800 */
[----:B------:R-:W-:Y:S01]  /*40010*/  ISETP.LT.AND P2, PT, R241, R70, !P1 ;  /* 0x00000046f100720c */ /* 0x000fe20004f41270 */
[----:B------:R-:W-:Y:S01]  /*40020*/  VIADD R121, R247, 0x19 ;  /* 0x00000019f7797836 */ /* 0x000fe20000000000 */
[C---:B------:R-:W-:Y:S01]  /*40030*/  IADD3 R40, P1, R43.reuse, R116, RZ ;  /* 0x000000742b287210 */ /* 0x040fe20007f3e0ff */
[----:B------:R4:W-:Y:S01]  /*40040*/  @P4 STG.E.U8 desc[UR60][R36.64], R33 ;  /* 0x0000002124004986 */ /* 0x0009e2000c10113c */
[----:B------:R-:W-:-:S03]  /*40050*/  IADD3 R38, P5, R43, R149, RZ ;  /* 0x000000952b267210 */ /* 0x000fc60007fbe0ff */
[----:B------:R-:W3:Y:S01]  /*40060*/  LDC R50, c[0x0][0x228] ;  /* 0x00008a00ff327b82 */ /* 0x000ee20000000800 */
[----:B------:R-:W-:Y:S01]  /*40070*/  IMAD.X R41, R45, 0x1, R118, P1 ;  /* 0x000000012d297824 */ /* 0x000fe200008e0676 */
[----:B0-----:R-:W-:Y:S01]  /*40080*/  ISETP.GE.AND P1, PT, R121, R44, PT ;  /* 0x0000002c7900720c */ /* 0x001fe20003f26270 */
[----:B------:R-:W-:Y:S01]  /*40090*/  IMAD.X R39, R45, 0x1, R150, P5 ;  /* 0x000000012d277824 */ /* 0x000fe200028e0696 */
[C---:B------:R-:W-:Y:S02]  /*400a0*/  PRMT R230, R8.reuse, 0x7771, RZ ;  /* 0x0000777108e67816 */ /* 0x040fe400000000ff */
[C---:B----4-:R-:W-:Y:S02]  /*400b0*/  IADD3 R36, P4, R43.reuse, R154, RZ ;  /* 0x0000009a2b247210 */ /* 0x050fe40007f9e0ff */
[----:B------:R-:W0:Y:S01]  /*400c0*/  LDC R44, c[0x0][0x248] ;  /* 0x00009200ff2c7b82 */ /* 0x000e220000000800 */
[C---:B------:R-:W-:Y:S01]  /*400d0*/  PRMT R231, R8.reuse, 0x7772, RZ ;  /* 0x0000777208e77816 */ /* 0x040fe200000000ff */
[----:B--2---:R-:W-:Y:S01]  /*400e0*/  IMAD.IADD R43, R43, 0x1, R42 ;  /* 0x000000012b2b7824 */ /* 0x004fe200078e022a */
[----:B------:R-:W-:Y:S01]  /*400f0*/  PRMT R232, R8, 0x7773, RZ ;  /* 0x0000777308e87816 */ /* 0x000fe200000000ff */
[----:B------:R-:W-:Y:S01]  /*40100*/  IMAD.X R37, R45, 0x1, R155, P4 ;  /* 0x000000012d257824 */ /* 0x000fe200020e069b */
[----:B------:R-:W-:Y:S01]  /*40110*/  ISETP.LT.AND P5, PT, R245, R47, !P1 ;  /* 0x0000002ff500720c */ /* 0x000fe20004fa1270 */
[----:B------:R2:W-:Y:S02]  /*40120*/  @P3 STG.E.U8 desc[UR60][R38.64], R230 ;  /* 0x000000e626003986 */ /* 0x0005e4000c10113c */
[----:B------:R-:W4:Y:S02]  /*40130*/  LDC R47, c[0x0][0x22c] ;  /* 0x00008b00ff2f7b82 */ /* 0x000f240000000800 */
[----:B------:R-:W-:Y:S01]  /*40140*/  @P2 STG.E.U8 desc[UR60][R40.64], R231 ;  /* 0x000000e728002986 */ /* 0x000fe2000c10113c */
[----:B------:R-:W-:-:S03]  /*40150*/  SHF.R.S32.HI R45, RZ, 0x1f, R43 ;  /* 0x0000001fff2d7819 */ /* 0x000fc6000001142b */
[----:B------:R2:W-:Y:S01]  /*40160*/  @P0 STG.E.U8 desc[UR60][R36.64], R232 ;  /* 0x000000e824000986 */ /* 0x0005e2000c10113c */
[----:B-1----:R-:W-:Y:S01]  /*40170*/  ISETP.LT.AND P3, PT, R243, R49, !P1 ;  /* 0x00000031f300720c */ /* 0x002fe20004f61270 */
[----:B------:R-:W1:Y:S01]  /*40180*/  LDC R70, c[0x0][0x228] ;  /* 0x00008a00ff467b82 */ /* 0x000e620000000800 */
[----:B---3--:R-:W-:Y:S02]  /*40190*/  ISETP.LT.AND P2, PT, R241, R48, !P1 ;  /* 0x00000030f100720c */ /* 0x008fe40004f41270 */
[----:B--2---:R-:W-:-:S05]  /*401a0*/  IADD3 R38, P4, R43, R149, RZ ;  /* 0x000000952b267210 */ /* 0x004fca0007f9e0ff */
[----:B------:R-:W2:Y:S01]  /*401b0*/  LDC R48, c[0x0][0x228] ;  /* 0x00008a00ff307b82 */ /* 0x000ea20000000800 */
[----:B------:R-:W-:-:S05]  /*401c0*/  IADD3 R36, P0, R43, R67, RZ ;  /* 0x000000432b247210 */ /* 0x000fca0007f1e0ff */
[----:B------:R-:W-:Y:S01]  /*401d0*/  IMAD.X R37, R45, 0x1, R148, P0 ;  /* 0x000000012d257824 */ /* 0x000fe200000e0694 */
[----:B------:R-:W-:Y:S01]  /*401e0*/  IADD3 R40, P0, R43, R116, RZ ;  /* 0x000000742b287210 */ /* 0x000fe20007f1e0ff */
[----:B------:R-:W3:Y:S01]  /*401f0*/  LDC R49, c[0x0][0x228] ;  /* 0x00008a00ff317b82 */ /* 0x000ee20000000800 */
[C---:B------:R-:W-:Y:S01]  /*40200*/  PRMT R35, R80.reuse, 0x7770, RZ ;  /* 0x0000777050237816 */ /* 0x040fe200000000ff */
[C---:B------:R-:W-:Y:S01]  /*40210*/  IMAD.X R39, R45.reuse, 0x1, R150, P4 ;  /* 0x000000012d277824 */ /* 0x040fe200020e0696 */
[----:B------:R-:W-:Y:S01]  /*40220*/  PRMT R30, R80, 0x7771, RZ ;  /* 0x00007771501e7816 */ /* 0x000fe200000000ff */
[----:B------:R-:W-:Y:S01]  /*40230*/  IMAD.X R41, R45, 0x1, R118, P0 ;  /* 0x000000012d297824 */ /* 0x000fe200000e0676 */
[----:B------:R-:W-:Y:S02]  /*40240*/  ISETP.LT.AND P0, PT, R239, R50, !P1 ;  /* 0x00000032ef00720c */ /* 0x000fe40004f01270 */
[----:B------:R-:W-:Y:S01]  /*40250*/  IADD3 R42, P1, R43, R154, RZ ;  /* 0x0000009a2b2a7210 */ /* 0x000fe20007f3e0ff */
[----:B------:R-:W-:Y:S01]  /*40260*/  @P5 STG.E.U8 desc[UR60][R36.64], R35 ;  /* 0x0000002324005986 */ /* 0x000fe2000c10113c */
[----:B------:R-:W-:-:S02]  /*40270*/  VIADD R50, R247, 0x1a ;  /* 0x0000001af7327836 */ /* 0x000fc40000000000 */
[----:B0-----:R-:W-:Y:S01]  /*40280*/  IMAD.IADD R33, R43, 0x1, R44 ;  /* 0x000000012b217824 */ /* 0x001fe200078e022c */
[----:B------:R0:W-:Y:S01]  /*40290*/  @P3 STG.E.U8 desc[UR60][R38.64], R30 ;  /* 0x0000001e26003986 */ /* 0x0001e2000c10113c */
[----:B------:R-:W1:Y:S01]  /*402a0*/  LDC R44, c[0x0][0x22c] ;  /* 0x00008b00ff2c7b82 */ /* 0x000e620000000800 */
[----:B------:R-:W-:Y:S01]  /*402b0*/  IMAD.X R43, R45, 0x1, R155, P1 ;  /* 0x000000012d2b7824 */ /* 0x000fe200008e069b */
[----:B----4-:R-:W-:-:S06]  /*402c0*/  ISETP.GE.AND P1, PT, R50, R47, PT ;  /* 0x0000002f3200720c */ /* 0x010fcc0003f26270 */
[----:B------:R-:W4:Y:S08]  /*402d0*/  LDC R45, c[0x0][0x228] ;  /* 0x00008a00ff2d7b82 */ /* 0x000f300000000800 */
[----:B0-----:R-:W0:Y:S01]  /*402e0*/  LDC R30, c[0x0][0x248] ;  /* 0x00009200ff1e7b82 */ /* 0x001e220000000800 */
[C---:B------:R-:W-:Y:S02]  /*402f0*/  PRMT R27, R80.reuse, 0x7772, RZ ;  /* 0x00007772501b7816 */ /* 0x040fe400000000ff */
[----:B------:R-:W-:-:S05]  /*40300*/  PRMT R34, R80, 0x7773, RZ ;  /* 0x0000777350227816 */ /* 0x000fca00000000ff */
[----:B------:R-:W4:Y:S01]  /*40310*/  LDC R47, c[0x0][0x228] ;  /* 0x00008a00ff2f7b82 */ /* 0x000f220000000800 */
[----:B--2---:R-:W-:Y:S01]  /*40320*/  ISETP.LT.AND P5, PT, R245, R48, !P1 ;  /* 0x00000030f500720c */ /* 0x004fe20004fa1270 */
[----:B------:R2:W-:Y:S01]  /*40330*/  @P2 STG.E.U8 desc[UR60][R40.64], R27 ;  /* 0x0000001b28002986 */ /* 0x0005e2000c10113c */
[----:B---3--:R-:W-:Y:S02]  /*40340*/  ISETP.LT.AND P6, PT, R243, R49, !P1 ;  /* 0x00000031f300720c */ /* 0x008fe40004fc1270 */
[----:B-1----:R-:W-:Y:S01]  /*40350*/  ISETP.LT.AND P2, PT, R241, R70, !P1 ;  /* 0x00000046f100720c */ /* 0x002fe20004f41270 */
[----:B------:R1:W-:Y:S02]  /*40360*/  @P0 STG.E.U8 desc[UR60][R42.64], R34 ;  /* 0x000000222a000986 */ /* 0x0003e4000c10113c */
[----:B------:R-:W3:Y:S01]  /*40370*/  LDC R48, c[0x0][0x228] ;  /* 0x00008a00ff307b82 */ /* 0x000ee20000000800 */
[----:B------:R-:W-:Y:S02]  /*40380*/  SHF.R.S32.HI R35, RZ, 0x1f, R33 ;  /* 0x0000001fff237819 */ /* 0x000fe40000011421 */
[----:B------:R-:W-:-:S02]  /*40390*/  IADD3 R36, P0, R33, R67, RZ ;  /* 0x0000004321247210 */ /* 0x000fc40007f1e0ff */
[----:B------:R-:W-:-:S03]  /*403a0*/  IADD3 R38, P3, R33, R149, RZ ;  /* 0x0000009521267210 */ /* 0x000fc60007f7e0ff */
[----:B------:R-:W3:Y:S01]  /*403b0*/  LDC R49, c[0x0][0x228] ;  /* 0x00008a00ff317b82 */ /* 0x000ee20000000800 */
[----:B--2---:R-:W-:Y:S01]  /*403c0*/  IADD3 R40, P4, R33, R116, RZ ;  /* 0x0000007421287210 */ /* 0x004fe20007f9e0ff */
[----:B------:R-:W-:Y:S02]  /*403d0*/  VIADD R27, R247, 0x1b ;  /* 0x0000001bf71b7836 */ /* 0x000fe40000000000 */
[C---:B------:R-:W-:Y:S02]  /*403e0*/  IMAD.X R37, R35.reuse, 0x1, R148, P0 ;  /* 0x0000000123257824 */ /* 0x040fe400000e0694 */
[----:B------:R-:W-:Y:S01]  /*403f0*/  IMAD.X R39, R35, 0x1, R150, P3 ;  /* 0x0000000123277824 */ /* 0x000fe200018e0696 */
[----:B------:R-:W-:Y:S01]  /*40400*/  ISETP.GE.AND P0, PT, R27, R44, PT ;  /* 0x0000002c1b00720c */ /* 0x000fe20003f06270 */
[----:B------:R-:W-:Y:S01]  /*40410*/  IMAD.X R41, R35, 0x1, R118, P4 ;  /* 0x0000000123297824 */ /* 0x000fe200020e0676 */
[----:B------:R-:W-:Y:S01]  /*40420*/  @P5 STG.E.U8 desc[UR60][R36.64], R28 ;  /* 0x0000001c24005986 */ /* 0x000fe2000c10113c */
[----:B0-----:R-:W-:Y:S01]  /*40430*/  IMAD.IADD R27, R33, 0x1, R30 ;  /* 0x00000001211b7824 */ /* 0x001fe200078e021e */
[----:B----4-:R-:W-:Y:S01]  /*40440*/  ISETP.LT.AND P1, PT, R239, R45, !P1 ;  /* 0x0000002def00720c */ /* 0x010fe20004f21270 */
[----:B------:R-:W0:Y:S01]  /*40450*/  LDC R30, c[0x0][0x22c] ;  /* 0x00008b00ff1e7b82 */ /* 0x000e220000000800 */
[----:B------:R-:W-:Y:S01]  /*40460*/  @P6 STG.E.U8 desc[UR60][R38.64], R24 ;  /* 0x0000001826006986 */ /* 0x000fe2000c10113c */
[----:B-1----:R-:W-:-:S03]  /*40470*/  IADD3 R42, P3, R33, R154, RZ ;  /* 0x0000009a212a7210 */ /* 0x002fc60007f7e0ff */
[----:B------:R1:W-:Y:S01]  /*40480*/  @P2 STG.E.U8 desc[UR60][R40.64], R229 ;  /* 0x000000e528002986 */ /* 0x0003e2000c10113c */
[----:B------:R-:W-:Y:S02]  /*40490*/  ISETP.LT.AND P2, PT, R245, R47, !P0 ;  /* 0x0000002ff500720c */ /* 0x000fe40004741270 */
[----:B------:R-:W2:Y:S01]  /*404a0*/  LDC R45, c[0x0][0x228] ;  /* 0x00008a00ff2d7b82 */ /* 0x000ea20000000800 */
[----:B------:R-:W-:-:S07]  /*404b0*/  IMAD.X R43, R35, 0x1, R155, P3 ;  /* 0x00000001232b7824 */ /* 0x000fce00018e069b */
[----:B------:R-:W4:Y:S01]  /*404c0*/  LDC R44, c[0x0][0x248] ;  /* 0x00009200ff2c7b82 */ /* 0x000f220000000800 */
[----:B------:R-:W-:-:S07]  /*404d0*/  SHF.R.S32.HI R33, RZ, 0x1f, R27 ;  /* 0x0000001fff217819 */ /* 0x000fce000001141b */
[----:B------:R-:W4:Y:S01]  /*404e0*/  LDC R47, c[0x0][0x228] ;  /* 0x00008a00ff2f7b82 */ /* 0x000f220000000800 */
[----:B------:R-:W-:-:S07]  /*404f0*/  IADD3 R34, P5, R27, R67, RZ ;  /* 0x000000431b227210 */ /* 0x000fce0007fbe0ff */
[----:B-1----:R-:W1:Y:S01]  /*40500*/  LDC R40, c[0x0][0x228] ;  /* 0x00008a00ff287b82 */ /* 0x002e620000000800 */
[----:B---3--:R-:W-:Y:S01]  /*40510*/  ISETP.LT.AND P4, PT, R243, R48, !P0 ;  /* 0x00000030f300720c */ /* 0x008fe20004781270 */
[----:B------:R3:W-:Y:S01]  /*40520*/  @P1 STG.E.U8 desc[UR60][R42.64], R233 ;  /* 0x000000e92a001986 */ /* 0x0007e2000c10113c */
[----:B------:R-:W-:Y:S02]  /*40530*/  ISETP.LT.AND P3, PT, R241, R49, !P0 ;  /* 0x00000031f100720c */ /* 0x000fe40004761270 */
[----:B------:R-:W-:Y:S01]  /*40540*/  IADD3 R38, P1, R27, R149, RZ ;  /* 0x000000951b267210 */ /* 0x000fe20007f3e0ff */
[----:B------:R-:W-:Y:S02]  /*40550*/  IMAD.X R35, R33, 0x1, R148, P5 ;  /* 0x0000000121237824 */ /* 0x000fe400028e0694 */
[----:B------:R-:W1:Y:S01]  /*40560*/  LDC R41, c[0x0][0x228] ;  /* 0x00008a00ff297b82 */ /* 0x000e620000000800 */
[----:B------:R-:W-:Y:S01]  /*40570*/  IADD3 R36, P5, R27, R116, RZ ;  /* 0x000000741b247210 */ /* 0x000fe20007fbe0ff */
[----:B------:R-:W-:Y:S01]  /*40580*/  IMAD.X R39, R33, 0x1, R150, P1 ;  /* 0x0000000121277824 */ /* 0x000fe200008e0696 */
[----:B------:R-:W-:Y:S01]  /*40590*/  PRMT R29, R81, 0x7770, RZ ;  /* 0x00007770511d7816 */ /* 0x000fe200000000ff */
[----:B------:R-:W-:Y:S01]  /*405a0*/  VIADD R49, R247, 0x1c ;  /* 0x0000001cf7317836 */ /* 0x000fe20000000000 */
[----:B------:R-:W-:Y:S01]  /*405b0*/  PRMT R32, R81, 0x7771, RZ ;  /* 0x0000777151207816 */ /* 0x000fe200000000ff */
[----:B------:R-:W-:Y:S01]  /*405c0*/  IMAD.X R37, R33, 0x1, R118, P5 ;  /* 0x0000000121257824 */ /* 0x000fe200028e0676 */
[----:B------:R-:W-:Y:S01]  /*405d0*/  PRMT R31, R81, 0x7772, RZ ;  /* 0x00007772511f7816 */ /* 0x000fe200000000ff */
[----:B------:R1:W-:Y:S01]  /*405e0*/  @P2 STG.E.U8 desc[UR60][R34.64], R29 ;  /* 0x0000001d22002986 */ /* 0x0003e2000c10113c */
[----:B0-----:R-:W-:Y:S01]  /*405f0*/  ISETP.GE.AND P1, PT, R49, R30, PT ;  /* 0x0000001e3100720c */ /* 0x001fe20003f26270 */
[----:B------:R-:W0:Y:S01]  /*40600*/  LDC R48, c[0x0][0x228] ;  /* 0x00008a00ff307b82 */ /* 0x000e220000000800 */
[----:B--2---:R-:W-:Y:S01]  /*40610*/  ISETP.LT.AND P0, PT, R239, R45, !P0 ;  /* 0x0000002def00720c */ /* 0x004fe20004701270 */
[----:B------:R2:W-:Y:S01]  /*40620*/  @P4 STG.E.U8 desc[UR60][R38.64], R32 ;  /* 0x0000002026004986 */ /* 0x0005e2000c10113c */
[C---:B------:R-:W-:Y:S01]  /*40630*/  IADD3 R28, P4, R27.reuse, R154, RZ ;  /* 0x0000009a1b1c7210 */ /* 0x040fe20007f9e0ff */
[----:B----4-:R-:W-:-:S02]  /*40640*/  IMAD.IADD R24, R27, 0x1, R44 ;  /* 0x000000011b187824 */ /* 0x010fc400078e022c */
[----:B------:R4:W-:Y:S01]  /*40650*/  @P3 STG.E.U8 desc[UR60][R36.64], R31 ;  /* 0x0000001f24003986 */ /* 0x0009e2000c10113c */
[----:B------:R-:W-:Y:S01]  /*40660*/  ISETP.LT.AND P3, PT, R245, R47, !P1 ;  /* 0x0000002ff500720c */ /* 0x000fe20004f61270 */
[----:B---3--:R-:W3:Y:S01]  /*40670*/  LDC R42, c[0x0][0x228] ;  /* 0x00008a00ff2a7b82 */ /* 0x008ee20000000800 */
[----:B-1----:R-:W-:Y:S01]  /*40680*/  ISETP.LT.AND P2, PT, R243, R40, !P1 ;  /* 0x00000028f300720c */ /* 0x002fe20004f41270 */
[----:B------:R-:W-:Y:S01]  /*40690*/  IMAD.X R29, R33, 0x1, R155, P4 ;  /* 0x00000001211d7824 */ /* 0x000fe200020e069b */
[----:B------:R-:W-:Y:S02]  /*406a0*/  SHF.R.S32.HI R27, RZ, 0x1f, R24 ;  /* 0x0000001fff1b7819 */ /* 0x000fe40000011418 */
[----:B--2---:R-:W-:-:S03]  /*406b0*/  IADD3 R32, P4, R24, R67, RZ ;  /* 0x0000004318207210 */ /* 0x004fc60007f9e0ff */
[----:B------:R-:W1:Y:S01]  /*406c0*/  LDC R40, c[0x0][0x22c] ;  /* 0x00008b00ff287b82 */ /* 0x000e620000000800 */
[----:B------:R-:W-:Y:S01]  /*406d0*/  PRMT R25, R81, 0x7773, RZ ;  /* 0x0000777351197816 */ /* 0x000fe200000000ff */
[----:B------:R-:W-:-:S06]  /*406e0*/  IMAD.X R33, R27, 0x1, R148, P4 ;  /* 0x000000011b217824 */ /* 0x000fcc00020e0694 */
[----:B------:R-:W2:Y:S01]  /*406f0*/  LDC R39, c[0x0][0x248] ;  /* 0x00009200ff277b82 */ /* 0x000ea20000000800 */
[----:B------:R0:W-:Y:S01]  /*40700*/  @P0 STG.E.U8 desc[UR60][R28.64], R25 ;  /* 0x000000191c000986 */ /* 0x0001e2000c10113c */
[----:B------:R-:W-:-:S06]  /*40710*/  ISETP.LT.AND P0, PT, R241, R41, !P1 ;  /* 0x00000029f100720c */ /* 0x000fcc0004f01270 */
[----:B------:R-:W3:Y:S01]  /*40720*/  LDC R38, c[0x0][0x228] ;  /* 0x00008a00ff267b82 */ /* 0x000ee20000000800 */
[C---:B------:R-:W-:Y:S01]  /*40730*/  IADD3 R30, P4, R24.reuse, R149, RZ ;  /* 0x00000095181e7210 */ /* 0x040fe20007f9e0ff */
[----:B------:R1:W-:Y:S01]  /*40740*/  @P3 STG.E.U8 desc[UR60][R32.64], R23 ;  /* 0x0000001720003986 */ /* 0x0003e2000c10113c */
[----:B------:R-:W-:-:S03]  /*40750*/  IADD3 R34, P3, R24, R116, RZ ;  /* 0x0000007418227210 */ /* 0x000fc60007f7e0ff */
[C---:B----4-:R-:W-:Y:S02]  /*40760*/  IMAD.X R31, R27.reuse, 0x1, R150, P4 ;  /* 0x000000011b1f7824 */ /* 0x050fe400020e0696 */
[----:B------:R-:W4:Y:S01]  /*40770*/  LDC R41, c[0x0][0x228] ;  /* 0x00008a00ff297b82 */ /* 0x000f220000000800 */
[----:B------:R-:W-:Y:S02]  /*40780*/  IMAD.X R35, R27, 0x1, R118, P3 ;  /* 0x000000011b237824 */ /* 0x000fe400018e0676 */
[----:B0-----:R-:W-:Y:S01]  /*40790*/  VIADD R25, R247, 0x1d ;  /* 0x0000001df7197836 */ /* 0x001fe20000000000 */
[----:B------:R-:W-:-:S04]  /*407a0*/  ISETP.LT.AND P1, PT, R239, R48, !P1 ;  /* 0x00000030ef00720c */ /* 0x000fc80004f21270 */
[----:B------:R-:W0:Y:S01]  /*407b0*/  LDC R43, c[0x0][0x228] ;  /* 0x00008a00ff2b7b82 */ /* 0x000e220000000800 */
[----:B------:R3:W-:Y:S01]  /*407c0*/  @P2 STG.E.U8 desc[UR60][R30.64], R9 ;  /* 0x000000091e002986 */ /* 0x0007e2000c10113c */
[----:B------:R-:W-:-:S03]  /*407d0*/  IADD3 R36, P4, R24, R154, RZ ;  /* 0x0000009a18247210 */ /* 0x000fc60007f9e0ff */
[----:B------:R3:W-:Y:S01]  /*407e0*/  @P0 STG.E.U8 desc[UR60][R34.64], R15 ;  /* 0x0000000f22000986 */ /* 0x0007e2000c10113c */
[----:B-1----:R-:W-:Y:S02]  /*407f0*/  ISETP.GE.AND P0, PT, R25, R40, PT ;  /* 0x000000281900720c */ /* 0x002fe40003f06270 */
[----:B------:R-:W1:Y:S01]  /*40800*/  LDC R32, c[0x0][0x248] ;  /* 0x00009200ff207b82 */ /* 0x000e620000000800 */
[----:B--2---:R-:W-:Y:S01]  /*40810*/  IMAD.IADD R23, R24, 0x1, R39 ;  /* 0x0000000118177824 */ /* 0x004fe200078e0227 */
[----:B---3--:R-:W-:Y:S01]  /*40820*/  ISETP.LT.AND P2, PT, R245, R38, !P0 ;  /* 0x00000026f500720c */ /* 0x008fe20004741270 */
[----:B------:R-:W-:-:S05]  /*40830*/  IMAD.X R37, R27, 0x1, R155, P4 ;  /* 0x000000011b257824 */ /* 0x000fca00020e069b */
[----:B------:R-:W2:Y:S01]  /*40840*/  LDC R33, c[0x0][0x22c] ;  /* 0x00008b00ff217b82 */ /* 0x000ea20000000800 */
[----:B------:R-:W-:Y:S02]  /*40850*/  SHF.R.S32.HI R9, RZ, 0x1f, R23 ;  /* 0x0000001fff097819 */ /* 0x000fe40000011417 */
[----:B------:R-:W-:-:S05]  /*40860*/  IADD3 R24, P4, R23, R67, RZ ;  /* 0x0000004317187210 */ /* 0x000fca0007f9e0ff */
[----:B------:R-:W3:Y:S01]  /*40870*/  LDC R38, c[0x0][0x228] ;  /* 0x00008a00ff267b82 */ /* 0x000ee20000000800 */
[----:B------:R0:W-:Y:S01]  /*40880*/  @P1 STG.E.U8 desc[UR60][R36.64], R26 ;  /* 0x0000001a24001986 */ /* 0x0001e2000c10113c */
[----:B------:R-:W-:Y:S01]  /*40890*/  ISETP.LT.AND P1, PT, R243, R42, !P0 ;  /* 0x0000002af300720c */ /* 0x000fe20004721270 */
[----:B------:R-:W-:-:S05]  /*408a0*/  IMAD.X R25, R9, 0x1, R148, P4 ;  /* 0x0000000109197824 */ /* 0x000fca00020e0694 */
[----:B------:R-:W3:Y:S01]  /*408b0*/  LDC R15, c[0x0][0x228] ;  /* 0x00008a00ff0f7b82 */ /* 0x000ee20000000800 */
[----:B------:R-:W-:Y:S02]  /*408c0*/  PRMT R20, R82, 0x7770, RZ ;  /* 0x0000777052147816 */ /* 0x000fe400000000ff */
[----:B------:R-:W-:Y:S02]  /*408d0*/  IADD3 R28, P3, R23, R149, RZ ;  /* 0x00000095171c7210 */ /* 0x000fe40007f7e0ff */
[----:B----4-:R-:W-:Y:S01]  /*408e0*/  ISETP.LT.AND P4, PT, R241, R41, !P0 ;  /* 0x00000029f100720c */ /* 0x010fe20004781270 */
[----:B------:R4:W-:Y:S02]  /*408f0*/  @P2 STG.E.U8 desc[UR60][R24.64], R20 ;  /* 0x0000001418002986 */ /* 0x0009e4000c10113c */
[----:B------:R-:W4:Y:S01]  /*40900*/  LDC R34, c[0x0][0x228] ;  /* 0x00008a00ff227b82 */ /* 0x000f220000000800 */
[----:B0-----:R-:W-:Y:S01]  /*40910*/  ISETP.LT.AND P0, PT, R239, R43, !P0 ;  /* 0x0000002bef00720c */ /* 0x001fe20004701270 */
[----:B------:R-:W-:Y:S01]  /*40920*/  IMAD.X R29, R9, 0x1, R150, P3 ;  /* 0x00000001091d7824 */ /* 0x000fe200018e0696 */
[----:B------:R-:W-:-:S02]  /*40930*/  IADD3 R26, P5, R23, R116, RZ ;  /* 0x00000074171a7210 */ /* 0x000fc40007fbe0ff */
[----:B------:R-:W-:-:S03]  /*40940*/  IADD3 R30, P2, R23, R154, RZ ;  /* 0x0000009a171e7210 */ /* 0x000fc60007f5e0ff */
[----:B------:R-:W0:Y:S01]  /*40950*/  LDC R35, c[0x0][0x228] ;  /* 0x00008a00ff237b82 */ /* 0x000e220000000800 */
[C---:B------:R-:W-:Y:S01]  /*40960*/  PRMT R19, R82.reuse, 0x7771, RZ ;  /* 0x0000777152137816 */ /* 0x040fe200000000ff */
[----:B------:R-:W-:Y:S01]  /*40970*/  VIADD R36, R247, 0x1e ;  /* 0x0000001ef7247836 */ /* 0x000fe20000000000 */
[----:B------:R-:W-:Y:S01]  /*40980*/  PRMT R21, R82, 0x7772, RZ ;  /* 0x0000777252157816 */ /* 0x000fe200000000ff */
[C---:B------:R-:W-:Y:S02]  /*40990*/  IMAD.X R27, R9.reuse, 0x1, R118, P5 ;  /* 0x00000001091b7824 */ /* 0x040fe400028e0676 */
[----:B------:R-:W-:Y:S01]  /*409a0*/  IMAD.X R31, R9, 0x1, R155, P2 ;  /* 0x00000001091f7824 */ /* 0x000fe200010e069b */
[----:B------:R4:W-:Y:S01]  /*409b0*/  @P1 STG.E.U8 desc[UR60][R28.64], R19 ;  /* 0x000000131c001986 */ /* 0x0009e2000c10113c */
[----:B-1----:R-:W-:Y:S01]  /*409c0*/  IMAD.IADD R9, R23, 0x1, R32 ;  /* 0x0000000117097824 */ /* 0x002fe200078e0220 */
[----:B--2---:R-:W-:Y:S01]  /*409d0*/  ISETP.GE.AND P1, PT, R36, R33, PT ;  /* 0x000000212400720c */ /* 0x004fe20003f26270 */
[----:B------:R-:W1:Y:S01]  /*409e0*/  LDC R32, c[0x0][0x248] ;  /* 0x00009200ff207b82 */ /* 0x000e620000000800 */
[----:B------:R-:W-:Y:S01]  /*409f0*/  PRMT R22, R82, 0x7773, RZ ;  /* 0x0000777352167816 */ /* 0x000fe200000000ff */
[----:B------:R-:W-:Y:S01]  /*40a00*/  @P4 STG.E.U8 desc[UR60][R26.64], R21 ;  /* 0x000000151a004986 */ /* 0x000fe2000c10113c */
[----:B---3--:R-:W-:-:S02]  /*40a10*/  ISETP.LT.AND P4, PT, R245, R38, !P1 ;  /* 0x00000026f500720c */ /* 0x008fc40004f81270 */
[----:B------:R-:W-:-:S03]  /*40a20*/  ISETP.LT.AND P3, PT, R243, R15, !P1 ;  /* 0x0000000ff300720c */ /* 0x000fc60004f61270 */
[----:B------:R-:W2:Y:S01]  /*40a30*/  LDC R33, c[0x0][0x22c] ;  /* 0x00008b00ff217b82 */ /* 0x000ea20000000800 */
[----:B------:R3:W-:Y:S01]  /*40a40*/  @P0 STG.E.U8 desc[UR60][R30.64], R22 ;  /* 0x000000161e000986 */ /* 0x0007e2000c10113c */
[----:B------:R-:W-:Y:S02]  /*40a50*/  SHF.R.S32.HI R15, RZ, 0x1f, R9 ;  /* 0x0000001fff0f7819 */ /* 0x000fe40000011409 */
[----:B----4-:R-:W-:-:S04]  /*40a60*/  IADD3 R24, P0, R9, R67, RZ ;  /* 0x0000004309187210 */ /* 0x010fc80007f1e0ff */
[----:B------:R-:W4:Y:S01]  /*40a70*/  LDC R19, c[0x0][0x228] ;  /* 0x00008a00ff137b82 */ /* 0x000f220000000800 */
[----:B------:R-:W-:Y:S01]  /*40a80*/  PRMT R18, R11, 0x7773, RZ ;  /* 0x000077730b127816 */ /* 0x000fe200000000ff */
[----:B------:R-:W-:Y:S01]  /*40a90*/  IMAD.X R25, R15, 0x1, R148, P0 ;  /* 0x000000010f197824 */ /* 0x000fe200000e0694 */
[C---:B------:R-:W-:Y:S02]  /*40aa0*/  PRMT R16, R11.reuse, 0x7772, RZ ;  /* 0x000077720b107816 */ /* 0x040fe400000000ff */
[C---:B------:R-:W-:Y:S02]  /*40ab0*/  PRMT R17, R11.reuse, 0x7771, RZ ;  /* 0x000077710b117816 */ /* 0x040fe400000000ff */
[----:B------:R-:W-:Y:S01]  /*40ac0*/  PRMT R11, R11, 0x7770, RZ ;  /* 0x000077700b0b7816 */ /* 0x000fe200000000ff */
[----:B------:R-:W4:Y:S01]  /*40ad0*/  LDC R28, c[0x0][0x228] ;  /* 0x00008a00ff1c7b82 */ /* 0x000f220000000800 */
[----:B------:R-:W-:Y:S02]  /*40ae0*/  ISETP.LT.AND P2, PT, R241, R34, !P1 ;  /* 0x00000022f100720c */ /* 0x000fe40004f41270 */
[----:B0-----:R-:W-:Y:S01]  /*40af0*/  ISETP.LT.AND P0, PT, R239, R35, !P1 ;  /* 0x00000023ef00720c */ /* 0x001fe20004f01270 */
[----:B------:R0:W-:Y:S01]  /*40b00*/  @P4 STG.E.U8 desc[UR60][R24.64], R11 ;  /* 0x0000000b18004986 */ /* 0x0001e2000c10113c */
[----:B------:R-:W-:-:S02]  /*40b10*/  IADD3 R20, P5, R9, R149, RZ ;  /* 0x0000009509147210 */ /* 0x000fc40007fbe0ff */
[C---:B---3--:R-:W-:Y:S01]  /*40b20*/  IADD3 R22, P1, R9.reuse, R116, RZ ;  /* 0x0000007409167210 */ /* 0x048fe20007f3e0ff */
[----:B------:R-:W3:Y:S01]  /*40b30*/  LDC R29, c[0x0][0x228] ;  /* 0x00008a00ff1d7b82 */ /* 0x000ee20000000800 */
[----:B------:R-:W-:Y:S01]  /*40b40*/  IADD3 R26, P4, R9, R154, RZ ;  /* 0x0000009a091a7210 */ /* 0x000fe20007f9e0ff */
[----:B------:R-:W-:-:S06]  /*40b50*/  IMAD.X R21, R15, 0x1, R150, P5 ;  /* 0x000000010f157824 */ /* 0x000fcc00028e0696 */
[----:B------:R-:W3:Y:S01]  /*40b60*/  LDC R30, c[0x0][0x228] ;  /* 0x00008a00ff1e7b82 */ /* 0x000ee20000000800 */
[----:B------:R-:W-:Y:S02]  /*40b70*/  IMAD.X R23, R15, 0x1, R118, P1 ;  /* 0x000000010f177824 */ /* 0x000fe400008e0676 */
[----:B------:R-:W-:-:S05]  /*40b80*/  VIADD R34, R247, 0x1f ;  /* 0x0000001ff7227836 */ /* 0x000fca0000000000 */
[----:B0-----:R-:W0:Y:S01]  /*40b90*/  LDC R24, c[0x0][0x248] ;  /* 0x00009200ff187b82 */ /* 0x001e220000000800 */
[----:B------:R-:W-:Y:S02]  /*40ba0*/  IMAD.X R27, R15, 0x1, R155, P4 ;  /* 0x000000010f1b7824 */ /* 0x000fe400020e069b */
[----:B-1----:R-:W-:Y:S01]  /*40bb0*/  IMAD.IADD R9, R9, 0x1, R32 ;  /* 0x0000000109097824 */ /* 0x002fe200078e0220 */
[----:B------:R1:W-:Y:S01]  /*40bc0*/  @P3 STG.E.U8 desc[UR60][R20.64], R17 ;  /* 0x0000001114003986 */ /* 0x0003e2000c10113c */
[----:B--2---:R-:W-:-:S03]  /*40bd0*/  ISETP.GE.AND P1, PT, R34, R33, PT ;  /* 0x000000212200720c */ /* 0x004fc60003f26270 */
[----:B------:R-:W-:Y:S01]  /*40be0*/  @P2 STG.E.U8 desc[UR60][R22.64], R16 ;  /* 0x0000001016002986 */ /* 0x000fe2000c10113c */
[----:B------:R-:W2:Y:S01]  /*40bf0*/  LDC R15, c[0x0][0x22c] ;  /* 0x00008b00ff0f7b82 */ /* 0x000ea20000000800 */
[----:B------:R-:W-:Y:S02]  /*40c00*/  SHF.R.S32.HI R11, RZ, 0x1f, R9 ;  /* 0x0000001fff0b7819 */ /* 0x000fe40000011409 */
[----:B------:R3:W-:Y:S01]  /*40c10*/  @P0 STG.E.U8 desc[UR60][R26.64], R18 ;  /* 0x000000121a000986 */ /* 0x0007e2000c10113c */
[----:B----4-:R-:W-:Y:S02]  /*40c20*/  ISETP.LT.AND P5, PT, R245, R19, !P1 ;  /* 0x00000013f500720c */ /* 0x010fe40004fa1270 */
[----:B-1----:R-:W-:Y:S02]  /*40c30*/  IADD3 R20, P0, R9, R67, RZ ;  /* 0x0000004309147210 */ /* 0x002fe40007f1e0ff */
[----:B------:R-:W1:Y:S03]  /*40c40*/  LDC R25, c[0x0][0x228] ;  /* 0x00008a00ff197b82 */ /* 0x000e660000000800 */
[----:B------:R-:W-:Y:S01]  /*40c50*/  IMAD.X R21, R11, 0x1, R148, P0 ;  /* 0x000000010b157824 */ /* 0x000fe200000e0694 */
[----:B---3--:R-:W-:-:S04]  /*40c60*/  IADD3 R18, P0, R9, R116, RZ ;  /* 0x0000007409127210 */ /* 0x008fc80007f1e0ff */
[----:B------:R-:W3:Y:S01]  /*40c70*/  LDC R26, c[0x0][0x228] ;  /* 0x00008a00ff1a7b82 */ /* 0x000ee20000000800 */
[----:B------:R-:W-:Y:S02]  /*40c80*/  ISETP.LT.AND P3, PT, R243, R28, !P1 ;  /* 0x0000001cf300720c */ /* 0x000fe40004f61270 */
[----:B------:R-:W-:Y:S01]  /*40c90*/  ISETP.LT.AND P2, PT, R241, R29, !P1 ;  /* 0x0000001df100720c */ /* 0x000fe20004f41270 */
[----:B------:R-:W-:Y:S01]  /*40ca0*/  IMAD.X R19, R11, 0x1, R118, P0 ;  /* 0x000000010b137824 */ /* 0x000fe200000e0676 */
[----:B------:R-:W-:Y:S02]  /*40cb0*/  ISETP.LT.AND P0, PT, R239, R30, !P1 ;  /* 0x0000001eef00720c */ /* 0x000fe40004f01270 */
[C---:B------:R-:W-:Y:S01]  /*40cc0*/  IADD3 R16, P4, R9.reuse, R149, RZ ;  /* 0x0000009509107210 */ /* 0x040fe20007f9e0ff */
[----:B------:R-:W4:Y:S01]  /*40cd0*/  LDC R27, c[0x0][0x228] ;  /* 0x00008a00ff1b7b82 */ /* 0x000f220000000800 */
[C---:B------:R-:W-:Y:S01]  /*40ce0*/  IADD3 R22, P1, R9.reuse, R154, RZ ;  /* 0x0000009a09167210 */ /* 0x040fe20007f3e0ff */
[----:B0-----:R-:W-:Y:S01]  /*40cf0*/  IMAD.IADD R9, R9, 0x1, R24 ;  /* 0x0000000109097824 */ /* 0x001fe200078e0218 */
[----:B------:R0:W-:Y:S01]  /*40d00*/  @P5 STG.E.U8 desc[UR60][R20.64], R14 ;  /* 0x0000000e14005986 */ /* 0x0001e2000c10113c */
[----:B------:R-:W-:-:S04]  /*40d10*/  VIADD R28, R247, 0x20 ;  /* 0x00000020f71c7836 */ /* 0x000fc80000000000 */
[----:B------:R-:W4:Y:S01]  /*40d20*/  LDC R24, c[0x0][0x22c] ;  /* 0x00008b00ff187b82 */ /* 0x000f220000000800 */
[----:B------:R-:W-:-:S07]  /*40d30*/  IMAD.X R17, R11, 0x1, R150, P4 ;  /* 0x000000010b117824 */ /* 0x000fce00020e0696 */
[----:B0-----:R-:W0:Y:S01]  /*40d40*/  LDC R20, c[0x0][0x248] ;  /* 0x00009200ff147b82 */ /* 0x001e220000000800 */
[----:B------:R-:W-:Y:S01]  /*40d50*/  IMAD.X R23, R11, 0x1, R155, P1 ;  /* 0x000000010b177824 */ /* 0x000fe200008e069b */
[----:B--2---:R-:W-:-:S06]  /*40d60*/  ISETP.GE.AND P1, PT, R28, R15, PT ;  /* 0x0000000f1c00720c */ /* 0x004fcc0003f26270 */
[----:B------:R-:W2:Y:S01]  /*40d70*/  LDC R21, c[0x0][0x228] ;  /* 0x00008a00ff157b82 */ /* 0x000ea20000000800 */
[----:B------:R-:W-:Y:S01]  /*40d80*/  @P3 STG.E.U8 desc[UR60][R16.64], R10 ;  /* 0x0000000a10003986 */ /* 0x000fe2000c10113c */
[----:B-1----:R-:W-:-:S03]  /*40d90*/  ISETP.LT.AND P5, PT, R245, R25, !P1 ;  /* 0x00000019f500720c */ /* 0x002fc60004fa1270 */
[----:B------:R1:W-:Y:S03]  /*40da0*/  @P2 STG.E.U8 desc[UR60][R18.64], R5 ;  /* 0x0000000512002986 */ /* 0x0003e6000c10113c */
[----:B------:R-:W2:Y:S01]  /*40db0*/  LDC R28, c[0x0][0x228] ;  /* 0x00008a00ff1c7b82 */ /* 0x000ea20000000800 */
[----:B------:R3:W-:Y:S07]  /*40dc0*/  @P0 STG.E.U8 desc[UR60][R22.64], R12 ;  /* 0x0000000c16000986 */ /* 0x0007ee000c10113c */
[----:B------:R-:W2:Y:S01]  /*40dd0*/  LDC R25, c[0x0][0x228] ;  /* 0x00008a00ff197b82 */ /* 0x000ea20000000800 */
[----:B-1----:R-:W-:Y:S01]  /*40de0*/  SHF.R.S32.HI R19, RZ, 0x1f, R9 ;  /* 0x0000001fff137819 */ /* 0x002fe20000011409 */
[----:B------:R-:W-:Y:S01]  /*40df0*/  VIADD R5, R247, 0x21 ;  /* 0x00000021f7057836 */ /* 0x000fe20000000000 */
[----:B------:R-:W-:-:S05]  /*40e00*/  IADD3 R10, P0, R9, R67, RZ ;  /* 0x00000043090a7210 */ /* 0x000fca0007f1e0ff */
[----:B---3--:R-:W1:Y:S01]  /*40e10*/  LDC R12, c[0x0][0x228] ;  /* 0x00008a00ff0c7b82 */ /* 0x008e620000000800 */
[----:B------:R-:W-:Y:S01]  /*40e20*/  ISETP.LT.AND P6, PT, R243, R26, !P1 ;  /* 0x0000001af300720c */ /* 0x000fe20004fc1270 */
[----:B------:R-:W-:Y:S01]  /*40e30*/  IMAD.X R11, R19, 0x1, R148, P0 ;  /* 0x00000001130b7824 */ /* 0x000fe200000e0694 */
[----:B----4-:R-:W-:Y:S02]  /*40e40*/  ISETP.LT.AND P2, PT, R241, R27, !P1 ;  /* 0x0000001bf100720c */ /* 0x010fe40004f41270 */
[----:B------:R-:W-:Y:S02]  /*40e50*/  IADD3 R14, P3, R9, R149, RZ ;  /* 0x00000095090e7210 */ /* 0x000fe40007f7e0ff */
[----:B------:R-:W-:Y:S01]  /*40e60*/  PRMT R6, R76, 0x7770, RZ ;  /* 0x000077704c067816 */ /* 0x000fe200000000ff */
[----:B------:R-:W3:Y:S01]  /*40e70*/  LDC R22, c[0x0][0x248] ;  /* 0x00009200ff167b82 */ /* 0x000ee20000000800 */
[----:B------:R-:W-:Y:S01]  /*40e80*/  ISETP.GE.AND P0, PT, R5, R24, PT ;  /* 0x000000180500720c */ /* 0x000fe20003f06270 */
[C---:B0-----:R-:W-:Y:S01]  /*40e90*/  IMAD.IADD R5, R9.reuse, 0x1, R20 ;  /* 0x0000000109057824 */ /* 0x041fe200078e0214 */
[----:B------:R-:W-:-:S02]  /*40ea0*/  IADD3 R16, P4, R9, R116, RZ ;  /* 0x0000007409107210 */ /* 0x000fc40007f9e0ff */
[----:B--2---:R-:W-:Y:S01]  /*40eb0*/  ISETP.LT.AND P1, PT, R239, R21, !P1 ;  /* 0x00000015ef00720c */ /* 0x004fe20004f21270 */
[----:B------:R-:W-:Y:S02]  /*40ec0*/  IMAD.X R15, R19, 0x1, R150, P3 ;  /* 0x00000001130f7824 */ /* 0x000fe400018e0696 */
[----:B------:R-:W0:Y:S01]  /*40ed0*/  LDC R20, c[0x0][0x22c] ;  /* 0x00008b00ff147b82 */ /* 0x000e220000000800 */
[C---:B------:R-:W-:Y:S01]  /*40ee0*/  PRMT R3, R76.reuse, 0x7771, RZ ;  /* 0x000077714c037816 */ /* 0x040fe200000000ff */
[----:B------:R2:W-:Y:S01]  /*40ef0*/  @P5 STG.E.U8 desc[UR60][R10.64], R6 ;  /* 0x000000060a005986 */ /* 0x0005e2000c10113c */
[----:B------:R-:W-:Y:S01]  /*40f00*/  IADD3 R18, P3, R9, R154, RZ ;  /* 0x0000009a09127210 */ /* 0x000fe20007f7e0ff */
[----:B------:R-:W-:Y:S01]  /*40f10*/  IMAD.X R17, R19, 0x1, R118, P4 ;  /* 0x0000000113117824 */ /* 0x000fe200020e0676 */
[----:B------:R-:W-:-:S03]  /*40f20*/  PRMT R13, R76, 0x7772, RZ ;  /* 0x000077724c0d7816 */ /* 0x000fc600000000ff */
[----:B------:R-:W4:Y:S01]  /*40f30*/  LDC R21, c[0x0][0x228] ;  /* 0x00008a00ff157b82 */ /* 0x000f220000000800 */
[----:B------:R-:W-:Y:S01]  /*40f40*/  PRMT R8, R76, 0x7773, RZ ;  /* 0x000077734c087816 */ /* 0x000fe200000000ff */
[----:B------:R1:W-:Y:S01]  /*40f50*/  @P6 STG.E.U8 desc[UR60][R14.64], R3 ;  /* 0x000000030e006986 */ /* 0x0003e2000c10113c */
[----:B------:R-:W-:-:S05]  /*40f60*/  IMAD.X R19, R19, 0x1, R155, P3 ;  /* 0x0000000113137824 */ /* 0x000fca00018e069b */
[----:B--2---:R-:W2:Y:S01]  /*40f70*/  LDC R6, c[0x0][0x228] ;  /* 0x00008a00ff067b82 */ /* 0x004ea20000000800 */
[----:B------:R3:W-:Y:S01]  /*40f80*/  @P2 STG.E.U8 desc[UR60][R16.64], R13 ;  /* 0x0000000d10002986 */ /* 0x0007e2000c10113c */
[----:B------:R-:W-:Y:S02]  /*40f90*/  ISETP.LT.AND P2, PT, R245, R28, !P0 ;  /* 0x0000001cf500720c */ /* 0x000fe40004741270 */
[----:B------:R-:W-:Y:S02]  /*40fa0*/  SHF.R.S32.HI R9, RZ, 0x1f, R5 ;  /* 0x0000001fff097819 */ /* 0x000fe40000011405 */
[----:B------:R-:W-:Y:S02]  /*40fb0*/  IADD3 R10, P5, R5, R67, RZ ;  /* 0x00000043050a7210 */ /* 0x000fe40007fbe0ff */
[----:B------:R-:W-:Y:S01]  /*40fc0*/  ISETP.LT.AND P4, PT, R243, R25, !P0 ;  /* 0x00000019f300720c */ /* 0x000fe20004781270 */
[----:B------:R4:W-:Y:S01]  /*40fd0*/  @P1 STG.E.U8 desc[UR60][R18.64], R8 ;  /* 0x0000000812001986 */ /* 0x0009e2000c10113c */
[----:B-1----:R-:W-:Y:S01]  /*40fe0*/  ISETP.LT.AND P3, PT, R241, R12, !P0 ;  /* 0x0000000cf100720c */ /* 0x002fe20004761270 */
[----:B------:R-:W1:Y:S01]  /*40ff0*/  LDC R23, c[0x0][0x228] ;  /* 0x00008a00ff177b82 */ /* 0x000e620000000800 */
[----:B------:R-:W-:Y:S01]  /*41000*/  IADD3 R12, P1, R5, R149, RZ ;  /* 0x00000095050c7210 */ /* 0x000fe20007f3e0ff */
[----:B------:R-:W-:Y:S01]  /*41010*/  IMAD.X R11, R9, 0x1, R148, P5 ;  /* 0x00000001090b7824 */ /* 0x000fe200028e0694 */
[----:B------:R-:W-:-:S05]  /*41020*/  IADD3 R14, P5, R5, R116, RZ ;  /* 0x00000074050e7210 */ /* 0x000fca0007fbe0ff */
[----:B---3--:R-:W3:Y:S01]  /*41030*/  LDC R16, c[0x0][0x228] ;  /* 0x00008a00ff107b82 */ /* 0x008ee20000000800 */
[----:B------:R-:W-:Y:S02]  /*41040*/  IMAD.X R13, R9, 0x1, R150, P1 ;  /* 0x00000001090d7824 */ /* 0x000fe400008e0696 */
[----:B------:R-:W-:-:S05]  /*41050*/  VIADD R3, R247, 0x22 ;  /* 0x00000022f7037836 */ /* 0x000fca0000000000 */
[----:B------:R-:W1:Y:S01]  /*41060*/  LDC R17, c[0x0][0x228] ;  /* 0x00008a00ff117b82 */ /* 0x000e620000000800 */
[----:B------:R-:W-:Y:S01]  /*41070*/  IMAD.X R15, R9, 0x1, R118, P5 ;  /* 0x00000001090f7824 */ /* 0x000fe200028e0676 */
[----:B------:R2:W-:Y:S01]  /*41080*/  @P2 STG.E.U8 desc[UR60][R10.64], R88 ;  /* 0x000000580a002986 */ /* 0x0005e2000c10113c */
[----:B0-----:R-:W-:Y:S01]  /*41090*/  ISETP.GE.AND P1, PT, R3, R20, PT ;  /* 0x000000140300720c */ /* 0x001fe20003f26270 */
[----:B------:R-:W-:Y:S01]  /*410a0*/  IMAD.IADD R3, R5, 0x1, R22 ;  /* 0x0000000105037824 */ /* 0x000fe200078e0216 */
[----:B----4-:R-:W-:Y:S01]  /*410b0*/  ISETP.LT.AND P0, PT, R239, R21, !P0 ;  /* 0x00000015ef00720c */ /* 0x010fe20004701270 */
[----:B------:R0:W-:Y:S01]  /*410c0*/  @P4 STG.E.U8 desc[UR60][R12.64], R85 ;  /* 0x000000550c004986 */ /* 0x0001e2000c10113c */
[----:B------:R-:W-:Y:S01]  /*410d0*/  IADD3 R8, P4, R5, R154, RZ ;  /* 0x0000009a05087210 */ /* 0x000fe20007f9e0ff */
[----:B------:R-:W4:Y:S02]  /*410e0*/  LDC R18, c[0x0][0x22c] ;  /* 0x00008b00ff127b82 */ /* 0x000f240000000800 */
[----:B------:R0:W-:Y:S01]  /*410f0*/  @P3 STG.E.U8 desc[UR60][R14.64], R84 ;  /* 0x000000540e003986 */ /* 0x0001e2000c10113c */
[----:B--2---:R-:W-:Y:S01]  /*41100*/  ISETP.LT.AND P3, PT, R245, R6, !P1 ;  /* 0x00000006f500720c */ /* 0x004fe20004f61270 */
[----:B------:R-:W-:Y:S01]  /*41110*/  IMAD.X R9, R9, 0x1, R155, P4 ;  /* 0x0000000109097824 */ /* 0x000fe200020e069b */
[----:B------:R-:W-:-:S02]  /*41120*/  SHF.R.S32.HI R5, RZ, 0x1f, R3 ;  /* 0x0000001fff057819 */ /* 0x000fc40000011403 */
[----:B------:R-:W-:Y:S01]  /*41130*/  IADD3 R10, P4, R3, R67, RZ ;  /* 0x00000043030a7210 */ /* 0x000fe20007f9e0ff */
[----:B------:R-:W2:Y:S01]  /*41140*/  LDC R6, c[0x0][0x248] ;  /* 0x00009200ff067b82 */ /* 0x000ea20000000800 */
[C---:B------:R-:W-:Y:S02]  /*41150*/  PRMT R4, R77.reuse, 0x7773, RZ ;  /* 0x000077734d047816 */ /* 0x040fe400000000ff */
[----:B------:R-:W-:Y:S01]  /*41160*/  PRMT R2, R77, 0x7772, RZ ;  /* 0x000077724d027816 */ /* 0x000fe200000000ff */
[----:B------:R-:W-:Y:S01]  /*41170*/  IMAD.X R11, R5, 0x1, R148, P4 ;  /* 0x00000001050b7824 */ /* 0x000fe200020e0694 */
[----:B------:R-:W-:-:S03]  /*41180*/  PRMT R0, R77, 0x7771, RZ ;  /* 0x000077714d007816 */ /* 0x000fc600000000ff */
[----:B------:R-:W2:Y:S01]  /*41190*/  LDC R19, c[0x0][0x228] ;  /* 0x00008a00ff137b82 */ /* 0x000ea20000000800 */
[----:B------:R-:W-:Y:S01]  /*411a0*/  PRMT R77, R77, 0x7770, RZ ;  /* 0x000077704d4d7816 */ /* 0x000fe200000000ff */
[----:B------:R0:W-:Y:S01]  /*411b0*/  @P0 STG.E.U8 desc[UR60][R8.64], R83 ;  /* 0x0000005308000986 */ /* 0x0001e2000c10113c */
[----:B---3--:R-:W-:Y:S02]  /*411c0*/  ISETP.LT.AND P2, PT, R243, R16, !P1 ;  /* 0x00000010f300720c */ /* 0x008fe40004f41270 */
[----:B-1----:R-:W-:Y:S01]  /*411d0*/  ISETP.LT.AND P0, PT, R241, R17, !P1 ;  /* 0x00000011f100720c */ /* 0x002fe20004f01270 */
[----:B------:R1:W-:Y:S01]  /*411e0*/  @P3 STG.E.U8 desc[UR60][R10.64], R77 ;  /* 0x0000004d0a003986 */ /* 0x0003e2000c10113c */
[C---:B0-----:R-:W-:Y:S01]  /*411f0*/  IADD3 R12, P4, R3.reuse, R149, RZ ;  /* 0x00000095030c7210 */ /* 0x041fe20007f9e0ff */
[----:B------:R-:W0:Y:S01]  /*41200*/  LDC R20, c[0x0][0x228] ;  /* 0x00008a00ff147b82 */ /* 0x000e220000000800 */
[----:B------:R-:W-:-:S03]  /*41210*/  IADD3 R14, P3, R3, R116, RZ ;  /* 0x00000074030e7210 */ /* 0x000fc60007f7e0ff */
[----:B------:R-:W-:-:S04]  /*41220*/  IMAD.X R13, R5, 0x1, R150, P4 ;  /* 0x00000001050d7824 */ /* 0x000fc800020e0696 */
[----:B------:R-:W3:Y:S01]  /*41230*/  LDC R21, c[0x0][0x228] ;  /* 0x00008a00ff157b82 */ /* 0x000ee20000000800 */
[----:B------:R-:W-:Y:S02]  /*41240*/  IMAD.X R15, R5, 0x1, R118, P3 ;  /* 0x00000001050f7824 */ /* 0x000fe400018e0676 */
[----:B------:R-:W-:Y:S01]  /*41250*/  VIADD R9, R247, 0x23 ;  /* 0x00000023f7097836 */ /* 0x000fe20000000000 */
[----:B------:R-:W-:Y:S01]  /*41260*/  ISETP.LT.AND P1, PT, R239, R23, !P1 ;  /* 0x00000017ef00720c */ /* 0x000fe20004f21270 */
[----:B------:R1:W-:Y:S03]  /*41270*/  @P2 STG.E.U8 desc[UR60][R12.64], R0 ;  /* 0x000000000c002986 */ /* 0x0003e6000c10113c */
[----:B------:R-:W3:Y:S01]  /*41280*/  LDC R22, c[0x0][0x228] ;  /* 0x00008a00ff167b82 */ /* 0x000ee20000000800 */
[----:B------:R0:W-:Y:S01]  /*41290*/  @P0 STG.E.U8 desc[UR60][R14.64], R2 ;  /* 0x000000020e000986 */ /* 0x0001e2000c10113c */
[----:B------:R-:W-:-:S02]  /*412a0*/  IADD3 R16, P4, R3, R154, RZ ;  /* 0x0000009a03107210 */ /* 0x000fc40007f9e0ff */
[----:B----4-:R-:W-:Y:S01]  /*412b0*/  ISETP.GE.AND P0, PT, R9, R18, PT ;  /* 0x000000120900720c */ /* 0x010fe20003f06270 */
[----:B--2---:R-:W-:-:S03]  /*412c0*/  IMAD.IADD R6, R3, 0x1, R6 ;  /* 0x0000000103067824 */ /* 0x004fc600078e0206 */
[----:B------:R-:W2:Y:S01]  /*412d0*/  LDC R18, c[0x0][0x22c] ;  /* 0x00008b00ff127b82 */ /* 0x000ea20000000800 */
[----:B------:R-:W-:Y:S01]  /*412e0*/  IMAD.X R17, R5, 0x1, R155, P4 ;  /* 0x0000000105117824 */ /* 0x000fe200020e069b */
[----:B------:R-:W-:Y:S02]  /*412f0*/  ISETP.LT.AND P2, PT, R245, R19, !P0 ;  /* 0x00000013f500720c */ /* 0x000fe40004741270 */
[----:B-1----:R-:W-:-:S04]  /*41300*/  SHF.R.S32.HI R11, RZ, 0x1f, R6 ;  /* 0x0000001fff0b7819 */ /* 0x002fc80000011406 */
[----:B------:R-:W1:Y:S01]  /*41310*/  LDC R0, c[0x0][0x228] ;  /* 0x00008a00ff007b82 */ /* 0x000e620000000800 */
[----:B------:R-:W-:Y:S01]  /*41320*/  IADD3 R8, P4, R6, R67, RZ ;  /* 0x0000004306087210 */ /* 0x000fe20007f9e0ff */
[----:B------:R4:W-:Y:S01]  /*41330*/  @P1 STG.E.U8 desc[UR60][R16.64], R4 ;  /* 0x0000000410001986 */ /* 0x0009e2000c10113c */
[----:B0-----:R-:W-:-:S05]  /*41340*/  ISETP.LT.AND P1, PT, R243, R20, !P0 ;  /* 0x00000014f300720c */ /* 0x001fca0004721270 */
[----:B------:R-:W0:Y:S01]  /*41350*/  LDC R19, c[0x0][0x248] ;  /* 0x00009200ff137b82 */ /* 0x000e220000000800 */
[----:B------:R-:W-:Y:S01]  /*41360*/  IADD3 R2, P3, R6, R149, RZ ;  /* 0x0000009506027210 */ /* 0x000fe20007f7e0ff */
[----:B------:R-:W-:Y:S01]  /*41370*/  IMAD.X R9, R11, 0x1, R148, P4 ;  /* 0x000000010b097824 */ /* 0x000fe200020e0694 */
[----:B---3--:R-:W-:-:S05]  /*41380*/  ISETP.LT.AND P4, PT, R241, R21, !P0 ;  /* 0x00000015f100720c */ /* 0x008fca0004781270 */
[----:B------:R-:W3:Y:S01]  /*41390*/  LDC R13, c[0x0][0x228] ;  /* 0x00008a00ff0d7b82 */ /* 0x000ee20000000800 */
[----:B----4-:R-:W-:Y:S01]  /*413a0*/  IADD3 R4, P5, R6, R116, RZ ;  /* 0x0000007406047210 */ /* 0x010fe20007fbe0ff */
[----:B------:R-:W-:Y:S01]  /*413b0*/  IMAD.X R3, R11, 0x1, R150, P3 ;  /* 0x000000010b037824 */ /* 0x000fe200018e0696 */
[----:B------:R-:W-:Y:S01]  /*413c0*/  ISETP.LT.AND P0, PT, R239, R22, !P0 ;  /* 0x00000016ef00720c */ /* 0x000fe20004701270 */
[----:B------:R-:W-:-:S04]  /*413d0*/  VIADD R15, R247, 0x24 ;  /* 0x00000024f70f7836 */ /* 0x000fc80000000000 */
[----:B------:R-:W4:Y:S01]  /*413e0*/  LDC R14, c[0x0][0x228] ;  /* 0x00008a00ff0e7b82 */ /* 0x000f220000000800 */
[----:B------:R-:W-:Y:S01]  /*413f0*/  @P2 STG.E.U8 desc[UR60][R8.64], R91 ;  /* 0x0000005b08002986 */ /* 0x000fe2000c10113c */
[----:B------:R-:W-:Y:S01]  /*41400*/  IMAD.X R5, R11, 0x1, R118, P5 ;  /* 0x000000010b057824 */ /* 0x000fe200028e0676 */
[----:B------:R-:W-:-:S05]  /*41410*/  IADD3 R10, P2, R6, R154, RZ ;  /* 0x0000009a060a7210 */ /* 0x000fca0007f5e0ff */
[----:B------:R-:W4:Y:S01]  /*41420*/  LDC R12, c[0x0][0x228] ;  /* 0x00008a00ff0c7b82 */ /* 0x000f220000000800 */
[----:B------:R3:W-:Y:S01]  /*41430*/  @P1 STG.E.U8 desc[UR60][R2.64], R72 ;  /* 0x0000004802001986 */ /* 0x0007e2000c10113c */
[----:B--2---:R-:W-:Y:S01]  /*41440*/  ISETP.GE.AND P1, PT, R15, R18, PT ;  /* 0x000000120f00720c */ /* 0x004fe20003f26270 */
[----:B------:R-:W-:Y:S02]  /*41450*/  IMAD.X R11, R11, 0x1, R155, P2 ;  /* 0x000000010b0b7824 */ /* 0x000fe400010e069b */
[----:B------:R2:W-:Y:S01]  /*41460*/  @P4 STG.E.U8 desc[UR60][R4.64], R86 ;  /* 0x0000005604004986 */ /* 0x0005e2000c10113c */
[----:B-1----:R-:W-:Y:S01]  /*41470*/  ISETP.LT.AND P4, PT, R245, R0, !P1 ;  /* 0x00000000f500720c */ /* 0x002fe20004f81270 */
[----:B0-----:R-:W-:Y:S01]  /*41480*/  IMAD.IADD R6, R6, 0x1, R19 ;  /* 0x0000000106067824 */ /* 0x001fe200078e0213 */
[----:B------:R-:W0:Y:S01]  /*41490*/  LDC R0, c[0x0][0x22c] ;  /* 0x00008b00ff007b82 */ /* 0x000e220000000800 */
[----:B------:R1:W-:Y:S01]  /*414a0*/  @P0 STG.E.U8 desc[UR60][R10.64], R87 ;  /* 0x000000570a000986 */ /* 0x0003e2000c10113c */
[----:B---3--:R-:W-:-:S02]  /*414b0*/  ISETP.LT.AND P2, PT, R241, R13, !P1 ;  /* 0x0000000df100720c */ /* 0x008fc40004f41270 */
[----:B------:R-:W-:-:S04]  /*414c0*/  SHF.R.S32.HI R13, RZ, 0x1f, R6 ;  /* 0x0000001fff0d7819 */ /* 0x000fc80000011406 */
[----:B------:R-:W3:Y:S01]  /*414d0*/  LDC R15, c[0x0][0x248] ;  /* 0x00009200ff0f7b82 */ /* 0x000ee20000000800 */
[----:B------:R-:W-:Y:S02]  /*414e0*/  IADD3 R2, P0, R6, R67, RZ ;  /* 0x0000004306027210 */ /* 0x000fe40007f1e0ff */
[----:B------:R-:W-:-:S03]  /*414f0*/  PRMT R81, R78, 0x7770, RZ ;  /* 0x000077704e517816 */ /* 0x000fc600000000ff */
[----:B------:R-:W-:Y:S01]  /*41500*/  IMAD.X R3, R13, 0x1, R148, P0 ;  /* 0x000000010d037824 */ /* 0x000fe200000e0694 */
[----:B----4-:R-:W-:Y:S01]  /*41510*/  ISETP.LT.AND P0, PT, R239, R14, !P1 ;  /* 0x0000000eef00720c */ /* 0x010fe20004f01270 */
[----:B------:R-:W4:Y:S01]  /*41520*/  LDC R16, c[0x0][0x228] ;  /* 0x00008a00ff107b82 */ /* 0x000f220000000800 */
[----:B------:R-:W-:Y:S02]  /*41530*/  ISETP.LT.AND P3, PT, R243, R12, !P1 ;  /* 0x0000000cf300720c */ /* 0x000fe40004f61270 */
[----:B--2---:R-:W-:-:S05]  /*41540*/  IADD3 R4, P5, R6, R149, RZ ;  /* 0x0000009506047210 */ /* 0x004fca0007fbe0ff */
[----:B------:R-:W2:Y:S01]  /*41550*/  LDC R14, c[0x0][0x228] ;  /* 0x00008a00ff0e7b82 */ /* 0x000ea20000000800 */
[C---:B------:R-:W-:Y:S01]  /*41560*/  IADD3 R8, P1, R6.reuse, R116, RZ ;  /* 0x0000007406087210 */ /* 0x040fe20007f3e0ff */
[----:B------:R3:W-:Y:S01]  /*41570*/  @P4 STG.E.U8 desc[UR60][R2.64], R81 ;  /* 0x0000005102004986 */ /* 0x0007e2000c10113c */
[----:B-1----:R-:W-:Y:S01]  /*41580*/  IADD3 R10, P4, R6, R154, RZ ;  /* 0x0000009a060a7210 */ /* 0x002fe20007f9e0ff */
[----:B------:R-:W-:-:S04]  /*41590*/  VIADD R19, R247, 0x25 ;  /* 0x00000025f7137836 */ /* 0x000fc80000000000 */
[----:B------:R-:W1:Y:S01]  /*415a0*/  LDC R12, c[0x0][0x228] ;  /* 0x00008a00ff0c7b82 */ /* 0x000e620000000800 */
[C---:B------:R-:W-:Y:S01]  /*415b0*/  PRMT R51, R78.reuse, 0x7771, RZ ;  /* 0x000077714e337816 */ /* 0x040fe200000000ff */
[----:B------:R-:W-:Y:S01]  /*415c0*/  IMAD.X R5, R13, 0x1, R150, P5 ;  /* 0x000000010d057824 */ /* 0x000fe200028e0696 */
[----:B------:R-:W-:-:S05]  /*415d0*/  PRMT R46, R78, 0x7772, RZ ;  /* 0x000077724e2e7816 */ /* 0x000fca00000000ff */
[----:B------:R-:W1:Y:S01]  /*415e0*/  LDC R17, c[0x0][0x228] ;  /* 0x00008a00ff117b82 */ /* 0x000e620000000800 */
[C---:B------:R-:W-:Y:S01]  /*415f0*/  IMAD.X R9, R13.reuse, 0x1, R118, P1 ;  /* 0x000000010d097824 */ /* 0x040fe200008e0676 */
[----:B------:R-:W-:Y:S01]  /*41600*/  PRMT R76, R78, 0x7773, RZ ;  /* 0x000077734e4c7816 */ /* 0x000fe200000000ff */
[----:B------:R-:W-:Y:S01]  /*41610*/  IMAD.X R11, R13, 0x1, R155, P4 ;  /* 0x000000010d0b7824 */ /* 0x000fe200020e069b */
[----:B0-----:R-:W-:Y:S01]  /*41620*/  ISETP.GE.AND P1, PT, R19, R0, PT ;  /* 0x000000001300720c */ /* 0x001fe20003f26270 */
[----:B---3--:R-:W-:Y:S01]  /*41630*/  IMAD.IADD R6, R6, 0x1, R15 ;  /* 0x0000000106067824 */ /* 0x008fe200078e020f */
[----:B------:R-:W-:Y:S02]  /*41640*/  @P3 STG.E.U8 desc[UR60][R4.64], R51 ;  /* 0x0000003304003986 */ /* 0x000fe4000c10113c */
[----:B------:R-:W0:Y:S02]  /*41650*/  LDC R0, c[0x0][0x22c] ;  /* 0x00008b00ff007b82 */ /* 0x000e240000000800 */
[----:B------:R3:W-:Y:S01]  /*41660*/  @P2 STG.E.U8 desc[UR60][R8.64], R46 ;  /* 0x0000002e08002986 */ /* 0x0007e2000c10113c */
[----:B------:R-:W-:-:S05]  /*41670*/  SHF.R.S32.HI R13, RZ, 0x1f, R6 ;  /* 0x0000001fff0d7819 */ /* 0x000fca0000011406 */
[----:B------:R-:W0:Y:S01]  /*41680*/  LDC R15, c[0x0][0x248] ;  /* 0x00009200ff0f7b82 */ /* 0x000e220000000800 */
[----:B------:R1:W-:Y:S01]  /*41690*/  @P0 STG.E.U8 desc[UR60][R10.64], R76 ;  /* 0x0000004c0a000986 */ /* 0x0003e2000c10113c */
[----:B------:R-:W-:Y:S02]  /*416a0*/  IADD3 R2, P0, R6, R67, RZ ;  /* 0x0000004306027210 */ /* 0x000fe40007f1e0ff */
[----:B--2---:R-:W-:-:S03]  /*416b0*/  ISETP.LT.AND P2, PT, R241, R14, !P1 ;  /* 0x0000000ef100720c */ /* 0x004fc60004f41270 */
[----:B------:R-:W-:Y:S01]  /*416c0*/  IMAD.X R3, R13, 0x1, R148, P0 ;  /* 0x000000010d037824 */ /* 0x000fe200000e0694 */
[----:B---3--:R-:W-:Y:S01]  /*416d0*/  IADD3 R8, P0, R6, R116, RZ ;  /* 0x0000007406087210 */ /* 0x008fe20007f1e0ff */
[----:B------:R-:W2:Y:S01]  /*416e0*/  LDC R14, c[0x0][0x228] ;  /* 0x00008a00ff0e7b82 */ /* 0x000ea20000000800 */
[----:B----4-:R-:W-:Y:S02]  /*416f0*/  ISETP.LT.AND P3, PT, R243, R16, !P1 ;  /* 0x00000010f300720c */ /* 0x010fe40004f61270 */
[----:B-1----:R-:W-:Y:S01]  /*41700*/  ISETP.LT.AND P5, PT, R245, R12, !P1 ;  /* 0x0000000cf500720c */ /* 0x002fe20004fa1270 */
[----:B------:R-:W-:-:S04]  /*41710*/  IMAD.X R9, R13, 0x1, R118, P0 ;  /* 0x000000010d097824 */ /* 0x000fc800000e0676 */
[----:B------:R-:W1:Y:S01]  /*41720*/  LDC R16, c[0x0][0x228] ;  /* 0x00008a00ff107b82 */ /* 0x000e620000000800 */
[----:B------:R-:W-:Y:S01]  /*41730*/  ISETP.LT.AND P0, PT, R239, R17, !P1 ;  /* 0x00000011ef00720c */ /* 0x000fe20004f01270 */
[----:B------:R-:W-:Y:S01]  /*41740*/  VIADD R17, R247, 0x26 ;  /* 0x00000026f7117836 */ /* 0x000fe20000000000 */
[----:B------:R-:W-:-:S05]  /*41750*/  IADD3 R10, P1, R6, R154, RZ ;  /* 0x0000009a060a7210 */ /* 0x000fca0007f3e0ff */
[----:B------:R-:W3:Y:S01]  /*41760*/  LDC R18, c[0x0][0x228] ;  /* 0x00008a00ff127b82 */ /* 0x000ee20000000800 */
[----:B------:R-:W-:Y:S01]  /*41770*/  IMAD.X R11, R13, 0x1, R155, P1 ;  /* 0x000000010d0b7824 */ /* 0x000fe200008e069b */
[C---:B------:R-:W-:Y:S01]  /*41780*/  IADD3 R4, P4, R6.reuse, R149, RZ ;  /* 0x0000009506047210 */ /* 0x040fe20007f9e0ff */
[----:B0-----:R-:W-:Y:S01]  /*41790*/  IMAD.IADD R6, R6, 0x1, R15 ;  /* 0x0000000106067824 */ /* 0x001fe200078e020f */
[----:B------:R-:W-:-:S04]  /*417a0*/  ISETP.GE.AND P1, PT, R17, R0, PT ;  /* 0x000000001100720c */ /* 0x000fc80003f26270 */
[----:B------:R-:W0:Y:S01]  /*417b0*/  LDC R12, c[0x0][0x22c] ;  /* 0x00008b00ff0c7b82 */ /* 0x000e220000000800 */
[----:B------:R-:W-:-:S07]  /*417c0*/  IMAD.X R5, R13, 0x1, R150, P4 ;  /* 0x000000010d057824 */ /* 0x000fce00020e0696 */
[----:B------:R-:W4:Y:S08]  /*417d0*/  LDC R0, c[0x0][0x228] ;  /* 0x00008a00ff007b82 */ /* 0x000f300000000800 */
[----:B------:R-:W4:Y:S01]  /*417e0*/  LDC R15, c[0x0][0x248] ;  /* 0x00009200ff0f7b82 */ /* 0x000f220000000800 */
[----:B------:R3:W-:Y:S07]  /*417f0*/  @P5 STG.E.U8 desc[UR60][R2.64], R94 ;  /* 0x0000005e02005986 */ /* 0x0007ee000c10113c */
[----:B------:R-:W4:Y:S01]  /*41800*/  LDC R17, c[0x0][0x228] ;  /* 0x00008a00ff117b82 */ /* 0x000f220000000800 */
[----:B------:R3:W-:Y:S01]  /*41810*/  @P3 STG.E.U8 desc[UR60][R4.64], R89 ;  /* 0x0000005904003986 */ /* 0x0007e2000c10113c */
[----:B--2---:R-:W-:-:S02]  /*41820*/  ISETP.LT.AND P5, PT, R245, R14, !P1 ;  /* 0x0000000ef500720c */ /* 0x004fc40004fa1270 */
[----:B-1----:R-:W-:Y:S01]  /*41830*/  ISETP.LT.AND P6, PT, R243, R16, !P1 ;  /* 0x00000010f300720c */ /* 0x002fe20004fc1270 */
[----:B------:R1:W-:Y:S01]  /*41840*/  @P2 STG.E.U8 desc[UR60][R8.64], R73 ;  /* 0x0000004908002986 */ /* 0x0003e2000c10113c */
[----:B---3--:R-:W-:Y:S02]  /*41850*/  ISETP.LT.AND P2, PT, R241, R18, !P1 ;  /* 0x00000012f100720c */ /* 0x008fe40004f41270 */
[----:B------:R-:W2:Y:S01]  /*41860*/  LDC R14, c[0x0][0x228] ;  /* 0x00008a00ff0e7b82 */ /* 0x000ea20000000800 */
[----:B------:R3:W-:Y:S01]  /*41870*/  @P0 STG.E.U8 desc[UR60][R10.64], R90 ;  /* 0x0000005a0a000986 */ /* 0x0007e2000c10113c */
[----:B------:R-:W-:Y:S02]  /*41880*/  SHF.R.S32.HI R13, RZ, 0x1f, R6 ;  /* 0x0000001fff0d7819 */ /* 0x000fe40000011406 */
[C---:B------:R-:W-:Y:S02]  /*41890*/  IADD3 R2, P0, R6.reuse, R67, RZ ;  /* 0x0000004306027210 */ /* 0x040fe40007f1e0ff */
[----:B------:R-:W-:-:S02]  /*418a0*/  IADD3 R4, P3, R6, R149, RZ ;  /* 0x0000009506047210 */ /* 0x000fc40007f7e0ff */
[----:B------:R-:W2:Y:S01]  /*418b0*/  LDC R16, c[0x0][0x228] ;  /* 0x00008a00ff107b82 */ /* 0x000ea20000000800 */
[C---:B-1----:R-:W-:Y:S01]  /*418c0*/  IADD3 R8, P4, R6.reuse, R116, RZ ;  /* 0x0000007406087210 */ /* 0x042fe20007f9e0ff */
[----:B------:R-:W-:Y:S01]  /*418d0*/  IMAD.X R3, R13, 0x1, R148, P0 ;  /* 0x000000010d037824 */ /* 0x000fe200000e0694 */
[C---:B------:R-:W-:Y:S02]  /*418e0*/  PRMT R80, R79.reuse, 0x7773, RZ ;  /* 0x000077734f507816 */ /* 0x040fe400000000ff */
[----:B------:R-:W-:Y:S01]  /*418f0*/  PRMT R82, R79, 0x7772, RZ ;  /* 0x000077724f527816 */ /* 0x000fe200000000ff */
[----:B---3--:R-:W-:Y:S01]  /*41900*/  VIADD R11, R247, 0x27 ;  /* 0x00000027f70b7836 */ /* 0x008fe20000000000 */
[----:B------:R-:W-:Y:S01]  /*41910*/  PRMT R78, R79, 0x7771, RZ ;  /* 0x000077714f4e7816 */ /* 0x000fe200000000ff */
[----:B------:R-:W-:Y:S01]  /*41920*/  IMAD.X R5, R13, 0x1, R150, P3 ;  /* 0x000000010d057824 */ /* 0x000fe200018e0696 */
[----:B------:R-:W-:Y:S01]  /*41930*/  PRMT R79, R79, 0x7770, RZ ;  /* 0x000077704f4f7816 */ /* 0x000fe200000000ff */
[----:B------:R-:W-:Y:S01]  /*41940*/  IMAD.X R9, R13, 0x1, R118, P4 ;  /* 0x000000010d097824 */ /* 0x000fe200020e0676 */
[----:B0-----:R-:W-:Y:S01]  /*41950*/  ISETP.GE.AND P0, PT, R11, R12, PT ;  /* 0x0000000c0b00720c */ /* 0x001fe20003f06270 */
[----:B------:R-:W0:Y:S01]  /*41960*/  LDC R18, c[0x0][0x228] ;  /* 0x00008a00ff127b82 */ /* 0x000e220000000800 */
[----:B----4-:R-:W-:Y:S01]  /*41970*/  ISETP.LT.AND P1, PT, R239, R0, !P1 ;  /* 0x00000000ef00720c */ /* 0x010fe20004f21270 */
[----:B------:R1:W-:Y:S01]  /*41980*/  @P5 STG.E.U8 desc[UR60][R2.64], R79 ;  /* 0x0000004f02005986 */ /* 0x0003e2000c10113c */
[C---:B------:R-:W-:Y:S01]  /*41990*/  IMAD.IADD R0, R6.reuse, 0x1, R15 ;  /* 0x0000000106007824 */ /* 0x040fe200078e020f */
[----:B------:R-:W-:-:S02]  /*419a0*/  IADD3 R10, P3, R6, R154, RZ ;  /* 0x0000009a060a7210 */ /* 0x000fc40007f7e0ff */
[----:B------:R3:W-:Y:S02]  /*419b0*/  @P6 STG.E.U8 desc[UR60][R4.64], R78 ;  /* 0x0000004e04006986 */ /* 0x0007e4000c10113c */
[----:B------:R-:W4:Y:S02]  /*419c0*/  LDC R6, c[0x0][0x22c] ;  /* 0x00008b00ff067b82 */ /* 0x000f240000000800 */
[----:B------:R3:W-:Y:S01]  /*419d0*/  @P2 STG.E.U8 desc[UR60][R8.64], R82 ;  /* 0x0000005208002986 */ /* 0x0007e2000c10113c */
[----:B------:R-:W-:-:S05]  /*419e0*/  ISETP.LT.AND P2, PT, R245, R17, !P0 ;  /* 0x00000011f500720c */ /* 0x000fca0004741270 */
[----:B------:R-:W0:Y:S01]  /*419f0*/  LDC R12, c[0x0][0x228] ;  /* 0x00008a00ff0c7b82 */ /* 0x000e220000000800 */
[----:B------:R-:W-:-:S07]  /*41a00*/  IMAD.X R11, R13, 0x1, R155, P3 ;  /* 0x000000010d0b7824 */ /* 0x000fce00018e069b */
[----:B------:R-:W0:Y:S01]  /*41a10*/  LDC R17, c[0x0][0x248] ;  /* 0x00009200ff117b82 */ /* 0x000e220000000800 */
[----:B------:R-:W-:-:S07]  /*41a20*/  SHF.R.S32.HI R13, RZ, 0x1f, R0 ;  /* 0x0000001fff0d7819 */ /* 0x000fce0000011400 */
[----:B------:R-:W0:Y:S01]  /*41a30*/  LDC R15, c[0x0][0x228] ;  /* 0x00008a00ff0f7b82 */ /* 0x000e220000000800 */
[C---:B-1----:R-:W-:Y:S02]  /*41a40*/  IADD3 R2, P5, R0.reuse, R67, RZ ;  /* 0x0000004300027210 */ /* 0x042fe40007fbe0ff */
[----:B--2---:R-:W-:Y:S01]  /*41a50*/  ISETP.LT.AND P4, PT, R243, R14, !P0 ;  /* 0x0000000ef300720c */ /* 0x004fe20004781270 */
[----:B------:R-:W-:Y:S01]  /*41a60*/  @P1 STG.E.U8 desc[UR60][R10.64], R80 ;  /* 0x000000500a001986 */ /* 0x000fe2000c10113c */
[----:B------:R-:W-:Y:S02]  /*41a70*/  ISETP.LT.AND P3, PT, R241, R16, !P0 ;  /* 0x00000010f100720c */ /* 0x000fe40004761270 */
[C---:B---3--:R-:W-:Y:S01]  /*41a80*/  IADD3 R4, P1, R0.reuse, R149, RZ ;  /* 0x0000009500047210 */ /* 0x048fe20007f3e0ff */
[----:B------:R-:W1:Y:S01]  /*41a90*/  LDC R14, c[0x0][0x228] ;  /* 0x00008a00ff0e7b82 */ /* 0x000e620000000800 */
[----:B------:R-:W-:Y:S01]  /*41aa0*/  IMAD.X R3, R13, 0x1, R148, P5 ;  /* 0x000000010d037824 */ /* 0x000fe200028e0694 */
[----:B------:R-:W-:Y:S01]  /*41ab0*/  IADD3 R8, P5, R0, R116, RZ ;  /* 0x0000007400087210 */ /* 0x000fe20007fbe0ff */
[----:B------:R-:W-:-:S02]  /*41ac0*/  VIADD R19, R247, 0x28 ;  /* 0x00000028f7137836 */ /* 0x000fc40000000000 */
[C---:B------:R-:W-:Y:S01]  /*41ad0*/  IMAD.X R5, R13.reuse, 0x1, R150, P1 ;  /* 0x000000010d057824 */ /* 0x040fe200008e0696 */
[----:B------:R2:W-:Y:S01]  /*41ae0*/  @P2 STG.E.U8 desc[UR60][R2.64], R97 ;  /* 0x0000006102002986 */ /* 0x0005e2000c10113c */
[----:B------:R-:W-:Y:S01]  /*41af0*/  IMAD.X R9, R13, 0x1, R118, P5 ;  /* 0x000000010d097824 */ /* 0x000fe200028e0676 */
[----:B------:R-:W3:Y:S01]  /*41b00*/  LDC R16, c[0x0][0x228] ;  /* 0x00008a00ff107b82 */ /* 0x000ee20000000800 */
[----:B----4-:R-:W-:Y:S01]  /*41b10*/  ISETP.GE.AND P1, PT, R19, R6, PT ;  /* 0x000000061300720c */ /* 0x010fe20003f26270 */
[----:B------:R4:W-:Y:S01]  /*41b20*/  @P4 STG.E.U8 desc[UR60][R4.64], R93 ;  /* 0x0000005d04004986 */ /* 0x0009e2000c10113c */
[----:B0-----:R-:W-:Y:S01]  /*41b30*/  ISETP.LT.AND P0, PT, R239, R12, !P0 ;  /* 0x0000000cef00720c */ /* 0x001fe20004701270 */
[C---:B------:R-:W-:Y:S02]  /*41b40*/  IMAD.IADD R6, R0.reuse, 0x1, R17 ;  /* 0x0000000100067824 */ /* 0x040fe400078e0211 */
[----:B------:R0:W-:Y:S02]  /*41b50*/  @P3 STG.E.U8 desc[UR60][R8.64], R92 ;  /* 0x0000005c08003986 */ /* 0x0001e4000c10113c */
[----:B------:R-:W3:Y:S01]  /*41b60*/  LDC R19, c[0x0][0x228] ;  /* 0x00008a00ff137b82 */ /* 0x000ee20000000800 */
[----:B--2---:R-:W-:-:S02]  /*41b70*/  IADD3 R2, P4, R0, R154, RZ ;  /* 0x0000009a00027210 */ /* 0x004fc40007f9e0ff */
[----:B------:R-:W-:-:S03]  /*41b80*/  ISETP.LT.AND P3, PT, R245, R15, !P1 ;  /* 0x0000000ff500720c */ /* 0x000fc60004f61270 */
[----:B------:R-:W-:Y:S02]  /*41b90*/  IMAD.X R3, R13, 0x1, R155, P4 ;  /* 0x000000010d037824 */ /* 0x000fe400020e069b */
[----:B------:R-:W2:Y:S01]  /*41ba0*/  LDC R0, c[0x0][0x22c] ;  /* 0x00008b00ff007b82 */ /* 0x000ea20000000800 */
[----:B------:R-:W-:Y:S02]  /*41bb0*/  SHF.R.S32.HI R13, RZ, 0x1f, R6 ;  /* 0x0000001fff0d7819 */ /* 0x000fe40000011406 */
[----:B----4-:R-:W-:Y:S02]  /*41bc0*/  IADD3 R4, P4, R6, R67, RZ ;  /* 0x0000004306047210 */ /* 0x010fe40007f9e0ff */
[----:B------:R-:W-:-:S03]  /*41bd0*/  ISETP.LT.AND P2, PT, R243, R18, !P1 ;  /* 0x00000012f300720c */ /* 0x000fc60004f41270 */
[----:B------:R-:W4:Y:S01]  /*41be0*/  LDC R17, c[0x0][0x228] ;  /* 0x00008a00ff117b82 */ /* 0x000f220000000800 */
[----:B------:R-:W-:Y:S01]  /*41bf0*/  IMAD.X R5, R13, 0x1, R148, P4 ;  /* 0x000000010d057824 */ /* 0x000fe200020e0694 */
[----:B------:R3:W-:Y:S01]  /*41c00*/  @P0 STG.E.U8 desc[UR60][R2.64], R74 ;  /* 0x0000004a02000986 */ /* 0x0007e2000c10113c */
[----:B-1----:R-:W-:-:S05]  /*41c10*/  ISETP.LT.AND P0, PT, R241, R14, !P1 ;  /* 0x0000000ef100720c */ /* 0x002fca0004f01270 */
[----:B------:R-:W1:Y:S01]  /*41c20*/  LDC R15, c[0x0][0x248] ;  /* 0x00009200ff0f7b82 */ /* 0x000e620000000800 */
[C---:B0-----:R-:W-:Y:S01]  /*41c30*/  IADD3 R8, P4, R6.reuse, R149, RZ ;  /* 0x0000009506087210 */ /* 0x041fe20007f9e0ff */
[----:B------:R0:W-:Y:S06]  /*41c40*/  @P3 STG.E.U8 desc[UR60][R4.64], R100 ;  /* 0x0000006404003986 */ /* 0x0001ec000c10113c */
[----:B------:R-:W0:Y:S01]  /*41c50*/  LDC R18, c[0x0][0x228] ;  /* 0x00008a00ff127b82 */ /* 0x000e220000000800 */
[C---:B------:R-:W-:Y:S01]  /*41c60*/  IADD3 R10, P3, R6.reuse, R116, RZ ;  /* 0x00000074060a7210 */ /* 0x040fe20007f7e0ff */
[----:B------:R-:W-:Y:S01]  /*41c70*/  IMAD.X R9, R13, 0x1, R150, P4 ;  /* 0x000000010d097824 */ /* 0x000fe200020e0696 */
[----:B---3--:R-:W-:Y:S01]  /*41c80*/  ISETP.LT.AND P1, PT, R239, R16, !P1 ;  /* 0x00000010ef00720c */ /* 0x008fe20004f21270 */
[----:B------:R-:W-:Y:S01]  /*41c90*/  VIADD R3, R247, 0x29 ;  /* 0x00000029f7037836 */ /* 0x000fe20000000000 */
[----:B------:R-:W-:Y:S01]  /*41ca0*/  IADD3 R12, P4, R6, R154, RZ ;  /* 0x0000009a060c7210 */ /* 0x000fe20007f9e0ff */
[----:B------:R-:W-:-:S02]  /*41cb0*/  IMAD.X R11, R13, 0x1, R118, P3 ;  /* 0x000000010d0b7824 */ /* 0x000fc400018e0676 */
[----:B------:R-:W3:Y:S01]  /*41cc0*/  LDC R14, c[0x0][0x228] ;  /* 0x00008a00ff0e7b82 */ /* 0x000ee20000000800 */
[----:B------:R-:W-:Y:S01]  /*41cd0*/  @P2 STG.E.U8 desc[UR60][R8.64], R75 ;  /* 0x0000004b08002986 */ /* 0x000fe2000c10113c */
[----:B------:R-:W-:-:S03]  /*41ce0*/  IMAD.X R13, R13, 0x1, R155, P4 ;  /* 0x000000010d0d7824 */ /* 0x000fc600020e069b */
[----:B------:R-:W-:Y:S03]  /*41cf0*/  @P0 STG.E.U8 desc[UR60][R10.64], R95 ;  /* 0x0000005f0a000986 */ /* 0x000fe6000c10113c */
[----:B------:R-:W3:Y:S01]  /*41d00*/  LDC R16, c[0x0][0x228] ;  /* 0x00008a00ff107b82 */ /* 0x000ee20000000800 */
[----:B--2---:R-:W-:Y:S01]  /*41d10*/  ISETP.GE.AND P0, PT, R3, R0, PT ;  /* 0x000000000300720c */ /* 0x004fe20003f06270 */
[----:B-1----:R-:W-:Y:S01]  /*41d20*/  IMAD.IADD R6, R6, 0x1, R15 ;  /* 0x0000000106067824 */ /* 0x002fe200078e020f */
[----:B------:R1:W-:Y:S02]  /*41d30*/  @P1 STG.E.U8 desc[UR60][R12.64], R96 ;  /* 0x000000600c001986 */ /* 0x0003e4000c10113c */
[----:B----4-:R-:W-:-:S03]  /*41d40*/  ISETP.LT.AND P2, PT, R245, R17, !P0 ;  /* 0x00000011f500720c */ /* 0x010fc60004741270 */
[----:B------:R-:W2:Y:S01]  /*41d50*/  LDC R0, c[0x0][0x22c] ;  /* 0x00008b00ff007b82 */ /* 0x000ea20000000800 */
[----:B0-----:R-:W-:Y:S02]  /*41d60*/  ISETP.LT.AND P1, PT, R243, R18, !P0 ;  /* 0x00000012f300720c */ /* 0x001fe40004721270 */
[----:B------:R-:W-:-:S05]  /*41d70*/  SHF.R.S32.HI R15, RZ, 0x1f, R6 ;  /* 0x0000001fff0f7819 */ /* 0x000fca0000011406 */
[----:B------:R-:W0:Y:S01]  /*41d80*/  LDC R17, c[0x0][0x248] ;  /* 0x00009200ff117b82 */ /* 0x000e220000000800 */
[----:B------:R-:W-:-:S07]  /*41d90*/  IADD3 R2, P4, R6, R67, RZ ;  /* 0x0000004306027210 */ /* 0x000fce0007f9e0ff */
[----:B------:R-:W4:Y:S01]  /*41da0*/  LDC R18, c[0x0][0x228] ;  /* 0x00008a00ff127b82 */ /* 0x000f220000000800 */
[C---:B------:R-:W-:Y:S01]  /*41db0*/  IADD3 R4, P3, R6.reuse, R149, RZ ;  /* 0x0000009506047210 */ /* 0x040fe20007f7e0ff */
[----:B------:R-:W-:Y:S01]  /*41dc0*/  IMAD.X R3, R15, 0x1, R148, P4 ;  /* 0x000000010f037824 */ /* 0x000fe200020e0694 */
[----:B---3--:R-:W-:Y:S01]  /*41dd0*/  ISETP.LT.AND P4, PT, R241, R14, !P0 ;  /* 0x0000000ef100720c */ /* 0x008fe20004781270 */
[----:B-1----:R-:W-:Y:S01]  /*41de0*/  VIADD R13, R247, 0x2a ;  /* 0x0000002af70d7836 */ /* 0x002fe20000000000 */
[----:B------:R-:W-:Y:S01]  /*41df0*/  ISETP.LT.AND P0, PT, R239, R16, !P0 ;  /* 0x00000010ef00720c */ /* 0x000fe20004701270 */
[----:B------:R-:W-:Y:S02]  /*41e00*/  IMAD.X R5, R15, 0x1, R150, P3 ;  /* 0x000000010f057824 */ /* 0x000fe400018e0696 */
[----:B------:R-:W1:Y:S01]  /*41e10*/  LDC R20, c[0x0][0x228] ;  /* 0x00008a00ff147b82 */ /* 0x000e620000000800 */
[C---:B------:R-:W-:Y:S01]  /*41e20*/  IADD3 R8, P5, R6.reuse, R116, RZ ;  /* 0x0000007406087210 */ /* 0x040fe20007fbe0ff */
[----:B------:R3:W-:Y:S01]  /*41e30*/  @P2 STG.E.U8 desc[UR60][R2.64], R113 ;  /* 0x0000007102002986 */ /* 0x0007e2000c10113c */
[----:B------:R-:W-:-:S05]  /*41e40*/  IADD3 R10, P2, R6, R154, RZ ;  /* 0x0000009a060a7210 */ /* 0x000fca0007f5e0ff */
[----:B------:R-:W1:Y:S01]  /*41e50*/  LDC R12, c[0x0][0x228] ;  /* 0x00008a00ff0c7b82 */ /* 0x000e620000000800 */
[----:B------:R1:W-:Y:S01]  /*41e60*/  @P1 STG.E.U8 desc[UR60][R4.64], R108 ;  /* 0x0000006c04001986 */ /* 0x0003e2000c10113c */
[----:B------:R-:W-:Y:S01]  /*41e70*/  IMAD.X R9, R15, 0x1, R118, P5 ;  /* 0x000000010f097824 */ /* 0x000fe200028e0676 */
[----:B--2---:R-:W-:Y:S01]  /*41e80*/  ISETP.GE.AND P1, PT, R13, R0, PT ;  /* 0x000000000d00720c */ /* 0x004fe20003f26270 */
[----:B------:R-:W-:-:S04]  /*41e90*/  IMAD.X R11, R15, 0x1, R155, P2 ;  /* 0x000000010f0b7824 */ /* 0x000fc800010e069b */
[----:B------:R-:W2:Y:S01]  /*41ea0*/  LDC R0, c[0x0][0x22c] ;  /* 0x00008b00ff007b82 */ /* 0x000ea20000000800 */
[----:B0-----:R-:W-:Y:S01]  /*41eb0*/  IMAD.IADD R6, R6, 0x1, R17 ;  /* 0x0000000106067824 */ /* 0x001fe200078e0211 */
[----:B------:R0:W-:Y:S01]  /*41ec0*/  @P4 STG.E.U8 desc[UR60][R8.64], R109 ;  /* 0x0000006d08004986 */ /* 0x0001e2000c10113c */
[----:B----4-:R-:W-:-:S05]  /*41ed0*/  ISETP.LT.AND P4, PT, R245, R18, !P1 ;  /* 0x00000012f500720c */ /* 0x010fca0004f81270 */
[----:B------:R-:W4:Y:S01]  /*41ee0*/  LDC R15, c[0x0][0x248] ;  /* 0x00009200ff0f7b82 */ /* 0x000f220000000800 */
[----:B------:R0:W-:Y:S01]  /*41ef0*/  @P0 STG.E.U8 desc[UR60][R10.64], R110 ;  /* 0x0000006e0a000986 */ /* 0x0001e2000c10113c */
[----:B------:R-:W-:Y:S02]  /*41f00*/  SHF.R.S32.HI R13, RZ, 0x1f, R6 ;  /* 0x0000001fff0d7819 */ /* 0x000fe40000011406 */
[----:B---3--:R-:W-:Y:S02]  /*41f10*/  IADD3 R2, P0, R6, R67, RZ ;  /* 0x0000004306027210 */ /* 0x008fe40007f1e0ff */
[----:B------:R-:W-:Y:S02]  /*41f20*/  ISETP.LT.AND P3, PT, R243, R19, !P1 ;  /* 0x00000013f300720c */ /* 0x000fe40004f61270 */
[----:B------:R-:W3:Y:S01]  /*41f30*/  LDC R14, c[0x0][0x228] ;  /* 0x00008a00ff0e7b82 */ /* 0x000ee20000000800 */
[----:B------:R-:W-:Y:S01]  /*41f40*/  IMAD.X R3, R13, 0x1, R148, P0 ;  /* 0x000000010d037824 */ /* 0x000fe200000e0694 */
[----:B-1----:R-:W-:-:S02]  /*41f50*/  ISETP.LT.AND P2, PT, R241, R20, !P1 ;  /* 0x00000014f100720c */ /* 0x002fc40004f41270 */
[----:B------:R-:W-:-:S04]  /*41f60*/  ISETP.LT.AND P0, PT, R239, R12, !P1 ;  /* 0x0000000cef00720c */ /* 0x000fc80004f01270 */
[----:B------:R-:W1:Y:S01]  /*41f70*/  LDC R16, c[0x0][0x228] ;  /* 0x00008a00ff107b82 */ /* 0x000e620000000800 */
[C---:B------:R-:W-:Y:S01]  /*41f80*/  IADD3 R4, P5, R6.reuse, R149, RZ ;  /* 0x0000009506047210 */ /* 0x040fe20007fbe0ff */
[----:B------:R4:W-:Y:S01]  /*41f90*/  @P4 STG.E.U8 desc[UR60][R2.64], R102 ;  /* 0x0000006602004986 */ /* 0x0009e2000c10113c */
[C---:B0-----:R-:W-:Y:S01]  /*41fa0*/  IADD3 R8, P1, R6.reuse, R116, RZ ;  /* 0x0000007406087210 */ /* 0x041fe20007f3e0ff */
[----:B------:R-:W-:Y:S01]  /*41fb0*/  VIADD R19, R247, 0x2b ;  /* 0x0000002bf7137836 */ /* 0x000fe20000000000 */
[----:B------:R-:W-:-:S03]  /*41fc0*/  IADD3 R10, P4, R6, R154, RZ ;  /* 0x0000009a060a7210 */ /* 0x000fc60007f9e0ff */
[----:B------:R-:W0:Y:S01]  /*41fd0*/  LDC R12, c[0x0][0x228] ;  /* 0x00008a00ff0c7b82 */ /* 0x000e220000000800 */
[C---:B------:R-:W-:Y:S02]  /*41fe0*/  IMAD.X R5, R13.reuse, 0x1, R150, P5 ;  /* 0x000000010d057824 */ /* 0x040fe400028e0696 */
[----:B------:R-:W-:-:S05]  /*41ff0*/  IMAD.X R9, R13, 0x1, R118, P1 ;  /* 0x000000010d097824 */ /* 0x000fca00008e0676 */
[----:B------:R-:W0:Y:S01]  /*42000*/  LDC R17, c[0x0][0x228] ;  /* 0x00008a00ff117b82 */ /* 0x000e220000000800 */
[----:B------:R-:W-:Y:S01]  /*42010*/  IMAD.X R11, R13, 0x1, R155, P4 ;  /* 0x000000010d0b7824 */ /* 0x000fe200020e069b */
[----:B--2---:R-:W-:Y:S01]  /*42020*/  ISETP.GE.AND P1, PT, R19, R0, PT ;  /* 0x000000001300720c */ /* 0x004fe20003f26270 */
[----:B----4-:R-:W-:Y:S01]  /*42030*/  IMAD.IADD R6, R6, 0x1, R15 ;  /* 0x0000000106067824 */ /* 0x010fe200078e020f */
[----:B------:R-:W-:Y:S04]  /*42040*/  @P3 STG.E.U8 desc[UR60][R4.64], R98 ;  /* 0x0000006204003986 */ /* 0x000fe8000c10113c */
[----:B------:R-:W2:Y:S01]  /*42050*/  LDC R0, c[0x0][0x22c] ;  /* 0x00008b00ff007b82 */ /* 0x000ea20000000800 */
[----:B------:R4:W-:Y:S01]  /*42060*/  @P2 STG.E.U8 desc[UR60][R8.64], R64 ;  /* 0x0000004008002986 */ /* 0x0009e2000c10113c */
[----:B------:R-:W-:-:S03]  /*42070*/  SHF.R.S32.HI R13, RZ, 0x1f, R6 ;  /* 0x0000001fff0d7819 */ /* 0x000fc60000011406 */
[----:B------:R0:W-:Y:S03]  /*42080*/  @P0 STG.E.U8 desc[UR60][R10.64], R99 ;  /* 0x000000630a000986 */ /* 0x0001e6000c10113c */
[----:B------:R-:W2:Y:S01]  /*42090*/  LDC R15, c[0x0][0x248] ;  /* 0x00009200ff0f7b82 */ /* 0x000ea20000000800 */
[----:B------:R-:W-:Y:S02]  /*420a0*/  IADD3 R2, P0, R6, R67, RZ ;  /* 0x0000004306027210 */ /* 0x000fe40007f1e0ff */
[----:B---3--:R-:W-:-:S03]  /*420b0*/  ISETP.LT.AND P5, PT, R245, R14, !P1 ;  /* 0x0000000ef500720c */ /* 0x008fc60004fa1270 */
[----:B------:R-:W-:Y:S01]  /*420c0*/  IMAD.X R3, R13, 0x1, R148, P0 ;  /* 0x000000010d037824 */ /* 0x000fe200000e0694 */
[----:B----4-:R-:W-:Y:S01]  /*420d0*/  IADD3 R8, P0, R6, R116, RZ ;  /* 0x0000007406087210 */ /* 0x010fe20007f1e0ff */
[----:B------:R-:W3:Y:S01]  /*420e0*/  LDC R14, c[0x0][0x228] ;  /* 0x00008a00ff0e7b82 */ /* 0x000ee20000000800 */
[----:B-1----:R-:W-:Y:S02]  /*420f0*/  ISETP.LT.AND P3, PT, R243, R16, !P1 ;  /* 0x00000010f300720c */ /* 0x002fe40004f61270 */
[----:B0-----:R-:W-:Y:S01]  /*42100*/  ISETP.LT.AND P2, PT, R241, R12, !P1 ;  /* 0x0000000cf100720c */ /* 0x001fe20004f41270 */
[----:B------:R-:W-:-:S04]  /*42110*/  IMAD.X R9, R13, 0x1, R118, P0 ;  /* 0x000000010d097824 */ /* 0x000fc800000e0676 */
[----:B------:R-:W0:Y:S01]  /*42120*/  LDC R16, c[0x0][0x228] ;  /* 0x00008a00ff107b82 */ /* 0x000e220000000800 */
[----:B------:R-:W-:Y:S01]  /*42130*/  ISETP.LT.AND P0, PT, R239, R17, !P1 ;  /* 0x00000011ef00720c */ /* 0x000fe20004f01270 */
[----:B------:R-:W-:Y:S01]  /*42140*/  VIADD R17, R247, 0x2c ;  /* 0x0000002cf7117836 */ /* 0x000fe20000000000 */
[----:B------:R-:W-:-:S05]  /*42150*/  IADD3 R10, P1, R6, R154, RZ ;  /* 0x0000009a060a7210 */ /* 0x000fca0007f3e0ff */
[----:B------:R-:W1:Y:S01]  /*42160*/  LDC R18, c[0x0][0x228] ;  /* 0x00008a00ff127b82 */ /* 0x000e620000000800 */
[----:B------:R-:W-:Y:S01]  /*42170*/  IMAD.X R11, R13, 0x1, R155, P1 ;  /* 0x000000010d0b7824 */ /* 0x000fe200008e069b */
[C---:B------:R-:W-:Y:S01]  /*42180*/  IADD3 R4, P4, R6.reuse, R149, RZ ;  /* 0x0000009506047210 */ /* 0x040fe20007f9e0ff */
[----:B--2---:R-:W-:Y:S01]  /*42190*/  IMAD.IADD R6, R6, 0x1, R15 ;  /* 0x0000000106067824 */ /* 0x004fe200078e020f */
[----:B------:R-:W-:-:S04]  /*421a0*/  ISETP.GE.AND P1, PT, R17, R0, PT ;  /* 0x000000001100720c */ /* 0x000fc80003f26270 */
[----:B------:R-:W2:Y:S01]  /*421b0*/  LDC R12, c[0x0][0x22c] ;  /* 0x00008b00ff0c7b82 */ /* 0x000ea20000000800 */
[----:B------:R-:W-:-:S07]  /*421c0*/  IMAD.X R5, R13, 0x1, R150, P4 ;  /* 0x000000010d057824 */ /* 0x000fce00020e0696 */
[----:B------:R-:W4:Y:S08]  /*421d0*/  LDC R0, c[0x0][0x228] ;  /* 0x00008a00ff007b82 */ /* 0x000f300000000800 */
[----:B------:R-:W4:Y:S01]  /*421e0*/  LDC R15, c[0x0][0x248] ;  /* 0x00009200ff0f7b82 */ /* 0x000f220000000800 */
[----:B------:R1:W-:Y:S07]  /*421f0*/  @P5 STG.E.U8 desc[UR60][R2.64], R142 ;  /* 0x0000008e02005986 */ /* 0x0003ee000c10113c */
[----:B------:R-:W4:Y:S01]  /*42200*/  LDC R17, c[0x0][0x228] ;  /* 0x00008a00ff117b82 */ /* 0x000f220000000800 */
[----:B------:R1:W-:Y:S01]  /*42210*/  @P3 STG.E.U8 desc[UR60][R4.64], R111 ;  /* 0x0000006f04003986 */ /* 0x0003e2000c10113c */
[----:B---3--:R-:W-:-:S02]  /*42220*/  ISETP.LT.AND P5, PT, R245, R14, !P1 ;  /* 0x0000000ef500720c */ /* 0x008fc40004fa1270 */
[----:B0-----:R-:W-:Y:S01]  /*42230*/  ISETP.LT.AND P6, PT, R243, R16, !P1 ;  /* 0x00000010f300720c */ /* 0x001fe20004fc1270 */
[----:B------:R0:W-:Y:S01]  /*42240*/  @P2 STG.E.U8 desc[UR60][R8.64], R68 ;  /* 0x0000004408002986 */ /* 0x0001e2000c10113c */
[----:B-1----:R-:W-:Y:S02]  /*42250*/  ISETP.LT.AND P2, PT, R241, R18, !P1 ;  /* 0x00000012f100720c */ /* 0x002fe40004f41270 */
[----:B------:R-:W1:Y:S01]  /*42260*/  LDC R14, c[0x0][0x228] ;  /* 0x00008a00ff0e7b82 */ /* 0x000e620000000800 */
[----:B------:R3:W-:Y:S01]  /*42270*/  @P0 STG.E.U8 desc[UR60][R10.64], R112 ;  /* 0x000000700a000986 */ /* 0x0007e2000c10113c */
[----:B------:R-:W-:Y:S02]  /*42280*/  SHF.R.S32.HI R13, RZ, 0x1f, R6 ;  /* 0x0000001fff0d7819 */ /* 0x000fe40000011406 */
[C---:B------:R-:W-:Y:S02]  /*42290*/  IADD3 R2, P0, R6.reuse, R67, RZ ;  /* 0x0000004306027210 */ /* 0x040fe40007f1e0ff */
[----:B------:R-:W-:-:S02]  /*422a0*/  IADD3 R4, P3, R6, R149, RZ ;  /* 0x0000009506047210 */ /* 0x000fc40007f7e0ff */
[----:B------:R-:W1:Y:S01]  /*422b0*/  LDC R16, c[0x0][0x228] ;  /* 0x00008a00ff107b82 */ /* 0x000e620000000800 */
[C---:B0-----:R-:W-:Y:S01]  /*422c0*/  IADD3 R8, P4, R6.reuse, R116, RZ ;  /* 0x0000007406087210 */ /* 0x041fe20007f9e0ff */
[----:B------:R-:W-:Y:S02]  /*422d0*/  IMAD.X R3, R13, 0x1, R148, P0 ;  /* 0x000000010d037824 */ /* 0x000fe400000e0694 */
[----:B---3--:R-:W-:Y:S02]  /*422e0*/  VIADD R11, R247, 0x2d ;  /* 0x0000002df70b7836 */ /* 0x008fe40000000000 */
[C---:B------:R-:W-:Y:S02]  /*422f0*/  IMAD.X R5, R13.reuse, 0x1, R150, P3 ;  /* 0x000000010d057824 */ /* 0x040fe400018e0696 */
[----:B------:R-:W0:Y:S01]  /*42300*/  LDC R18, c[0x0][0x228] ;  /* 0x00008a00ff127b82 */ /* 0x000e220000000800 */
[----:B------:R-:W-:Y:S01]  /*42310*/  IMAD.X R9, R13, 0x1, R118, P4 ;  /* 0x000000010d097824 */ /* 0x000fe200020e0676 */
[----:B--2---:R-:W-:Y:S01]  /*42320*/  ISETP.GE.AND P0, PT, R11, R12, PT ;  /* 0x0000000c0b00720c */ /* 0x004fe20003f06270 */
[----:B------:R2:W-:Y:S01]  /*42330*/  @P5 STG.E.U8 desc[UR60][R2.64], R106 ;  /* 0x0000006a02005986 */ /* 0x0005e2000c10113c */
[----:B----4-:R-:W-:Y:S01]  /*42340*/  ISETP.LT.AND P1, PT, R239, R0, !P1 ;  /* 0x00000000ef00720c */ /* 0x010fe20004f21270 */
[C---:B------:R-:W-:Y:S01]  /*42350*/  IMAD.IADD R0, R6.reuse, 0x1, R15 ;  /* 0x0000000106007824 */ /* 0x040fe200078e020f */
[----:B------:R-:W-:Y:S01]  /*42360*/  IADD3 R10, P3, R6, R154, RZ ;  /* 0x0000009a060a7210 */ /* 0x000fe20007f7e0ff */
[----:B------:R3:W-:Y:S01]  /*42370*/  @P6 STG.E.U8 desc[UR60][R4.64], R65 ;  /* 0x0000004104006986 */ /* 0x0007e2000c10113c */
[----:B------:R-:W4:Y:S03]  /*42380*/  LDC R6, c[0x0][0x22c] ;  /* 0x00008b00ff067b82 */ /* 0x000f260000000800 */
[----:B------:R3:W-:Y:S01]  /*42390*/  @P2 STG.E.U8 desc[UR60][R8.64], R103 ;  /* 0x0000006708002986 */ /* 0x0007e2000c10113c */
[----:B------:R-:W-:-:S04]  /*423a0*/  ISETP.LT.AND P2, PT, R245, R17, !P0 ;  /* 0x00000011f500720c */ /* 0x000fc80004741270 */
[----:B------:R-:W0:Y:S01]  /*423b0*/  LDC R12, c[0x0][0x228] ;  /* 0x00008a00ff0c7b82 */ /* 0x000e220000000800 */
[----:B------:R-:W-:-:S07]  /*423c0*/  IMAD.X R11, R13, 0x1, R155, P3 ;  /* 0x000000010d0b7824 */ /* 0x000fce00018e069b */
[----:B------:R-:W0:Y:S01]  /*423d0*/  LDC R17, c[0x0][0x248] ;  /* 0x00009200ff117b82 */ /* 0x000e220000000800 */
[----:B------:R-:W-:-:S07]  /*423e0*/  SHF.R.S32.HI R13, RZ, 0x1f, R0 ;  /* 0x0000001fff0d7819 */ /* 0x000fce0000011400 */
[----:B------:R-:W0:Y:S01]  /*423f0*/  LDC R15, c[0x0][0x228] ;  /* 0x00008a00ff0f7b82 */ /* 0x000e220000000800 */
[C---:B--2---:R-:W-:Y:S02]  /*42400*/  IADD3 R2, P5, R0.reuse, R67, RZ ;  /* 0x0000004300027210 */ /* 0x044fe40007fbe0ff */
[----:B-1----:R-:W-:Y:S01]  /*42410*/  ISETP.LT.AND P4, PT, R243, R14, !P0 ;  /* 0x0000000ef300720c */ /* 0x002fe20004781270 */
        /* <DEDUP_REMOVED lines=10> */
[----:B----4-:R-:W-:Y:S01]  /*424c0*/  ISETP.GE.AND P1, PT, R19, R6, PT ;  /* 0x000000061300720c */ /* 0x010fe20003f26270 */
[----:B------:R-:W3:Y:S01]  /*424d0*/  LDC R16, c[0x0][0x228] ;  /* 0x00008a00ff107b82 */ /* 0x000ee20000000800 */
[----:B------:R4:W-:Y:S01]  /*424e0*/  @P4 STG.E.U8 desc[UR60][R4.64], R115 ;  /* 0x0000007304004986 */ /* 0x0009e2000c10113c */
[----:B0-----:R-:W-:Y:S01]  /*424f0*/  ISETP.LT.AND P0, PT, R239, R12, !P0 ;  /* 0x0000000cef00720c */ /* 0x001fe20004701270 */
[C---:B------:R-:W-:Y:S02]  /*42500*/  IMAD.IADD R6, R0.reuse, 0x1, R17 ;  /* 0x0000000100067824 */ /* 0x040fe400078e0211 */
[----:B------:R0:W-:Y:S03]  /*42510*/  @P3 STG.E.U8 desc[UR60][R8.64], R114 ;  /* 0x0000007208003986 */ /* 0x0001e6000c10113c */
[----:B------:R-:W3:Y:S01]  /*42520*/  LDC R19, c[0x0][0x228] ;  /* 0x00008a00ff137b82 */ /* 0x000ee20000000800 */
[----:B--2---:R-:W-:-:S02]  /*42530*/  IADD3 R2, P4, R0, R154, RZ ;  /* 0x0000009a00027210 */ /* 0x004fc40007f9e0ff */
[----:B------:R-:W-:-:S03]  /*42540*/  ISETP.LT.AND P3, PT, R245, R15, !P1 ;  /* 0x0000000ff500720c */ /* 0x000fc60004f61270 */
[----:B------:R-:W-:Y:S02]  /*42550*/  IMAD.X R3, R13, 0x1, R155, P4 ;  /* 0x000000010d037824 */ /* 0x000fe400020e069b */
[----:B------:R-:W2:Y:S01]  /*42560*/  LDC R0, c[0x0][0x22c] ;  /* 0x00008b00ff007b82 */ /* 0x000ea20000000800 */
[----:B------:R-:W-:Y:S02]  /*42570*/  SHF.R.S32.HI R13, RZ, 0x1f, R6 ;  /* 0x0000001fff0d7819 */ /* 0x000fe40000011406 */
[----:B----4-:R-:W-:-:S05]  /*42580*/  IADD3 R4, P4, R6, R67, RZ ;  /* 0x0000004306047210 */ /* 0x010fca0007f9e0ff */
[----:B------:R-:W4:Y:S01]  /*42590*/  LDC R17, c[0x0][0x228] ;  /* 0x00008a00ff117b82 */ /* 0x000f220000000800 */
[----:B------:R-:W-:Y:S01]  /*425a0*/  IMAD.X R5, R13, 0x1, R148, P4 ;  /* 0x000000010d057824 */ /* 0x000fe200020e0694 */
[----:B------:R-:W-:Y:S01]  /*425b0*/  ISETP.LT.AND P2, PT, R243, R18, !P1 ;  /* 0x00000012f300720c */ /* 0x000fe20004f41270 */
[----:B------:R3:W-:Y:S01]  /*425c0*/  @P0 STG.E.U8 desc[UR60][R2.64], R69 ;  /* 0x0000004502000986 */ /* 0x0007e2000c10113c */
[----:B-1----:R-:W-:-:S04]  /*425d0*/  ISETP.LT.AND P0, PT, R241, R14, !P1 ;  /* 0x0000000ef100720c */ /* 0x002fc80004f01270 */
[----:B------:R-:W1:Y:S01]  /*425e0*/  LDC R15, c[0x0][0x248] ;  /* 0x00009200ff0f7b82 */ /* 0x000e620000000800 */
[C---:B0-----:R-:W-:Y:S01]  /*425f0*/  IADD3 R8, P4, R6.reuse, R149, RZ ;  /* 0x0000009506087210 */ /* 0x041fe20007f9e0ff */
[----:B------:R0:W-:Y:S01]  /*42600*/  @P3 STG.E.U8 desc[UR60][R4.64], R107 ;  /* 0x0000006b04003986 */ /* 0x0001e2000c10113c */
[----:B------:R-:W-:-:S05]  /*42610*/  IADD3 R10, P3, R6, R116, RZ ;  /* 0x00000074060a7210 */ /* 0x000fca0007f7e0ff */
[----:B------:R-:W0:Y:S01]  /*42620*/  LDC R18, c[0x0][0x228] ;  /* 0x00008a00ff127b82 */ /* 0x000e220000000800 */
[C---:B------:R-:W-:Y:S02]  /*42630*/  IMAD.X R9, R13.reuse, 0x1, R150, P4 ;  /* 0x000000010d097824 */ /* 0x040fe400020e0696 */
[----:B------:R-:W-:Y:S01]  /*42640*/  IMAD.X R11, R13, 0x1, R118, P3 ;  /* 0x000000010d0b7824 */ /* 0x000fe200018e0676 */
[----:B---3--:R-:W-:Y:S01]  /*42650*/  ISETP.LT.AND P1, PT, R239, R16, !P1 ;  /* 0x00000010ef00720c */ /* 0x008fe20004f21270 */
[----:B------:R-:W-:Y:S01]  /*42660*/  VIADD R3, R247, 0x2f ;  /* 0x0000002ff7037836 */ /* 0x000fe20000000000 */
[----:B------:R-:W-:Y:S01]  /*42670*/  @P2 STG.E.U8 desc[UR60][R8.64], R104 ;  /* 0x0000006808002986 */ /* 0x000fe2000c10113c */
[----:B------:R-:W-:Y:S01]  /*42680*/  IADD3 R12, P4, R6, R154, RZ ;  /* 0x0000009a060c7210 */ /* 0x000fe20007f9e0ff */
[----:B------:R-:W3:Y:S02]  /*42690*/  LDC R14, c[0x0][0x228] ;  /* 0x00008a00ff0e7b82 */ /* 0x000ee40000000800 */
[----:B------:R-:W-:Y:S01]  /*426a0*/  @P0 STG.E.U8 desc[UR60][R10.64], R66 ;  /* 0x000000420a000986 */ /* 0x000fe2000c10113c */
[----:B--2---:R-:W-:-:S05]  /*426b0*/  ISETP.GE.AND P0, PT, R3, R0, PT ;  /* 0x000000000300720c */ /* 0x004fca0003f06270 */
[----:B------:R-:W2:Y:S01]  /*426c0*/  LDC R16, c[0x0][0x228] ;  /* 0x00008a00ff107b82 */ /* 0x000ea20000000800 */
[----:B------:R-:W-:Y:S01]  /*426d0*/  IMAD.X R13, R13, 0x1, R155, P4 ;  /* 0x000000010d0d7824 */ /* 0x000fe200020e069b */
[----:B----4-:R-:W-:-:S06]  /*426e0*/  ISETP.LT.AND P2, PT, R245, R17, !P0 ;  /* 0x00000011f500720c */ /* 0x010fcc0004741270 */
[----:B------:R-:W4:Y:S01]  /*426f0*/  LDC R0, c[0x0][0x22c] ;  /* 0x00008b00ff007b82 */ /* 0x000f220000000800 */
[----:B-1----:R-:W-:Y:S01]  /*42700*/  IMAD.IADD R6, R6, 0x1, R15 ;  /* 0x0000000106067824 */ /* 0x002fe200078e020f */
[----:B------:R1:W-:Y:S01]  /*42710*/  @P1 STG.E.U8 desc[UR60][R12.64], R105 ;  /* 0x000000690c001986 */ /* 0x0003e2000c10113c */
[----:B0-----:R-:W-:-:S05]  /*42720*/  ISETP.LT.AND P1, PT, R243, R18, !P0 ;  /* 0x00000012f300720c */ /* 0x001fca0004721270 */
[----:B------:R-:W0:Y:S01]  /*42730*/  LDC R17, c[0x0][0x248] ;  /* 0x00009200ff117b82 */ /* 0x000e220000000800 */
[----:B------:R-:W-:Y:S02]  /*42740*/  SHF.R.S32.HI R15, RZ, 0x1f, R6 ;  /* 0x0000001fff0f7819 */ /* 0x000fe40000011406 */
[----:B------:R-:W-:-:S05]  /*42750*/  IADD3 R2, P4, R6, R67, RZ ;  /* 0x0000004306027210 */ /* 0x000fca0007f9e0ff */
[----:B------:R-:W0:Y:S01]  /*42760*/  LDC R18, c[0x0][0x228] ;  /* 0x00008a00ff127b82 */ /* 0x000e220000000800 */
[----:B------:R-:W-:Y:S01]  /*42770*/  IADD3 R4, P3, R6, R149, RZ ;  /* 0x0000009506047210 */ /* 0x000fe20007f7e0ff */
[----:B------:R-:W-:-:S06]  /*42780*/  IMAD.X R3, R15, 0x1, R148, P4 ;  /* 0x000000010f037824 */ /* 0x000fcc00020e0694 */
[----:B------:R-:W0:Y:S01]  /*42790*/  LDC R20, c[0x0][0x228] ;  /* 0x00008a00ff147b82 */ /* 0x000e220000000800 */
[----:B------:R-:W-:Y:S01]  /*427a0*/  IMAD.X R5, R15, 0x1, R150, P3 ;  /* 0x000000010f057824 */ /* 0x000fe200018e0696 */
[----:B---3--:R-:W-:Y:S01]  /*427b0*/  ISETP.LT.AND P4, PT, R241, R14, !P0 ;  /* 0x0000000ef100720c */ /* 0x008fe20004781270 */
[----:B-1----:R-:W-:Y:S01]  /*427c0*/  VIADD R13, R247, 0x30 ;  /* 0x00000030f70d7836 */ /* 0x002fe20000000000 */
[----:B--2---:R-:W-:-:S04]  /*427d0*/  ISETP.LT.AND P0, PT, R239, R16, !P0 ;  /* 0x00000010ef00720c */ /* 0x004fc80004701270 */
[----:B------:R-:W1:Y:S01]  /*427e0*/  LDC R12, c[0x0][0x228] ;  /* 0x00008a00ff0c7b82 */ /* 0x000e620000000800 */
[----:B------:R2:W-:Y:S01]  /*427f0*/  @P2 STG.E.U8 desc[UR60][R2.64], R147 ;  /* 0x0000009302002986 */ /* 0x0005e2000c10113c */
[C---:B------:R-:W-:Y:S02]  /*42800*/  IADD3 R8, P5, R6.reuse, R116, RZ ;  /* 0x0000007406087210 */ /* 0x040fe40007fbe0ff */
[C---:B------:R-:W-:Y:S01]  /*42810*/  IADD3 R10, P2, R6.reuse, R154, RZ ;  /* 0x0000009a060a7210 */ /* 0x040fe20007f5e0ff */
[----:B------:R3:W-:Y:S01]  /*42820*/  @P1 STG.E.U8 desc[UR60][R4.64], R144 ;  /* 0x0000009004001986 */ /* 0x0007e2000c10113c */
[----:B----4-:R-:W-:Y:S02]  /*42830*/  ISETP.GE.AND P1, PT, R13, R0, PT ;  /* 0x000000000d00720c */ /* 0x010fe40003f26270 */
[----:B------:R-:W4:Y:S01]  /*42840*/  LDC R0, c[0x0][0x22c] ;  /* 0x00008b00ff007b82 */ /* 0x000f220000000800 */
[----:B0-----:R-:W-:Y:S02]  /*42850*/  IMAD.IADD R6, R6, 0x1, R17 ;  /* 0x0000000106067824 */ /* 0x001fe400078e0211 */
[----:B------:R-:W-:-:S02]  /*42860*/  IMAD.X R9, R15, 0x1, R118, P5 ;  /* 0x000000010f097824 */ /* 0x000fc400028e0676 */
[----:B------:R-:W-:-:S03]  /*42870*/  IMAD.X R11, R15, 0x1, R155, P2 ;  /* 0x000000010f0b7824 */ /* 0x000fc600010e069b */
[----:B------:R-:W0:Y:S01]  /*42880*/  LDC R14, c[0x0][0x228] ;  /* 0x00008a00ff0e7b82 */ /* 0x000e220000000800 */
[----:B------:R-:W-:Y:S01]  /*42890*/  SHF.R.S32.HI R13, RZ, 0x1f, R6 ;  /* 0x0000001fff0d7819 */ /* 0x000fe20000011406 */
[----:B------:R3:W-:Y:S01]  /*428a0*/  @P4 STG.E.U8 desc[UR60][R8.64], R143 ;  /* 0x0000008f08004986 */ /* 0x0007e2000c10113c */
[C---:B--2---:R-:W-:Y:S02]  /*428b0*/  IADD3 R2, P3, R6.reuse, R67, RZ ;  /* 0x0000004306027210 */ /* 0x044fe40007f7e0ff */
[----:B------:R-:W-:Y:S01]  /*428c0*/  ISETP.LT.AND P5, PT, R245, R18, !P1 ;  /* 0x00000012f500720c */ /* 0x000fe20004fa1270 */
[----:B------:R2:W-:Y:S02]  /*428d0*/  @P0 STG.E.U8 desc[UR60][R10.64], R145 ;  /* 0x000000910a000986 */ /* 0x0005e4000c10113c */
[----:B------:R-:W0:Y:S01]  /*428e0*/  LDC R21, c[0x0][0x248] ;  /* 0x00009200ff157b82 */ /* 0x000e220000000800 */
[----:B------:R-:W-:Y:S02]  /*428f0*/  ISETP.LT.AND P2, PT, R243, R19, !P1 ;  /* 0x00000013f300720c */ /* 0x000fe40004f41270 */
[----:B------:R-:W-:Y:S01]  /*42900*/  ISETP.LT.AND P0, PT, R241, R20, !P1 ;  /* 0x00000014f100720c */ /* 0x000fe20004f01270 */
[----:B------:R-:W-:Y:S01]  /*42910*/  IMAD.X R3, R13, 0x1, R148, P3 ;  /* 0x000000010d037824 */ /* 0x000fe200018e0694 */
[----:B---3--:R-:W-:-:S02]  /*42920*/  IADD3 R4, P4, R6, R149, RZ ;  /* 0x0000009506047210 */ /* 0x008fc40007f9e0ff */
[----:B------:R-:W-:Y:S01]  /*42930*/  IADD3 R8, P3, R6, R116, RZ ;  /* 0x0000007406087210 */ /* 0x000fe20007f7e0ff */
[----:B------:R-:W3:Y:S01]  /*42940*/  LDC R16, c[0x0][0x228] ;  /* 0x00008a00ff107b82 */ /* 0x000ee20000000800 */
[C---:B------:R-:W-:Y:S01]  /*42950*/  PRMT R19, R60.reuse, 0x7770, RZ ;  /* 0x000077703c137816 */ /* 0x040fe200000000ff */
[C---:B------:R-:W-:Y:S01]  /*42960*/  IMAD.X R5, R13.reuse, 0x1, R150, P4 ;  /* 0x000000010d057824 */ /* 0x040fe200020e0696 */
[----:B------:R-:W-:Y:S01]  /*42970*/  PRMT R17, R60, 0x7771, RZ ;  /* 0x000077713c117816 */ /* 0x000fe200000000ff */
[----:B------:R-:W-:Y:S01]  /*42980*/  IMAD.X R9, R13, 0x1, R118, P3 ;  /* 0x000000010d097824 */ /* 0x000fe200018e0676 */
[----:B-1----:R-:W-:-:S03]  /*42990*/  ISETP.LT.AND P1, PT, R239, R12, !P1 ;  /* 0x0000000cef00720c */ /* 0x002fc60004f21270 */
[----:B------:R-:W1:Y:S01]  /*429a0*/  LDC R18, c[0x0][0x228] ;  /* 0x00008a00ff127b82 */ /* 0x000e620000000800 */
[----:B------:R-:W-:Y:S01]  /*429b0*/  PRMT R15, R60, 0x7772, RZ ;  /* 0x000077723c0f7816 */ /* 0x000fe200000000ff */
[----:B------:R-:W-:Y:S01]  /*429c0*/  VIADD R23, R247, 0x31 ;  /* 0x00000031f7177836 */ /* 0x000fe20000000000 */
[----:B------:R3:W-:Y:S05]  /*429d0*/  @P5 STG.E.U8 desc[UR60][R2.64], R19 ;  /* 0x0000001302005986 */ /* 0x0007ea000c10113c */
[----:B------:R-:W1:Y:S01]  /*429e0*/  LDC R12, c[0x0][0x228] ;  /* 0x00008a00ff0c7b82 */ /* 0x000e620000000800 */
[----:B------:R1:W-:Y:S01]  /*429f0*/  @P2 STG.E.U8 desc[UR60][R4.64], R17 ;  /* 0x0000001104002986 */ /* 0x0003e2000c10113c */
[----:B--2---:R-:W-:-:S03]  /*42a00*/  IADD3 R10, P2, R6, R154, RZ ;  /* 0x0000009a060a7210 */ /* 0x004fc60007f5e0ff */
[----:B------:R2:W-:Y:S01]  /*42a10*/  @P0 STG.E.U8 desc[UR60][R8.64], R15 ;  /* 0x0000000f08000986 */ /* 0x0005e2000c10113c */
[----:B----4-:R-:W-:Y:S02]  /*42a20*/  ISETP.GE.AND P0, PT, R23, R0, PT ;  /* 0x000000001700720c */ /* 0x010fe40003f06270 */
[----:B------:R-:W4:Y:S01]  /*42a30*/  LDC R0, c[0x0][0x22c] ;  /* 0x00008b00ff007b82 */ /* 0x000f220000000800 */
[----:B------:R-:W-:Y:S01]  /*42a40*/  IMAD.X R11, R13, 0x1, R155, P2 ;  /* 0x000000010d0b7824 */ /* 0x000fe200010e069b */
[----:B0-----:R-:W-:Y:S01]  /*42a50*/  ISETP.LT.AND P5, PT, R245, R14, !P0 ;  /* 0x0000000ef500720c */ /* 0x001fe200047a1270 */
[----:B------:R-:W-:Y:S01]  /*42a60*/  IMAD.IADD R6, R6, 0x1, R21 ;  /* 0x0000000106067824 */ /* 0x000fe200078e0215 */
[----:B------:R-:W-:-:S04]  /*42a70*/  PRMT R13, R60, 0x7773, RZ ;  /* 0x000077733c0d7816 */ /* 0x000fc800000000ff */
[----:B------:R-:W0:Y:S01]  /*42a80*/  LDC R23, c[0x0][0x248] ;  /* 0x00009200ff177b82 */ /* 0x000e220000000800 */
[----:B------:R4:W-:Y:S07]  /*42a90*/  @P1 STG.E.U8 desc[UR60][R10.64], R13 ;  /* 0x0000000d0a001986 */ /* 0x0009ee000c10113c */
[----:B------:R-:W0:Y:S01]  /*42aa0*/  LDC R14, c[0x0][0x228] ;  /* 0x00008a00ff0e7b82 */ /* 0x000e220000000800 */
[----:B---3--:R-:W-:Y:S02]  /*42ab0*/  ISETP.LT.AND P3, PT, R243, R16, !P0 ;  /* 0x00000010f300720c */ /* 0x008fe40004761270 */
[----:B------:R-:W-:-:S02]  /*42ac0*/  SHF.R.S32.HI R21, RZ, 0x1f, R6 ;  /* 0x0000001fff157819 */ /* 0x000fc40000011406 */
[C---:B------:R-:W-:Y:S02]  /*42ad0*/  IADD3 R2, P1, R6.reuse, R67, RZ ;  /* 0x0000004306027210 */ /* 0x040fe40007f3e0ff */
[----:B-1----:R-:W-:Y:S01]  /*42ae0*/  ISETP.LT.AND P2, PT, R241, R18, !P0 ;  /* 0x00000012f100720c */ /* 0x002fe20004741270 */
[----:B------:R-:W1:Y:S01]  /*42af0*/  LDC R16, c[0x0][0x228] ;  /* 0x00008a00ff107b82 */ /* 0x000e620000000800 */
[----:B------:R-:W-:Y:S01]  /*42b00*/  IADD3 R4, P4, R6, R149, RZ ;  /* 0x0000009506047210 */ /* 0x000fe20007f9e0ff */
[----:B------:R-:W-:Y:S01]  /*42b10*/  IMAD.X R3, R21, 0x1, R148, P1 ;  /* 0x0000000115037824 */ /* 0x000fe200008e0694 */
[----:B------:R-:W-:Y:S01]  /*42b20*/  ISETP.LT.AND P1, PT, R239, R12, !P0 ;  /* 0x0000000cef00720c */ /* 0x000fe20004721270 */
[----:B------:R-:W-:Y:S01]  /*42b30*/  VIADD R25, R247, 0x32 ;  /* 0x00000032f7197836 */ /* 0x000fe20000000000 */
[----:B------:R-:W-:-:S03]  /*42b40*/  PRMT R19, R56, 0x7770, RZ ;  /* 0x0000777038137816 */ /* 0x000fc600000000ff */
[----:B------:R-:W3:Y:S01]  /*42b50*/  LDC R18, c[0x0][0x228] ;  /* 0x00008a00ff127b82 */ /* 0x000ee20000000800 */
[----:B--2---:R-:W-:Y:S01]  /*42b60*/  IADD3 R8, P0, R6, R116, RZ ;  /* 0x0000007406087210 */ /* 0x004fe20007f1e0ff */
[C---:B------:R-:W-:Y:S01]  /*42b70*/  IMAD.X R5, R21.reuse, 0x1, R150, P4 ;  /* 0x0000000115057824 */ /* 0x040fe200020e0696 */
[----:B------:R-:W-:Y:S01]  /*42b80*/  PRMT R17, R56, 0x7771, RZ ;  /* 0x0000777138117816 */ /* 0x000fe200000000ff */
[----:B------:R2:W-:Y:S02]  /*42b90*/  @P5 STG.E.U8 desc[UR60][R2.64], R19 ;  /* 0x0000001302005986 */ /* 0x0005e4000c10113c */
[----:B------:R-:W-:Y:S01]  /*42ba0*/  IMAD.X R9, R21, 0x1, R118, P0 ;  /* 0x0000000115097824 */ /* 0x000fe200000e0676 */
[----:B----4-:R-:W-:Y:S01]  /*42bb0*/  ISETP.GE.AND P0, PT, R25, R0, PT ;  /* 0x000000001900720c */ /* 0x010fe20003f06270 */
[----:B------:R4:W-:Y:S01]  /*42bc0*/  @P3 STG.E.U8 desc[UR60][R4.64], R17 ;  /* 0x0000001104003986 */ /* 0x0009e2000c10113c */
[C---:B------:R-:W-:Y:S01]  /*42bd0*/  IADD3 R10, P3, R6.reuse, R154, RZ ;  /* 0x0000009a060a7210 */ /* 0x040fe20007f7e0ff */
[----:B0-----:R-:W-:Y:S01]  /*42be0*/  IMAD.IADD R6, R6, 0x1, R23 ;  /* 0x0000000106067824 */ /* 0x001fe200078e0217 */
[----:B------:R-:W0:Y:S01]  /*42bf0*/  LDC R12, c[0x0][0x228] ;  /* 0x00008a00ff0c7b82 */ /* 0x000e220000000800 */
[----:B------:R-:W-:-:S02]  /*42c00*/  ISETP.LT.AND P4, PT, R245, R14, !P0 ;  /* 0x0000000ef500720c */ /* 0x000fc40004781270 */
[----:B------:R-:W-:Y:S01]  /*42c10*/  IMAD.X R11, R21, 0x1, R155, P3 ;  /* 0x00000001150b7824 */ /* 0x000fe200018e069b */
[----:B------:R-:W-:Y:S02]  /*42c20*/  PRMT R15, R56, 0x7772, RZ ;  /* 0x00007772380f7816 */ /* 0x000fe400000000ff */
[----:B--2---:R-:W-:Y:S02]  /*42c30*/  SHF.R.S32.HI R19, RZ, 0x1f, R6 ;  /* 0x0000001fff137819 */ /* 0x004fe40000011406 */
[----:B------:R-:W2:Y:S01]  /*42c40*/  LDC R0, c[0x0][0x22c] ;  /* 0x00008b00ff007b82 */ /* 0x000ea20000000800 */
[----:B------:R-:W-:Y:S02]  /*42c50*/  IADD3 R2, P3, R6, R67, RZ ;  /* 0x0000004306027210 */ /* 0x000fe40007f7e0ff */
[----:B------:R-:W-:Y:S01]  /*42c60*/  PRMT R13, R56, 0x7773, RZ ;  /* 0x00007773380d7816 */ /* 0x000fe200000000ff */
[----:B------:R3:W-:Y:S01]  /*42c70*/  @P2 STG.E.U8 desc[UR60][R8.64], R15 ;  /* 0x0000000f08002986 */ /* 0x0007e2000c10113c */
[----:B----4-:R-:W-:Y:S01]  /*42c80*/  PRMT R17, R61, 0x7770, RZ ;  /* 0x000077703d117816 */ /* 0x010fe200000000ff */
[----:B------:R-:W-:-:S02]  /*42c90*/  IMAD.X R3, R19, 0x1, R148, P3 ;  /* 0x0000000113037824 */ /* 0x000fc400018e0694 */
[----:B------:R-:W4:Y:S01]  /*42ca0*/  LDC R21, c[0x0][0x248] ;  /* 0x00009200ff157b82 */ /* 0x000f220000000800 */
[----:B------:R0:W-:Y:S01]  /*42cb0*/  @P1 STG.E.U8 desc[UR60][R10.64], R13 ;  /* 0x0000000d0a001986 */ /* 0x0001e2000c10113c */
[----:B-1----:R-:W-:Y:S02]  /*42cc0*/  ISETP.LT.AND P2, PT, R243, R16, !P0 ;  /* 0x00000010f300720c */ /* 0x002fe40004741270 */
[----:B---3--:R-:W-:Y:S01]  /*42cd0*/  ISETP.LT.AND P1, PT, R241, R18, !P0 ;  /* 0x00000012f100720c */ /* 0x008fe20004721270 */
[----:B------:R1:W-:Y:S03]  /*42ce0*/  @P4 STG.E.U8 desc[UR60][R2.64], R17 ;  /* 0x0000001102004986 */ /* 0x0003e6000c10113c */
[----:B------:R-:W3:Y:S01]  /*42cf0*/  LDC R14, c[0x0][0x228] ;  /* 0x00008a00ff0e7b82 */ /* 0x000ee20000000800 */
[C---:B------:R-:W-:Y:S02]  /*42d00*/  IADD3 R4, P3, R6.reuse, R149, RZ ;  /* 0x0000009506047210 */ /* 0x040fe40007f7e0ff */
[----:B------:R-:W-:-:S05]  /*42d10*/  IADD3 R8, P4, R6, R116, RZ ;  /* 0x0000007406087210 */ /* 0x000fca0007f9e0ff */
[----:B------:R-:W1:Y:S01]  /*42d20*/  LDC R16, c[0x0][0x228] ;  /* 0x00008a00ff107b82 */ /* 0x000e620000000800 */
[----:B------:R-:W-:Y:S01]  /*42d30*/  IMAD.X R5, R19, 0x1, R150, P3 ;  /* 0x0000000113057824 */ /* 0x000fe200018e0696 */
[----:B------:R-:W-:-:S06]  /*42d40*/  PRMT R15, R61, 0x7771, RZ ;  /* 0x000077713d0f7816 */ /* 0x000fcc00000000ff */
[----:B------:R-:W1:Y:S01]  /*42d50*/  LDC R18, c[0x0][0x228] ;  /* 0x00008a00ff127b82 */ /* 0x000e620000000800 */
[----:B------:R-:W-:Y:S01]  /*42d60*/  IMAD.X R9, R19, 0x1, R118, P4 ;  /* 0x0000000113097824 */ /* 0x000fe200020e0676 */
[----:B0-----:R-:W-:Y:S01]  /*42d70*/  PRMT R13, R61, 0x7772, RZ ;  /* 0x000077723d0d7816 */ /* 0x001fe200000000ff */
[----:B------:R-:W-:Y:S01]  /*42d80*/  VIADD R23, R247, 0x33 ;  /* 0x00000033f7177836 */ /* 0x000fe20000000000 */
[----:B------:R-:W-:Y:S01]  /*42d90*/  ISETP.LT.AND P0, PT, R239, R12, !P0 ;  /* 0x0000000cef00720c */ /* 0x000fe20004701270 */
[----:B------:R0:W-:Y:S01]  /*42da0*/  @P2 STG.E.U8 desc[UR60][R4.64], R15 ;  /* 0x0000000f04002986 */ /* 0x0001e2000c10113c */
[----:B------:R-:W-:Y:S02]  /*42db0*/  IADD3 R10, P3, R6, R154, RZ ;  /* 0x0000009a060a7210 */ /* 0x000fe40007f7e0ff */
[----:B------:R-:W0:Y:S01]  /*42dc0*/  LDC R12, c[0x0][0x228] ;  /* 0x00008a00ff0c7b82 */ /* 0x000e220000000800 */
[----:B------:R0:W-:Y:S01]  /*42dd0*/  @P1 STG.E.U8 desc[UR60][R8.64], R13 ;  /* 0x0000000d08001986 */ /* 0x0001e2000c10113c */
[----:B--2---:R-:W-:Y:S01]  /*42de0*/  ISETP.GE.AND P1, PT, R23, R0, PT ;  /* 0x000000001700720c */ /* 0x004fe20003f26270 */
[----:B------:R-:W-:-:S05]  /*42df0*/  IMAD.X R11, R19, 0x1, R155, P3 ;  /* 0x00000001130b7824 */ /* 0x000fca00018e069b */
[----:B------:R-:W2:Y:S01]  /*42e00*/  LDC R0, c[0x0][0x22c] ;  /* 0x00008b00ff007b82 */ /* 0x000ea20000000800 */
[----:B------:R-:W-:Y:S01]  /*42e10*/  PRMT R61, R61, 0x7773, RZ ;  /* 0x000077733d3d7816 */ /* 0x000fe200000000ff */
[----:B----4-:R-:W-:Y:S01]  /*42e20*/  IMAD.IADD R6, R6, 0x1, R21 ;  /* 0x0000000106067824 */ /* 0x010fe200078e0215 */
[----:B---3--:R-:W-:Y:S02]  /*42e30*/  ISETP.LT.AND P4, PT, R245, R14, !P1 ;  /* 0x0000000ef500720c */ /* 0x008fe40004f81270 */
[----:B-1----:R-:W-:Y:S01]  /*42e40*/  ISETP.LT.AND P3, PT, R243, R16, !P1 ;  /* 0x00000010f300720c */ /* 0x002fe20004f61270 */
[----:B------:R1:W-:Y:S02]  /*42e50*/  @P0 STG.E.U8 desc[UR60][R10.64], R61 ;  /* 0x0000003d0a000986 */ /* 0x0003e4000c10113c */
[----:B------:R-:W3:Y:S01]  /*42e60*/  LDC R19, c[0x0][0x248] ;  /* 0x00009200ff137b82 */ /* 0x000ee20000000800 */
[----:B------:R-:W-:Y:S02]  /*42e70*/  ISETP.LT.AND P2, PT, R241, R18, !P1 ;  /* 0x00000012f100720c */ /* 0x000fe40004f41270 */
[----:B------:R-:W-:-:S02]  /*42e80*/  SHF.R.S32.HI R17, RZ, 0x1f, R6 ;  /* 0x0000001fff117819 */ /* 0x000fc40000011406 */
[C---:B------:R-:W-:Y:S02]  /*42e90*/  IADD3 R2, P0, R6.reuse, R67, RZ ;  /* 0x0000004306027210 */ /* 0x040fe40007f1e0ff */
[C---:B0-----:R-:W-:Y:S01]  /*42ea0*/  IADD3 R4, P5, R6.reuse, R149, RZ ;  /* 0x0000009506047210 */ /* 0x041fe20007fbe0ff */
[----:B------:R-:W0:Y:S01]  /*42eb0*/  LDC R14, c[0x0][0x228] ;  /* 0x00008a00ff0e7b82 */ /* 0x000e220000000800 */
[----:B------:R-:W-:Y:S01]  /*42ec0*/  IADD3 R8, P6, R6, R116, RZ ;  /* 0x0000007406087210 */ /* 0x000fe20007fde0ff */
[----:B------:R-:W-:Y:S01]  /*42ed0*/  IMAD.X R3, R17, 0x1, R148, P0 ;  /* 0x0000000111037824 */ /* 0x000fe200000e0694 */
[----:B------:R-:W-:Y:S01]  /*42ee0*/  PRMT R15, R57, 0x7770, RZ ;  /* 0x00007770390f7816 */ /* 0x000fe200000000ff */
[----:B------:R-:W-:Y:S01]  /*42ef0*/  IMAD.X R5, R17, 0x1, R150, P5 ;  /* 0x0000000111057824 */ /* 0x000fe200028e0696 */
[----:B------:R-:W-:Y:S01]  /*42f00*/  PRMT R13, R57, 0x7771, RZ ;  /* 0x00007771390d7816 */ /* 0x000fe200000000ff */
[----:B------:R-:W-:Y:S01]  /*42f10*/  IMAD.X R9, R17, 0x1, R118, P6 ;  /* 0x0000000111097824 */ /* 0x000fe200030e0676 */
[----:B-1----:R-:W-:Y:S01]  /*42f20*/  PRMT R11, R57, 0x7772, RZ ;  /* 0x00007772390b7816 */ /* 0x002fe200000000ff */
[----:B------:R-:W-:Y:S01]  /*42f30*/  VIADD R21, R247, 0x34 ;  /* 0x00000034f7157836 */ /* 0x000fe20000000000 */
[----:B------:R-:W1:Y:S01]  /*42f40*/  LDC R16, c[0x0][0x228] ;  /* 0x00008a00ff107b82 */ /* 0x000e620000000800 */
[----:B------:R4:W-:Y:S01]  /*42f50*/  @P4 STG.E.U8 desc[UR60][R2.64], R15 ;  /* 0x0000000f02004986 */ /* 0x0009e2000c10113c */
[----:B------:R-:W-:-:S03]  /*42f60*/  ISETP.LT.AND P1, PT, R239, R12, !P1 ;  /* 0x0000000cef00720c */ /* 0x000fc60004f21270 */
[----:B------:R-:W-:Y:S03]  /*42f70*/  @P3 STG.E.U8 desc[UR60][R4.64], R13 ;  /* 0x0000000d04003986 */ /* 0x000fe6000c10113c */
[----:B------:R-:W1:Y:S01]  /*42f80*/  LDC R12, c[0x0][0x228] ;  /* 0x00008a00ff0c7b82 */ /* 0x000e620000000800 */
[----:B------:R0:W-:Y:S01]  /*42f90*/  @P2 STG.E.U8 desc[UR60][R8.64], R11 ;  /* 0x0000000b08002986 */ /* 0x0001e2000c10113c */
[----:B--2---:R-:W-:-:S06]  /*42fa0*/  ISETP.GE.AND P2, PT, R21, R0, PT ;  /* 0x000000001500720c */ /* 0x004fcc0003f46270 */
[----:B------:R-:W2:Y:S01]  /*42fb0*/  LDC R0, c[0x0][0x228] ;  /* 0x00008a00ff007b82 */ /* 0x000ea20000000800 */
[C---:B----4-:R-:W-:Y:S01]  /*42fc0*/  IADD3 R2, P5, R6.reuse, R154, RZ ;  /* 0x0000009a06027210 */ /* 0x050fe20007fbe0ff */
[----:B---3--:R-:W-:Y:S01]  /*42fd0*/  IMAD.IADD R10, R6, 0x1, R19 ;  /* 0x00000001060a7824 */ /* 0x008fe200078e0213 */
[----:B0-----:R-:W-:-:S03]  /*42fe0*/  ISETP.LT.AND P4, PT, R245, R14, !P2 ;  /* 0x0000000ef500720c */ /* 0x001fc60005781270 */
[----:B------:R-:W-:Y:S02]  /*42ff0*/  IMAD.X R3, R17, 0x1, R155, P5 ;  /* 0x0000000111037824 */ /* 0x000fe400028e069b */
[----:B------:R-:W0:Y:S01]  /*43000*/  LDC R19, c[0x0][0x248] ;  /* 0x00009200ff137b82 */ /* 0x000e220000000800 */
[----:B------:R-:W-:Y:S02]  /*43010*/  SHF.R.S32.HI R11, RZ, 0x1f, R10 ;  /* 0x0000001fff0b7819 */ /* 0x000fe4000001140a */
[----:B------:R-:W-:Y:S01]  /*43020*/  IADD3 R4, P5, R10, R67, RZ ;  /* 0x000000430a047210 */ /* 0x000fe20007fbe0ff */
[----:B------:R-:W-:Y:S01]  /*43030*/  VIADD R14, R247, 0x35 ;  /* 0x00000035f70e7836 */ /* 0x000fe20000000000 */
[----:B------:R-:W-:-:S03]  /*43040*/  PRMT R57, R57, 0x7773, RZ ;  /* 0x0000777339397816 */ /* 0x000fc600000000ff */
[----:B------:R-:W3:Y:S01]  /*43050*/  LDC R6, c[0x0][0x228] ;  /* 0x00008a00ff067b82 */ /* 0x000ee20000000800 */
[----:B------:R-:W-:Y:S01]  /*43060*/  IMAD.X R5, R11, 0x1, R148, P5 ;  /* 0x000000010b057824 */ /* 0x000fe200028e0694 */
[----:B------:R-:W-:Y:S01]  /*43070*/  PRMT R13, R62, 0x7770, RZ ;  /* 0x000077703e0d7816 */ /* 0x000fe200000000ff */
[----:B------:R4:W-:Y:S01]  /*43080*/  @P1 STG.E.U8 desc[UR60][R2.64], R57 ;  /* 0x0000003902001986 */ /* 0x0009e2000c10113c */
[----:B-1----:R-:W-:Y:S02]  /*43090*/  ISETP.LT.AND P3, PT, R243, R16, !P2 ;  /* 0x00000010f300720c */ /* 0x002fe40005761270 */
[----:B------:R-:W-:Y:S02]  /*430a0*/  ISETP.GE.AND P1, PT, R14, R119, PT ;  /* 0x000000770e00720c */ /* 0x000fe40003f26270 */
[----:B------:R-:W1:Y:S01]  /*430b0*/  LDC R14, c[0x0][0x228] ;  /* 0x00008a00ff0e7b82 */ /* 0x000e620000000800 */
[----:B------:R-:W-:Y:S01]  /*430c0*/  IADD3 R8, P6, R10, R149, RZ ;  /* 0x000000950a087210 */ /* 0x000fe20007fde0ff */
[----:B------:R4:W-:Y:S01]  /*430d0*/  @P4 STG.E.U8 desc[UR60][R4.64], R13 ;  /* 0x0000000d04004986 */ /* 0x0009e2000c10113c */
[----:B--2---:R-:W-:-:S02]  /*430e0*/  ISETP.LT.AND P4, PT, R241, R0, !P2 ;  /* 0x00000000f100720c */ /* 0x004fc40005781270 */
[----:B------:R-:W-:Y:S01]  /*430f0*/  ISETP.LT.AND P2, PT, R239, R12, !P2 ;  /* 0x0000000cef00720c */ /* 0x000fe20005741270 */
[----:B------:R-:W-:Y:S01]  /*43100*/  IMAD.X R9, R11, 0x1, R150, P6 ;  /* 0x000000010b097824 */ /* 0x000fe200030e0696 */
[----:B------:R-:W-:Y:S01]  /*43110*/  PRMT R15, R62, 0x7771, RZ ;  /* 0x000077713e0f7816 */ /* 0x000fe200000000ff */
[----:B------:R-:W2:Y:S01]  /*43120*/  LDC R12, c[0x0][0x228] ;  /* 0x00008a00ff0c7b82 */ /* 0x000ea20000000800 */
[----:B0-----:R-:W-:-:S03]  /*43130*/  IMAD.IADD R0, R10, 0x1, R19 ;  /* 0x000000010a007824 */ /* 0x001fc600078e0213 */
[----:B------:R0:W-:Y:S01]  /*43140*/  @P3 STG.E.U8 desc[UR60][R8.64], R15 ;  /* 0x0000000f08003986 */ /* 0x0001e2000c10113c */
[----:B----4-:R-:W-:-:S03]  /*43150*/  IADD3 R2, P3, R10, R116, RZ ;  /* 0x000000740a027210 */ /* 0x010fc60007f7e0ff */
[----:B------:R-:W4:Y:S01]  /*43160*/  LDC R16, c[0x0][0x228] ;  /* 0x00008a00ff107b82 */ /* 0x000f220000000800 */
[----:B------:R-:W-:Y:S01]  /*43170*/  SHF.R.S32.HI R19, RZ, 0x1f, R0 ;  /* 0x0000001fff137819 */ /* 0x000fe20000011400 */
[----:B------:R-:W-:Y:S01]  /*43180*/  IMAD.X R3, R11, 0x1, R118, P3 ;  /* 0x000000010b037824 */ /* 0x000fe200018e0676 */
[----:B------:R-:W-:Y:S02]  /*43190*/  IADD3 R4, P3, R0, R67, RZ ;  /* 0x0000004300047210 */ /* 0x000fe40007f7e0ff */
[----:B---3--:R-:W-:-:S03]  /*431a0*/  ISETP.LT.AND P5, PT, R245, R6, !P1 ;  /* 0x00000006f500720c */ /* 0x008fc60004fa1270 */
[----:B------:R-:W3:Y:S01]  /*431b0*/  LDC R6, c[0x0][0x228] ;  /* 0x00008a00ff067b82 */ /* 0x000ee20000000800 */
[----:B------:R-:W-:Y:S01]  /*431c0*/  PRMT R13, R62, 0x7772, RZ ;  /* 0x000077723e0d7816 */ /* 0x000fe200000000ff */
[----:B------:R-:W-:Y:S01]  /*431d0*/  IMAD.X R5, R19, 0x1, R148, P3 ;  /* 0x0000000113057824 */ /* 0x000fe200018e0694 */
[----:B------:R-:W-:Y:S02]  /*431e0*/  IADD3 R10, P6, R10, R154, RZ ;  /* 0x0000009a0a0a7210 */ /* 0x000fe40007fde0ff */
[----:B-1----:R-:W-:-:S03]  /*431f0*/  ISETP.LT.AND P3, PT, R243, R14, !P1 ;  /* 0x0000000ef300720c */ /* 0x002fc60004f61270 */
[----:B------:R-:W1:Y:S01]  /*43200*/  LDC R21, c[0x0][0x248] ;  /* 0x00009200ff157b82 */ /* 0x000e620000000800 */
[----:B------:R2:W-:Y:S01]  /*43210*/  @P4 STG.E.U8 desc[UR60][R2.64], R13 ;  /* 0x0000000d02004986 */ /* 0x0005e2000c10113c */
[----:B------:R-:W-:Y:S01]  /*43220*/  IMAD.X R11, R11, 0x1, R155, P6 ;  /* 0x000000010b0b7824 */ /* 0x000fe200030e069b */
[----:B0-----:R-:W-:-:S05]  /*43230*/  PRMT R9, R62, 0x7773, RZ ;  /* 0x000077733e097816 */ /* 0x001fca00000000ff */
[----:B------:R-:W0:Y:S01]  /*43240*/  LDC R14, c[0x0][0x228] ;  /* 0x00008a00ff0e7b82 */ /* 0x000e220000000800 */
[----:B--2---:R-:W-:Y:S02]  /*43250*/  ISETP.LT.AND P4, PT, R241, R12, !P1 ;  /* 0x0000000cf100720c */ /* 0x004fe40004f81270 */
[----:B------:R-:W-:Y:S01]  /*43260*/  PRMT R17, R58, 0x7770, RZ ;  /* 0x000077703a117816 */ /* 0x000fe200000000ff */
[----:B------:R2:W-:Y:S04]  /*43270*/  @P2 STG.E.U8 desc[UR60][R10.64], R9 ;  /* 0x000000090a002986 */ /* 0x0005e8000c10113c */
[----:B------:R-:W0:Y:S01]  /*43280*/  LDC R12, c[0x0][0x228] ;  /* 0x00008a00ff0c7b82 */ /* 0x000e220000000800 */
[----:B------:R0:W-:Y:S01]  /*43290*/  @P5 STG.E.U8 desc[UR60][R4.64], R17 ;  /* 0x0000001104005986 */ /* 0x0001e2000c10113c */
[----:B------:R-:W-:-:S02]  /*432a0*/  IADD3 R2, P6, R0, R149, RZ ;  /* 0x0000009500027210 */ /* 0x000fc40007fde0ff */
[----:B------:R-:W-:Y:S01]  /*432b0*/  IADD3 R8, P5, R0, R116, RZ ;  /* 0x0000007400087210 */ /* 0x000fe20007fbe0ff */
[----:B--2---:R-:W-:Y:S01]  /*432c0*/  VIADD R10, R247, 0x36 ;  /* 0x00000036f70a7836 */ /* 0x004fe20000000000 */
[----:B----4-:R-:W-:Y:S01]  /*432d0*/  ISETP.LT.AND P2, PT, R239, R16, !P1 ;  /* 0x00000010ef00720c */ /* 0x010fe20004f41270 */
[C---:B------:R-:W-:Y:S01]  /*432e0*/  IMAD.X R3, R19.reuse, 0x1, R150, P6 ;  /* 0x0000000113037824 */ /* 0x040fe200030e0696 */
[----:B------:R-:W-:Y:S01]  /*432f0*/  PRMT R15, R58, 0x7771, RZ ;  /* 0x000077713a0f7816 */ /* 0x000fe200000000ff */
[----:B------:R-:W2:Y:S01]  /*43300*/  LDC R20, c[0x0][0x228] ;  /* 0x00008a00ff147b82 */ /* 0x000ea20000000800 */
[----:B------:R-:W-:Y:S01]  /*43310*/  ISETP.GE.AND P1, PT, R10, R117, PT ;  /* 0x000000750a00720c */ /* 0x000fe20003f26270 */
[----:B------:R-:W-:Y:S01]  /*43320*/  IMAD.X R9, R19, 0x1, R118, P5 ;  /* 0x0000000113097824 */ /* 0x000fe200028e0676 */
[----:B------:R-:W-:Y:S02]  /*43330*/  PRMT R13, R58, 0x7772, RZ ;  /* 0x000077723a0d7816 */ /* 0x000fe400000000ff */
[----:B---3--:R-:W-:Y:S01]  /*43340*/  ISETP.LT.AND P5, PT, R245, R6, !P1 ;  /* 0x00000006f500720c */ /* 0x008fe20004fa1270 */
[----:B------:R3:W-:Y:S01]  /*43350*/  @P3 STG.E.U8 desc[UR60][R2.64], R15 ;  /* 0x0000000f02003986 */ /* 0x0007e2000c10113c */
[C---:B------:R-:W-:Y:S01]  /*43360*/  IADD3 R10, P6, R0.reuse, R154, RZ ;  /* 0x0000009a000a7210 */ /* 0x040fe20007fde0ff */
[----:B------:R-:W4:Y:S01]  /*43370*/  LDC R6, c[0x0][0x228] ;  /* 0x00008a00ff067b82 */ /* 0x000f220000000800 */
[----:B-1----:R-:W-:Y:S01]  /*43380*/  IMAD.IADD R0, R0, 0x1, R21 ;  /* 0x0000000100007824 */ /* 0x002fe200078e0215 */
[----:B------:R1:W-:Y:S01]  /*43390*/  @P4 STG.E.U8 desc[UR60][R8.64], R13 ;  /* 0x0000000d08004986 */ /* 0x0003e2000c10113c */
[----:B0-----:R-:W-:Y:S01]  /*433a0*/  ISETP.LT.AND P4, PT, R243, R14, !P1 ;  /* 0x0000000ef300720c */ /* 0x001fe20004f81270 */
[----:B------:R-:W-:Y:S01]  /*433b0*/  IMAD.X R11, R19, 0x1, R155, P6 ;  /* 0x00000001130b7824 */ /* 0x000fe200030e069b */
[----:B------:R-:W-:-:S03]  /*433c0*/  PRMT R5, R58, 0x7773, RZ ;  /* 0x000077733a057816 */ /* 0x000fc600000000ff */
[----:B------:R-:W0:Y:S01]  /*433d0*/  LDC R14, c[0x0][0x228] ;  /* 0x00008a00ff0e7b82 */ /* 0x000e220000000800 */
[----:B------:R-:W-:Y:S02]  /*433e0*/  SHF.R.S32.HI R17, RZ, 0x1f, R0 ;  /* 0x0000001fff117819 */ /* 0x000fe40000011400 */
[C---:B---3--:R-:W-:Y:S02]  /*433f0*/  IADD3 R2, P6, R0.reuse, R67, RZ ;  /* 0x0000004300027210 */ /* 0x048fe40007fde0ff */
[----:B------:R-:W-:Y:S01]  /*43400*/  ISETP.LT.AND P3, PT, R241, R12, !P1 ;  /* 0x0000000cf100720c */ /* 0x000fe20004f61270 */
[----:B------:R3:W-:Y:S02]  /*43410*/  @P2 STG.E.U8 desc[UR60][R10.64], R5 ;  /* 0x000000050a002986 */ /* 0x0007e4000c10113c */
[----:B------:R-:W2:Y:S01]  /*43420*/  LDC R12, c[0x0][0x228] ;  /* 0x00008a00ff0c7b82 */ /* 0x000ea20000000800 */
[C---:B------:R-:W-:Y:S01]  /*43430*/  IADD3 R4, P2, R0.reuse, R149, RZ ;  /* 0x0000009500047210 */ /* 0x040fe20007f5e0ff */
[----:B------:R-:W-:Y:S01]  /*43440*/  IMAD.X R3, R17, 0x1, R148, P6 ;  /* 0x0000000111037824 */ /* 0x000fe200030e0694 */
[----:B-1----:R-:W-:-:S05]  /*43450*/  IADD3 R8, P6, R0, R116, RZ ;  /* 0x0000007400087210 */ /* 0x002fca0007fde0ff */
[----:B------:R-:W1:Y:S01]  /*43460*/  LDC R19, c[0x0][0x248] ;  /* 0x00009200ff137b82 */ /* 0x000e620000000800 */
[C---:B------:R-:W-:Y:S02]  /*43470*/  PRMT R15, R63.reuse, 0x7773, RZ ;  /* 0x000077733f0f7816 */ /* 0x040fe400000000ff */
[C---:B---3--:R-:W-:Y:S02]  /*43480*/  PRMT R11, R63.reuse, 0x7772, RZ ;  /* 0x000077723f0b7816 */ /* 0x048fe400000000ff */
[----:B------:R-:W-:Y:S01]  /*43490*/  PRMT R13, R63, 0x7771, RZ ;  /* 0x000077713f0d7816 */ /* 0x000fe200000000ff */
[----:B------:R-:W-:Y:S01]  /*434a0*/  IMAD.X R5, R17, 0x1, R150, P2 ;  /* 0x0000000111057824 */ /* 0x000fe200010e0696 */
[----:B------:R-:W-:Y:S01]  /*434b0*/  PRMT R63, R63, 0x7770, RZ ;  /* 0x000077703f3f7816 */ /* 0x000fe200000000ff */
[----:B------:R-:W-:Y:S01]  /*434c0*/  IMAD.X R9, R17, 0x1, R118, P6 ;  /* 0x0000000111097824 */ /* 0x000fe200030e0676 */
[----:B------:R-:W3:Y:S01]  /*434d0*/  LDC R10, c[0x0][0x228] ;  /* 0x00008a00ff0a7b82 */ /* 0x000ee20000000800 */
[----:B------:R-:W-:-:S02]  /*434e0*/  VIADD R16, R247, 0x37 ;  /* 0x00000037f7107836 */ /* 0x000fc40000000000 */
[----:B------:R1:W-:Y:S04]  /*434f0*/  @P5 STG.E.U8 desc[UR60][R2.64], R63 ;  /* 0x0000003f02005986 */ /* 0x0003e8000c10113c */
[----:B------:R1:W-:Y:S01]  /*43500*/  @P4 STG.E.U8 desc[UR60][R4.64], R13 ;  /* 0x0000000d04004986 */ /* 0x0003e2000c10113c */
[----:B------:R-:W-:Y:S01]  /*43510*/  ISETP.GE.AND P2, PT, R16, R71, PT ;  /* 0x000000471000720c */ /* 0x000fe20003f46270 */
[----:B------:R-:W3:Y:S02]  /*43520*/  LDC R21, c[0x0][0x248] ;  /* 0x00009200ff157b82 */ /* 0x000ee40000000800 */
[----:B------:R1:W-:Y:S01]  /*43530*/  @P3 STG.E.U8 desc[UR60][R8.64], R11 ;  /* 0x0000000b08003986 */ /* 0x0003e2000c10113c */
[----:B----4-:R-:W-:-:S05]  /*43540*/  ISETP.LT.AND P3, PT, R239, R6, !P1 ;  /* 0x00000006ef00720c */ /* 0x010fca0004f61270 */
[----:B------:R-:W4:Y:S01]  /*43550*/  LDC R6, c[0x0][0x228] ;  /* 0x00008a00ff067b82 */ /* 0x000f220000000800 */
[----:B0-----:R-:W-:Y:S02]  /*43560*/  ISETP.LT.AND P5, PT, R245, R14, !P2 ;  /* 0x0000000ef500720c */ /* 0x001fe400057a1270 */
[----:B--2---:R-:W-:-:S05]  /*43570*/  ISETP.LT.AND P4, PT, R243, R12, !P2 ;  /* 0x0000000cf300720c */ /* 0x004fca0005781270 */
[----:B------:R-:W0:Y:S01]  /*43580*/  LDC R14, c[0x0][0x228] ;  /* 0x00008a00ff0e7b82 */ /* 0x000e220000000800 */
[C---:B-1----:R-:W-:Y:S01]  /*43590*/  IMAD.IADD R12, R0.reuse, 0x1, R19 ;  /* 0x00000001000c7824 */ /* 0x042fe200078e0213 */
[----:B------:R-:W-:Y:S01]  /*435a0*/  IADD3 R2, P6, R0, R154, RZ ;  /* 0x0000009a00027210 */ /* 0x000fe20007fde0ff */
[----:B------:R-:W-:-:S03]  /*435b0*/  VIADD R18, R247, 0x3f ;  /* 0x0000003ff7127836 */ /* 0x000fc60000000000 */
[----:B------:R-:W-:Y:S02]  /*435c0*/  SHF.R.S32.HI R13, RZ, 0x1f, R12 ;  /* 0x0000001fff0d7819 */ /* 0x000fe4000001140c */
[----:B------:R-:W-:Y:S01]  /*435d0*/  IADD3 R4, P1, R12, R67, RZ ;  /* 0x000000430c047210 */ /* 0x000fe20007f3e0ff */
[----:B------:R-:W1:Y:S01]  /*435e0*/  LDC R16, c[0x0][0x228] ;  /* 0x00008a00ff107b82 */ /* 0x000e620000000800 */
[----:B------:R-:W-:Y:S01]  /*435f0*/  IMAD.X R3, R17, 0x1, R155, P6 ;  /* 0x0000000111037824 */ /* 0x000fe200030e069b */
[----:B------:R-:W-:Y:S02]  /*43600*/  ISETP.GE.AND P0, PT, R18, R131, PT ;  /* 0x000000831200720c */ /* 0x000fe40003f06270 */
[----:B------:R-:W-:Y:S01]  /*43610*/  IADD3 R8, P6, R12, R149, RZ ;  /* 0x000000950c087210 */ /* 0x000fe20007fde0ff */
[----:B------:R-:W-:Y:S01]  /*43620*/  VIADD R0, R247, 0x38 ;  /* 0x00000038f7007836 */ /* 0x000fe20000000000 */
[----:B------:R-:W-:Y:S01]  /*43630*/  PRMT R19, R59, 0x7770, RZ ;  /* 0x000077703b137816 */ /* 0x000fe200000000ff */
[C---:B------:R-:W-:Y:S01]  /*43640*/  IMAD.X R5, R13.reuse, 0x1, R148, P1 ;  /* 0x000000010d057824 */ /* 0x040fe200008e0694 */
[----:B------:R-:W2:Y:S01]  /*43650*/  LDC R18, c[0x0][0x228] ;  /* 0x00008a00ff127b82 */ /* 0x000ea20000000800 */
[----:B------:R-:W-:Y:S01]  /*43660*/  IMAD.X R9, R13, 0x1, R150, P6 ;  /* 0x000000010d097824 */ /* 0x000fe200030e0696 */
[----:B------:R-:W-:Y:S01]  /*43670*/  PRMT R17, R59, 0x7771, RZ ;  /* 0x000077713b117816 */ /* 0x000fe200000000ff */
[----:B------:R0:W-:Y:S01]  /*43680*/  @P3 STG.E.U8 desc[UR60][R2.64], R15 ;  /* 0x0000000f02003986 */ /* 0x0001e2000c10113c */
[----:B----4-:R-:W-:-:S02]  /*43690*/  ISETP.LT.AND P3, PT, R241, R6, !P2 ;  /* 0x00000006f100720c */ /* 0x010fc40005761270 */
[----:B------:R-:W-:Y:S01]  /*436a0*/  ISETP.GE.AND P1, PT, R0, R127, PT ;  /* 0x0000007f0000720c */ /* 0x000fe20003f26270 */
[----:B------:R4:W-:Y:S01]  /*436b0*/  @P5 STG.E.U8 desc[UR60][R4.64], R19 ;  /* 0x0000001304005986 */ /* 0x0009e2000c10113c */
[----:B---3--:R-:W-:Y:S01]  /*436c0*/  ISETP.LT.AND P2, PT, R239, R10, !P2 ;  /* 0x0000000aef00720c */ /* 0x008fe20005741270 */
[C---:B------:R-:W-:Y:S01]  /*436d0*/  IMAD.IADD R0, R12.reuse, 0x1, R21 ;  /* 0x000000010c007824 */ /* 0x040fe200078e0215 */
[C---:B------:R-:W-:Y:S01]  /*436e0*/  IADD3 R10, P5, R12.reuse, R116, RZ ;  /* 0x000000740c0a7210 */ /* 0x040fe20007fbe0ff */
[----:B------:R3:W-:Y:S01]  /*436f0*/  @P4 STG.E.U8 desc[UR60][R8.64], R17 ;  /* 0x0000001108004986 */ /* 0x0007e2000c10113c */
[----:B0-----:R-:W-:Y:S01]  /*43700*/  ISETP.LT.AND P4, PT, R245, R14, !P1 ;  /* 0x0000000ef500720c */ /* 0x001fe20004f81270 */
[----:B------:R-:W0:Y:S01]  /*43710*/  LDC R21, c[0x0][0x248] ;  /* 0x00009200ff157b82 */ /* 0x000e220000000800 */
[----:B------:R-:W-:Y:S01]  /*43720*/  IADD3 R12, P6, R12, R154, RZ ;  /* 0x0000009a0c0c7210 */ /* 0x000fe20007fde0ff */
[C---:B------:R-:W-:Y:S01]  /*43730*/  IMAD.X R11, R13.reuse, 0x1, R118, P5 ;  /* 0x000000010d0b7824 */ /* 0x040fe200028e0676 */
[----:B------:R-:W-:Y:S01]  /*43740*/  IADD3 R2, P5, R0, R67, RZ ;  /* 0x0000004300027210 */ /* 0x000fe20007fbe0ff */
[----:B------:R-:W0:Y:S01]  /*43750*/  LDS.128 R4, [R7] ;  /* 0x0000000007047984 */ /* 0x000e220000000c00 */
[----:B----4-:R-:W-:Y:S01]  /*43760*/  SHF.R.S32.HI R19, RZ, 0x1f, R0 ;  /* 0x0000001fff137819 */ /* 0x010fe20000011400 */
[----:B------:R-:W-:Y:S01]  /*43770*/  IMAD.X R13, R13, 0x1, R155, P6 ;  /* 0x000000010d0d7824 */ /* 0x000fe200030e069b */
[----:B------:R-:W-:Y:S01]  /*43780*/  PRMT R15, R52, 0x7770, RZ ;  /* 0x00007770340f7816 */ /* 0x000fe200000000ff */
[----:B------:R-:W4:Y:S01]  /*43790*/  LDC R14, c[0x0][0x228] ;  /* 0x00008a00ff0e7b82 */ /* 0x000f220000000800 */
[----:B---3--:R-:W-:Y:S01]  /*437a0*/  PRMT R9, R59, 0x7772, RZ ;  /* 0x000077723b097816 */ /* 0x008fe200000000ff */
[----:B------:R-:W-:Y:S01]  /*437b0*/  IMAD.X R3, R19, 0x1, R148, P5 ;  /* 0x0000000113037824 */ /* 0x000fe200028e0694 */
[----:B------:R-:W-:-:S02]  /*437c0*/  PRMT R59, R59, 0x7773, RZ ;  /* 0x000077733b3b7816 */ /* 0x000fc400000000ff */
[----:B-1----:R-:W-:Y:S01]  /*437d0*/  ISETP.LT.AND P5, PT, R243, R16, !P1 ;  /* 0x00000010f300720c */ /* 0x002fe20004fa1270 */
[----:B------:R-:W-:Y:S02]  /*437e0*/  @P3 STG.E.U8 desc[UR60][R10.64], R9 ;  /* 0x000000090a003986 */ /* 0x000fe4000c10113c */
[----:B------:R-:W1:Y:S02]  /*437f0*/  LDC R16, c[0x0][0x228] ;  /* 0x00008a00ff107b82 */ /* 0x000e640000000800 */
[----:B------:R3:W-:Y:S04]  /*43800*/  @P2 STG.E.U8 desc[UR60][R12.64], R59 ;  /* 0x0000003b0c002986 */ /* 0x0007e8000c10113c */
[----:B------:R3:W-:Y:S01]  /*43810*/  @P4 STG.E.U8 desc[UR60][R2.64], R15 ;  /* 0x0000000f02004986 */ /* 0x0007e2000c10113c */
[----:B--2---:R-:W-:Y:S01]  /*43820*/  ISETP.LT.AND P4, PT, R241, R18, !P1 ;  /* 0x00000012f100720c */ /* 0x004fe20004f81270 */
[----:B------:R-:W2:Y:S01]  /*43830*/  LDC R22, c[0x0][0x228] ;  /* 0x00008a00ff167b82 */ /* 0x000ea20000000800 */
[----:B------:R-:W-:-:S07]  /*43840*/  ISETP.LT.AND P2, PT, R239, R20, !P1 ;  /* 0x00000014ef00720c */ /* 0x000fce0004f41270 */
[----:B------:R-:W2:Y:S01]  /*43850*/  LDC R18, c[0x0][0x228] ;  /* 0x00008a00ff127b82 */ /* 0x000ea20000000800 */
[C---:B------:R-:W-:Y:S01]  /*43860*/  IADD3 R8, P6, R0.reuse, R149, RZ ;  /* 0x0000009500087210 */ /* 0x040fe20007fde0ff */
[----:B---3--:R-:W-:Y:S01]  /*43870*/  VIADD R12, R247, 0x39 ;  /* 0x00000039f70c7836 */ /* 0x008fe20000000000 */
[----:B------:R-:W-:-:S03]  /*43880*/  IADD3 R10, P1, R0, R116, RZ ;  /* 0x00000074000a7210 */ /* 0x000fc60007f3e0ff */
[C---:B------:R-:W-:Y:S01]  /*43890*/  IMAD.X R9, R19.reuse, 0x1, R150, P6 ;  /* 0x0000000113097824 */ /* 0x040fe200030e0696 */
[----:B------:R-:W-:Y:S01]  /*438a0*/  IADD3 R2, P6, R0, R154, RZ ;  /* 0x0000009a00027210 */ /* 0x000fe20007fde0ff */
[C---:B------:R-:W-:Y:S01]  /*438b0*/  IMAD.X R11, R19.reuse, 0x1, R118, P1 ;  /* 0x00000001130b7824 */ /* 0x040fe200008e0676 */
[----:B------:R-:W-:Y:S01]  /*438c0*/  ISETP.GE.AND P1, PT, R12, R123, PT ;  /* 0x0000007b0c00720c */ /* 0x000fe20003f26270 */
[----:B------:R-:W3:Y:S01]  /*438d0*/  LDC R23, c[0x0][0x248] ;  /* 0x00009200ff177b82 */ /* 0x000ee20000000800 */
[C---:B------:R-:W-:Y:S01]  /*438e0*/  PRMT R17, R52.reuse, 0x7771, RZ ;  /* 0x0000777134117816 */ /* 0x040fe200000000ff */
[----:B------:R-:W-:Y:S01]  /*438f0*/  IMAD.X R3, R19, 0x1, R155, P6 ;  /* 0x0000000113037824 */ /* 0x000fe200030e069b */
[C---:B------:R-:W-:Y:S02]  /*43900*/  PRMT R15, R52.reuse, 0x7772, RZ ;  /* 0x00007772340f7816 */ /* 0x040fe400000000ff */
[----:B------:R-:W-:-:S03]  /*43910*/  PRMT R13, R52, 0x7773, RZ ;  /* 0x00007773340d7816 */ /* 0x000fc600000000ff */
[----:B------:R-:W3:Y:S01]  /*43920*/  LDC R12, c[0x0][0x228] ;  /* 0x00008a00ff0c7b82 */ /* 0x000ee20000000800 */
[----:B0-----:R-:W-:Y:S01]  /*43930*/  IMAD.IADD R0, R0, 0x1, R21 ;  /* 0x0000000100007824 */ /* 0x001fe200078e0215 */
[----:B------:R0:W-:Y:S01]  /*43940*/  @P5 STG.E.U8 desc[UR60][R8.64], R17 ;  /* 0x0000001108005986 */ /* 0x0001e2000c10113c */
[----:B-1----:R-:W-:-:S03]  /*43950*/  ISETP.LT.AND P6, PT, R243, R16, !P1 ;  /* 0x00000010f300720c */ /* 0x002fc60004fc1270 */
[----:B------:R1:W-:Y:S02]  /*43960*/  @P4 STG.E.U8 desc[UR60][R10.64], R15 ;  /* 0x0000000f0a004986 */ /* 0x0003e4000c10113c */
[----:B------:R-:W3:Y:S02]  /*43970*/  LDC R16, c[0x0][0x228] ;  /* 0x00008a00ff107b82 */ /* 0x000ee40000000800 */
[----:B------:R1:W-:Y:S01]  /*43980*/  @P2 STG.E.U8 desc[UR60][R2.64], R13 ;  /* 0x0000000d02002986 */ /* 0x0003e2000c10113c */
[----:B----4-:R-:W-:Y:S02]  /*43990*/  ISETP.LT.AND P2, PT, R245, R14, !P1 ;  /* 0x0000000ef500720c */ /* 0x010fe40004f41270 */
[----:B------:R-:W-:Y:S02]  /*439a0*/  SHF.R.S32.HI R21, RZ, 0x1f, R0 ;  /* 0x0000001fff157819 */ /* 0x000fe40000011400 */
[----:B0-----:R-:W-:Y:S01]  /*439b0*/  IADD3 R8, P5, R0, R67, RZ ;  /* 0x0000004300087210 */ /* 0x001fe20007fbe0ff */
[----:B------:R-:W0:Y:S01]  /*439c0*/  LDC R20, c[0x0][0x228] ;  /* 0x00008a00ff147b82 */ /* 0x000e220000000800 */
[----:B--2---:R-:W-:-:S03]  /*439d0*/  ISETP.LT.AND P4, PT, R241, R18, !P1 ;  /* 0x00000012f100720c */ /* 0x004fc60004f81270 */
[----:B------:R-:W-:-:S04]  /*439e0*/  IMAD.X R9, R21, 0x1, R148, P5 ;  /* 0x0000000115097824 */ /* 0x000fc800028e0694 */
[----:B------:R-:W2:Y:S01]  /*439f0*/  LDC R18, c[0x0][0x228] ;  /* 0x00008a00ff127b82 */ /* 0x000ea20000000800 */
[----:B-1----:R-:W-:Y:S01]  /*43a00*/  IADD3 R10, P5, R0, R149, RZ ;  /* 0x00000095000a7210 */ /* 0x002fe20007fbe0ff */
[----:B------:R-:W-:Y:S01]  /*43a10*/  VIADD R2, R247, 0x3a ;  /* 0x0000003af7027836 */ /* 0x000fe20000000000 */
[C---:B------:R-:W-:Y:S02]  /*43a20*/  PRMT R19, R4.reuse, 0x7770, RZ ;  /* 0x0000777004137816 */ /* 0x040fe400000000ff */
[----:B------:R-:W-:Y:S01]  /*43a30*/  ISETP.LT.AND P3, PT, R245, R22, !P0 ;  /* 0x00000016f500720c */ /* 0x000fe20004761270 */
[----:B------:R-:W-:Y:S01]  /*43a40*/  IMAD.X R11, R21, 0x1, R150, P5 ;  /* 0x00000001150b7824 */ /* 0x000fe200028e0696 */
[----:B------:R-:W-:Y:S01]  /*43a50*/  PRMT R17, R4, 0x7771, RZ ;  /* 0x0000777104117816 */ /* 0x000fe200000000ff */
[----:B------:R1:W-:Y:S01]  /*43a60*/  @P2 STG.E.U8 desc[UR60][R8.64], R19 ;  /* 0x0000001308002986 */ /* 0x0003e2000c10113c */
[----:B------:R-:W4:Y:S01]  /*43a70*/  LDC R22, c[0x0][0x228] ;  /* 0x00008a00ff167b82 */ /* 0x000f220000000800 */
[----:B------:R-:W-:-:S02]  /*43a80*/  ISETP.GE.AND P2, PT, R2, R125, PT ;  /* 0x0000007d0200720c */ /* 0x000fc40003f46270 */
[C---:B------:R-:W-:Y:S02]  /*43a90*/  IADD3 R2, P5, R0.reuse, R116, RZ ;  /* 0x0000007400027210 */ /* 0x040fe40007fbe0ff */
[----:B---3--:R-:W-:Y:S01]  /*43aa0*/  ISETP.LT.AND P1, PT, R239, R12, !P1 ;  /* 0x0000000cef00720c */ /* 0x008fe20004f21270 */
[----:B------:R3:W-:Y:S01]  /*43ab0*/  @P6 STG.E.U8 desc[UR60][R10.64], R17 ;  /* 0x000000110a006986 */ /* 0x0007e2000c10113c */
[----:B------:R-:W-:Y:S01]  /*43ac0*/  IADD3 R12, P6, R0, R154, RZ ;  /* 0x0000009a000c7210 */ /* 0x000fe20007fde0ff */
[----:B------:R-:W-:Y:S01]  /*43ad0*/  IMAD.X R3, R21, 0x1, R118, P5 ;  /* 0x0000000115037824 */ /* 0x000fe200028e0676 */
[----:B------:R-:W-:Y:S01]  /*43ae0*/  PRMT R15, R4, 0x7772, RZ ;  /* 0x00007772040f7816 */ /* 0x000fe200000000ff */
[----:B------:R-:W-:Y:S01]  /*43af0*/  IMAD.IADD R14, R0, 0x1, R23 ;  /* 0x00000001000e7824 */ /* 0x000fe200078e0217 */
[----:B------:R-:W-:Y:S01]  /*43b00*/  ISETP.LT.AND P5, PT, R245, R16, !P2 ;  /* 0x00000010f500720c */ /* 0x000fe200057a1270 */
[----:B------:R-:W-:Y:S01]  /*43b10*/  IMAD.X R13, R21, 0x1, R155, P6 ;  /* 0x00000001150d7824 */ /* 0x000fe200030e069b */
[----:B-1----:R-:W-:Y:S01]  /*43b20*/  PRMT R19, R4, 0x7773, RZ ;  /* 0x0000777304137816 */ /* 0x002fe200000000ff */
[----:B------:R1:W-:Y:S01]  /*43b30*/  @P4 STG.E.U8 desc[UR60][R2.64], R15 ;  /* 0x0000000f02004986 */ /* 0x0003e2000c10113c */
[----:B------:R-:W-:Y:S01]  /*43b40*/  SHF.R.S32.HI R21, RZ, 0x1f, R14 ;  /* 0x0000001fff157819 */ /* 0x000fe2000001140e */
[----:B------:R-:W4:Y:S01]  /*43b50*/  LDC R0, c[0x0][0x228] ;  /* 0x00008a00ff007b82 */ /* 0x000f220000000800 */
[----:B------:R-:W-:-:S02]  /*43b60*/  IADD3 R8, P6, R14, R67, RZ ;  /* 0x000000430e087210 */ /* 0x000fc40007fde0ff */
[----:B--2---:R-:W-:Y:S01]  /*43b70*/  ISETP.LT.AND P4, PT, R243, R18, !P2 ;  /* 0x00000012f300720c */ /* 0x004fe20005781270 */
[----:B------:R2:W-:Y:S01]  /*43b80*/  @P1 STG.E.U8 desc[UR60][R12.64], R19 ;  /* 0x000000130c001986 */ /* 0x0005e2000c10113c */
[----:B---3--:R-:W-:Y:S01]  /*43b90*/  PRMT R17, R53, 0x7770, RZ ;  /* 0x0000777035117816 */ /* 0x008fe200000000ff */
[----:B------:R-:W-:Y:S02]  /*43ba0*/  IMAD.X R9, R21, 0x1, R148, P6 ;  /* 0x0000000115097824 */ /* 0x000fe400030e0694 */
[----:B------:R-:W3:Y:S01]  /*43bb0*/  LDC R23, c[0x0][0x248] ;  /* 0x00009200ff177b82 */ /* 0x000ee20000000800 */
[----:B-1----:R-:W-:Y:S02]  /*43bc0*/  IADD3 R2, P1, R14, R149, RZ ;  /* 0x000000950e027210 */ /* 0x002fe40007f3e0ff */
[----:B------:R1:W-:Y:S01]  /*43bd0*/  @P5 STG.E.U8 desc[UR60][R8.64], R17 ;  /* 0x0000001108005986 */ /* 0x0003e2000c10113c */
[----:B------:R-:W-:Y:S02]  /*43be0*/  PRMT R15, R53, 0x7771, RZ ;  /* 0x00007771350f7816 */ /* 0x000fe400000000ff */
[----:B------:R-:W-:-:S02]  /*43bf0*/  IMAD.X R3, R21, 0x1, R150, P1 ;  /* 0x0000000115037824 */ /* 0x000fc400008e0696 */
[----:B------:R-:W3:Y:S01]  /*43c00*/  LDC R4, c[0x0][0x228] ;  /* 0x00008a00ff047b82 */ /* 0x000ee20000000800 */
[----:B0-----:R-:W-:Y:S02]  /*43c10*/  ISETP.LT.AND P5, PT, R241, R20, !P2 ;  /* 0x00000014f100720c */ /* 0x001fe400057a1270 */
[----:B----4-:R-:W-:Y:S01]  /*43c20*/  ISETP.LT.AND P1, PT, R239, R22, !P2 ;  /* 0x00000016ef00720c */ /* 0x010fe20005721270 */
[----:B------:R0:W-:Y:S01]  /*43c30*/  @P4 STG.E.U8 desc[UR60][R2.64], R15 ;  /* 0x0000000f02004986 */ /* 0x0001e2000c10113c */
[----:B------:R-:W-:-:S03]  /*43c40*/  IADD3 R10, P2, R14, R116, RZ ;  /* 0x000000740e0a7210 */ /* 0x000fc60007f5e0ff */
[----:B------:R-:W4:Y:S01]  /*43c50*/  LDC R16, c[0x0][0x228] ;  /* 0x00008a00ff107b82 */ /* 0x000f220000000800 */
[----:B--2---:R-:W-:Y:S01]  /*43c60*/  IADD3 R12, P4, R14, R154, RZ ;  /* 0x0000009a0e0c7210 */ /* 0x004fe20007f9e0ff */
[----:B------:R-:W-:Y:S01]  /*43c70*/  VIADD R18, R247, 0x3b ;  /* 0x0000003bf7127836 */ /* 0x000fe20000000000 */
[----:B-1----:R-:W-:Y:S01]  /*43c80*/  PRMT R9, R53, 0x7772, RZ ;  /* 0x0000777235097816 */ /* 0x002fe200000000ff */
[----:B------:R-:W-:Y:S01]  /*43c90*/  IMAD.X R11, R21, 0x1, R118, P2 ;  /* 0x00000001150b7824 */ /* 0x000fe200010e0676 */
[----:B------:R-:W-:Y:S01]  /*43ca0*/  PRMT R53, R53, 0x7773, RZ ;  /* 0x0000777335357816 */ /* 0x000fe200000000ff */
[----:B------:R-:W-:Y:S01]  /*43cb0*/  IMAD.X R13, R21, 0x1, R155, P4 ;  /* 0x00000001150d7824 */ /* 0x000fe200020e069b */
[----:B------:R-:W-:Y:S01]  /*43cc0*/  ISETP.GE.AND P2, PT, R18, R135, PT ;  /* 0x000000871200720c */ /* 0x000fe20003f46270 */
[----:B------:R-:W1:Y:S01]  /*43cd0*/  LDC R20, c[0x0][0x228] ;  /* 0x00008a00ff147b82 */ /* 0x000e620000000800 */
[----:B------:R2:W-:Y:S04]  /*43ce0*/  @P5 STG.E.U8 desc[UR60][R10.64], R9 ;  /* 0x000000090a005986 */ /* 0x0005e8000c10113c */
[----:B------:R2:W-:Y:S01]  /*43cf0*/  @P1 STG.E.U8 desc[UR60][R12.64], R53 ;  /* 0x000000350c001986 */ /* 0x0005e2000c10113c */
[----:B------:R-:W-:-:S02]  /*43d00*/  ISETP.LT.AND P1, PT, R245, R0, !P2 ;  /* 0x00000000f500720c */ /* 0x000fc40005721270 */
[----:B------:R-:W1:Y:S01]  /*43d10*/  LDC R0, c[0x0][0x228] ;  /* 0x00008a00ff007b82 */ /* 0x000e620000000800 */
[----:B---3--:R-:W-:Y:S01]  /*43d20*/  IMAD.IADD R14, R14, 0x1, R23 ;  /* 0x000000010e0e7824 */ /* 0x008fe200078e0217 */
[----:B------:R-:W-:-:S06]  /*43d30*/  ISETP.LT.AND P5, PT, R243, R4, !P2 ;  /* 0x00000004f300720c */ /* 0x000fcc00057a1270 */
[----:B------:R-:W3:Y:S01]  /*43d40*/  LDC R23, c[0x0][0x248] ;  /* 0x00009200ff177b82 */ /* 0x000ee20000000800 */
[----:B------:R-:W-:Y:S02]  /*43d50*/  SHF.R.S32.HI R21, RZ, 0x1f, R14 ;  /* 0x0000001fff157819 */ /* 0x000fe4000001140e */
[----:B0-----:R-:W-:Y:S02]  /*43d60*/  IADD3 R2, P6, R14, R67, RZ ;  /* 0x000000430e027210 */ /* 0x001fe40007fde0ff */
[----:B----4-:R-:W-:-:S03]  /*43d70*/  ISETP.LT.AND P4, PT, R241, R16, !P2 ;  /* 0x00000010f100720c */ /* 0x010fc60005781270 */
[----:B------:R-:W0:Y:S01]  /*43d80*/  LDC R4, c[0x0][0x228] ;  /* 0x00008a00ff047b82 */ /* 0x000e220000000800 */
[----:B------:R-:W-:Y:S01]  /*43d90*/  IMAD.X R3, R21, 0x1, R148, P6 ;  /* 0x0000000115037824 */ /* 0x000fe200030e0694 */
[----:B------:R-:W-:Y:S01]  /*43da0*/  PRMT R19, R5, 0x7770, RZ ;  /* 0x0000777005137816 */ /* 0x000fe200000000ff */
[----:B--2---:R-:W-:Y:S01]  /*43db0*/  VIADD R10, R247, 0x3c ;  /* 0x0000003cf70a7836 */ /* 0x004fe20000000000 */
[----:B------:R-:W-:-:S04]  /*43dc0*/  IADD3 R8, P6, R14, R149, RZ ;  /* 0x000000950e087210 */ /* 0x000fc80007fde0ff */
[----:B------:R-:W2:Y:S01]  /*43dd0*/  LDC R16, c[0x0][0x228] ;  /* 0x00008a00ff107b82 */ /* 0x000ea20000000800 */
[----:B------:R4:W-:Y:S01]  /*43de0*/  @P1 STG.E.U8 desc[UR60][R2.64], R19 ;  /* 0x0000001302001986 */ /* 0x0009e2000c10113c */
[----:B------:R-:W-:Y:S01]  /*43df0*/  IMAD.X R9, R21, 0x1, R150, P6 ;  /* 0x0000000115097824 */ /* 0x000fe200030e0696 */
[----:B------:R-:W-:Y:S02]  /*43e00*/  ISETP.GE.AND P1, PT, R10, R129, PT ;  /* 0x000000810a00720c */ /* 0x000fe40003f26270 */
[----:B------:R-:W-:-:S03]  /*43e10*/  IADD3 R10, P6, R14, R116, RZ ;  /* 0x000000740e0a7210 */ /* 0x000fc60007fde0ff */
[----:B------:R-:W2:Y:S01]  /*43e20*/  LDC R18, c[0x0][0x228] ;  /* 0x00008a00ff127b82 */ /* 0x000ea20000000800 */
[----:B-1----:R-:W-:Y:S01]  /*43e30*/  ISETP.LT.AND P2, PT, R239, R0, !P2 ;  /* 0x00000000ef00720c */ /* 0x002fe20005741270 */
[----:B------:R-:W-:Y:S01]  /*43e40*/  IMAD.X R11, R21, 0x1, R118, P6 ;  /* 0x00000001150b7824 */ /* 0x000fe200030e0676 */
[C---:B------:R-:W-:Y:S02]  /*43e50*/  PRMT R15, R5.reuse, 0x7771, RZ ;  /* 0x00007771050f7816 */ /* 0x040fe400000000ff */
[C---:B------:R-:W-:Y:S01]  /*43e60*/  IADD3 R12, P6, R14.reuse, R154, RZ ;  /* 0x0000009a0e0c7210 */ /* 0x040fe20007fde0ff */
[----:B---3--:R-:W-:Y:S01]  /*43e70*/  IMAD.IADD R0, R14, 0x1, R23 ;  /* 0x000000010e007824 */ /* 0x008fe200078e0217 */
[----:B------:R-:W-:Y:S01]  /*43e80*/  PRMT R17, R5, 0x7772, RZ ;  /* 0x0000777205117816 */ /* 0x000fe200000000ff */
[----:B------:R1:W-:Y:S01]  /*43e90*/  @P5 STG.E.U8 desc[UR60][R8.64], R15 ;  /* 0x0000000f08005986 */ /* 0x0003e2000c10113c */
[----:B0-----:R-:W-:Y:S01]  /*43ea0*/  ISETP.LT.AND P5, PT, R245, R4, !P1 ;  /* 0x00000004f500720c */ /* 0x001fe20004fa1270 */
[----:B------:R-:W0:Y:S01]  /*43eb0*/  LDC R23, c[0x0][0x248] ;  /* 0x00009200ff177b82 */ /* 0x000e220000000800 */
[----:B------:R-:W-:Y:S01]  /*43ec0*/  IMAD.X R13, R21, 0x1, R155, P6 ;  /* 0x00000001150d7824 */ /* 0x000fe200030e069b */
[----:B----4-:R-:W-:Y:S01]  /*43ed0*/  PRMT R19, R5, 0x7773, RZ ;  /* 0x0000777305137816 */ /* 0x010fe200000000ff */
[----:B------:R3:W-:Y:S01]  /*43ee0*/  @P4 STG.E.U8 desc[UR60][R10.64], R17 ;  /* 0x000000110a004986 */ /* 0x0007e2000c10113c */
[----:B------:R-:W-:-:S02]  /*43ef0*/  SHF.R.S32.HI R21, RZ, 0x1f, R0 ;  /* 0x0000001fff157819 */ /* 0x000fc40000011400 */
[C---:B------:R-:W-:Y:S02]  /*43f00*/  IADD3 R2, P6, R0.reuse, R67, RZ ;  /* 0x0000004300027210 */ /* 0x040fe40007fde0ff */
[----:B--2---:R-:W-:Y:S01]  /*43f10*/  ISETP.LT.AND P4, PT, R243, R16, !P1 ;  /* 0x00000010f300720c */ /* 0x004fe20004f81270 */
[----:B------:R-:W2:Y:S01]  /*43f20*/  LDC R14, c[0x0][0x228] ;  /* 0x00008a00ff0e7b82 */ /* 0x000ea20000000800 */
[----:B------:R4:W-:Y:S01]  /*43f30*/  @P2 STG.E.U8 desc[UR60][R12.64], R19 ;  /* 0x000000130c002986 */ /* 0x0009e2000c10113c */
[----:B------:R-:W-:Y:S01]  /*43f40*/  IADD3 R4, P2, R0, R149, RZ ;  /* 0x0000009500047210 */ /* 0x000fe20007f5e0ff */
[C---:B------:R-:W-:Y:S01]  /*43f50*/  IMAD.X R3, R21.reuse, 0x1, R148, P6 ;  /* 0x0000000115037824 */ /* 0x040fe200030e0694 */
[C---:B-1----:R-:W-:Y:S02]  /*43f60*/  PRMT R15, R54.reuse, 0x7770, RZ ;  /* 0x00007770360f7816 */ /* 0x042fe400000000ff */
[----:B---3--:R-:W-:Y:S01]  /*43f70*/  PRMT R17, R54, 0x7771, RZ ;  /* 0x0000777136117816 */ /* 0x008fe200000000ff */
[----:B------:R-:W-:Y:S01]  /*43f80*/  IMAD.X R5, R21, 0x1, R150, P2 ;  /* 0x0000000115057824 */ /* 0x000fe200010e0696 */
[----:B------:R-:W1:Y:S01]  /*43f90*/  LDC R16, c[0x0][0x228] ;  /* 0x00008a00ff107b82 */ /* 0x000e620000000800 */
[----:B------:R3:W-:Y:S01]  /*43fa0*/  @P5 STG.E.U8 desc[UR60][R2.64], R15 ;  /* 0x0000000f02005986 */ /* 0x0007e2000c10113c */
[----:B------:R-:W-:-:S02]  /*43fb0*/  ISETP.LT.AND P5, PT, R241, R18, !P1 ;  /* 0x00000012f100720c */ /* 0x000fc40004fa1270 */
[----:B------:R-:W-:Y:S01]  /*43fc0*/  ISETP.LT.AND P1, PT, R239, R20, !P1 ;  /* 0x00000014ef00720c */ /* 0x000fe20004f21270 */
[----:B------:R2:W-:Y:S01]  /*43fd0*/  @P4 STG.E.U8 desc[UR60][R4.64], R17 ;  /* 0x0000001104004986 */ /* 0x0005e2000c10113c */
[C---:B------:R-:W-:Y:S01]  /*43fe0*/  IADD3 R8, P2, R0.reuse, R116, RZ ;  /* 0x0000007400087210 */ /* 0x040fe20007f5e0ff */
[----:B----4-:R-:W-:Y:S01]  /*43ff0*/  VIADD R12, R247, 0x3d ;  /* 0x0000003df70c7836 */ /* 0x010fe20000000000 */
[----:B------:R-:W-:Y:S01]  /*44000*/  IADD3 R10, P4, R0, R154, RZ ;  /* 0x0000009a000a7210 */ /* 0x000fe20007f9e0ff */
[----:B------:R-:W4:Y:S01]  /*44010*/  LDC R18, c[0x0][0x228] ;  /* 0x00008a00ff127b82 */ /* 0x000f220000000800 */
[C---:B------:R-:W-:Y:S01]  /*44020*/  PRMT R13, R54.reuse, 0x7773, RZ ;  /* 0x00007773360d7816 */ /* 0x040fe200000000ff */
[C---:B------:R-:W-:Y:S01]  /*44030*/  IMAD.X R9, R21.reuse, 0x1, R118, P2 ;  /* 0x0000000115097824 */ /* 0x040fe200010e0676 */
[----:B---3--:R-:W-:Y:S01]  /*44040*/  PRMT R15, R54, 0x7772, RZ ;  /* 0x00007772360f7816 */ /* 0x008fe200000000ff */
[----:B------:R-:W-:Y:S01]  /*44050*/  IMAD.X R11, R21, 0x1, R155, P4 ;  /* 0x00000001150b7824 */ /* 0x000fe200020e069b */
[----:B------:R-:W-:Y:S01]  /*44060*/  ISETP.GE.AND P2, PT, R12, R133, PT ;  /* 0x000000850c00720c */ /* 0x000fe20003f46270 */
[----:B0-----:R-:W-:-:S02]  /*44070*/  IMAD.IADD R0, R0, 0x1, R23 ;  /* 0x0000000100007824 */ /* 0x001fc400078e0217 */
[----:B------:R-:W0:Y:S01]  /*44080*/  LDC R12, c[0x0][0x228] ;  /* 0x00008a00ff0c7b82 */ /* 0x000e220000000800 */
[----:B------:R-:W-:Y:S01]  /*44090*/  @P5 STG.E.U8 desc[UR60][R8.64], R15 ;  /* 0x0000000f08005986 */ /* 0x000fe2000c10113c */
[----:B--2---:R-:W-:Y:S02]  /*440a0*/  ISETP.LT.AND P6, PT, R245, R14, !P2 ;  /* 0x0000000ef500720c */ /* 0x004fe400057c1270 */
[----:B------:R-:W-:Y:S01]  /*440b0*/  SHF.R.S32.HI R17, RZ, 0x1f, R0 ;  /* 0x0000001fff117819 */ /* 0x000fe20000011400 */
[----:B------:R2:W-:Y:S03]  /*440c0*/  @P1 STG.E.U8 desc[UR60][R10.64], R13 ;  /* 0x0000000d0a001986 */ /* 0x0005e6000c10113c */
[----:B------:R-:W3:Y:S01]  /*440d0*/  LDC R19, c[0x0][0x248] ;  /* 0x00009200ff137b82 */ /* 0x000ee20000000800 */
[----:B------:R-:W-:Y:S02]  /*440e0*/  IADD3 R2, P1, R0, R67, RZ ;  /* 0x0000004300027210 */ /* 0x000fe40007f3e0ff */
[----:B-1----:R-:W-:-:S03]  /*440f0*/  ISETP.LT.AND P5, PT, R243, R16, !P2 ;  /* 0x00000010f300720c */ /* 0x002fc600057a1270 */
[----:B------:R-:W-:Y:S01]  /*44100*/  IMAD.X R3, R17, 0x1, R148, P1 ;  /* 0x0000000111037824 */ /* 0x000fe200008e0694 */
[----:B------:R-:W-:Y:S01]  /*44110*/  IADD3 R4, P1, R0, R149, RZ ;  /* 0x0000009500047210 */ /* 0x000fe20007f3e0ff */
[----:B------:R-:W1:Y:S01]  /*44120*/  LDC R14, c[0x0][0x228] ;  /* 0x00008a00ff0e7b82 */ /* 0x000e620000000800 */
[----:B--2---:R-:W-:Y:S01]  /*44130*/  VIADD R10, R247, 0x3e ;  /* 0x0000003ef70a7836 */ /* 0x004fe20000000000 */
[----:B------:R-:W-:Y:S02]  /*44140*/  PRMT R15, R6, 0x7770, RZ ;  /* 0x00007770060f7816 */ /* 0x000fe400000000ff */
[----:B------:R-:W-:-:S04]  /*44150*/  IMAD.X R5, R17, 0x1, R150, P1 ;  /* 0x0000000111057824 */ /* 0x000fc800008e0696 */
[----:B------:R-:W2:Y:S01]  /*44160*/  LDC R20, c[0x0][0x228] ;  /* 0x00008a00ff147b82 */ /* 0x000ea20000000800 */
[----:B------:R-:W-:Y:S01]  /*44170*/  ISETP.GE.AND P1, PT, R10, R137, PT ;  /* 0x000000890a00720c */ /* 0x000fe20003f26270 */
[----:B------:R3:W-:Y:S01]  /*44180*/  @P6 STG.E.U8 desc[UR60][R2.64], R15 ;  /* 0x0000000f02006986 */ /* 0x0007e2000c10113c */
[----:B------:R-:W-:Y:S02]  /*44190*/  IADD3 R8, P6, R0, R116, RZ ;  /* 0x0000007400087210 */ /* 0x000fe40007fde0ff */
[----:B------:R-:W-:-:S03]  /*441a0*/  PRMT R13, R6, 0x7771, RZ ;  /* 0x00007771060d7816 */ /* 0x000fc600000000ff */
[----:B------:R-:W2:Y:S01]  /*441b0*/  LDC R10, c[0x0][0x228] ;  /* 0x00008a00ff0a7b82 */ /* 0x000ea20000000800 */
[----:B----4-:R-:W-:Y:S01]  /*441c0*/  ISETP.LT.AND P4, PT, R241, R18, !P2 ;  /* 0x00000012f100720c */ /* 0x010fe20005781270 */
[----:B------:R-:W-:Y:S01]  /*441d0*/  IMAD.X R9, R17, 0x1, R118, P6 ;  /* 0x0000000111097824 */ /* 0x000fe200030e0676 */
[----:B------:R4:W-:Y:S01]  /*441e0*/  @P5 STG.E.U8 desc[UR60][R4.64], R13 ;  /* 0x0000000d04005986 */ /* 0x0009e2000c10113c */
[----:B0-----:R-:W-:Y:S01]  /*441f0*/  ISETP.LT.AND P6, PT, R239, R12, !P2 ;  /* 0x0000000cef00720c */ /* 0x001fe200057c1270 */
[C---:B---3--:R-:W-:Y:S01]  /*44200*/  IMAD.IADD R12, R0.reuse, 0x1, R19 ;  /* 0x00000001000c7824 */ /* 0x048fe200078e0213 */
[----:B------:R-:W-:Y:S02]  /*44210*/  IADD3 R2, P5, R0, R154, RZ ;  /* 0x0000009a00027210 */ /* 0x000fe40007fbe0ff */
[----:B------:R-:W0:Y:S01]  /*44220*/  LDC R0, c[0x0][0x228] ;  /* 0x00008a00ff007b82 */ /* 0x000e220000000800 */
[----:B------:R-:W-:Y:S02]  /*44230*/  PRMT R11, R6, 0x7772, RZ ;  /* 0x00007772060b7816 */ /* 0x000fe400000000ff */
[----:B------:R-:W-:-:S05]  /*44240*/  IMAD.X R3, R17, 0x1, R155, P5 ;  /* 0x0000000111037824 */ /* 0x000fca00028e069b */
[----:B------:R-:W3:Y:S01]  /*44250*/  LDC R21, c[0x0][0x248] ;  /* 0x00009200ff157b82 */ /* 0x000ee20000000800 */
[----:B----4-:R-:W-:Y:S01]  /*44260*/  PRMT R13, R6, 0x7773, RZ ;  /* 0x00007773060d7816 */ /* 0x010fe200000000ff */
[----:B------:R4:W-:Y:S01]  /*44270*/  @P4 STG.E.U8 desc[UR60][R8.64], R11 ;  /* 0x0000000b08004986 */ /* 0x0009e2000c10113c */
[----:B-1----:R-:W-:Y:S02]  /*44280*/  ISETP.LT.AND P2, PT, R245, R14, !P1 ;  /* 0x0000000ef500720c */ /* 0x002fe40004f41270 */
[----:B------:R-:W-:-:S03]  /*44290*/  SHF.R.S32.HI R19, RZ, 0x1f, R12 ;  /* 0x0000001fff137819 */ /* 0x000fc6000001140c */
[----:B------:R-:W1:Y:S01]  /*442a0*/  LDC R6, c[0x0][0x228] ;  /* 0x00008a00ff067b82 */ /* 0x000e620000000800 */
[----:B------:R-:W-:Y:S01]  /*442b0*/  IADD3 R4, P5, R12, R67, RZ ;  /* 0x000000430c047210 */ /* 0x000fe20007fbe0ff */
[----:B------:R4:W-:Y:S01]  /*442c0*/  @P6 STG.E.U8 desc[UR60][R2.64], R13 ;  /* 0x0000000d02006986 */ /* 0x0009e2000c10113c */
[----:B--2---:R-:W-:-:S05]  /*442d0*/  ISETP.LT.AND P4, PT, R243, R20, !P1 ;  /* 0x00000014f300720c */ /* 0x004fca0004f81270 */
[----:B------:R-:W2:Y:S01]  /*442e0*/  LDC R16, c[0x0][0x228] ;  /* 0x00008a00ff107b82 */ /* 0x000ea20000000800 */
[----:B----4-:R-:W-:Y:S01]  /*442f0*/  IADD3 R8, P6, R12, R149, RZ ;  /* 0x000000950c087210 */ /* 0x010fe20007fde0ff */
[----:B------:R-:W-:Y:S01]  /*44300*/  IMAD.X R5, R19, 0x1, R148, P5 ;  /* 0x0000000113057824 */ /* 0x000fe200028e0694 */
[----:B------:R-:W-:-:S05]  /*44310*/  ISETP.LT.AND P5, PT, R241, R10, !P1 ;  /* 0x0000000af100720c */ /* 0x000fca0004fa1270 */
[----:B------:R-:W4:Y:S01]  /*44320*/  LDC R14, c[0x0][0x228] ;  /* 0x00008a00ff0e7b82 */ /* 0x000f220000000800 */
[----:B------:R-:W-:Y:S01]  /*44330*/  PRMT R17, R55, 0x7770, RZ ;  /* 0x0000777037117816 */ /* 0x000fe200000000ff */
[----:B------:R-:W-:Y:S01]  /*44340*/  IMAD.X R9, R19, 0x1, R150, P6 ;  /* 0x0000000113097824 */ /* 0x000fe200030e0696 */
[C---:B------:R-:W-:Y:S02]  /*44350*/  PRMT R15, R55.reuse, 0x7771, RZ ;  /* 0x00007771370f7816 */ /* 0x040fe400000000ff */
[----:B------:R-:W-:Y:S01]  /*44360*/  IADD3 R10, P6, R12, R116, RZ ;  /* 0x000000740c0a7210 */ /* 0x000fe20007fde0ff */
[----:B------:R1:W-:Y:S01]  /*44370*/  @P2 STG.E.U8 desc[UR60][R4.64], R17 ;  /* 0x0000001104002986 */ /* 0x0003e2000c10113c */
[----:B------:R-:W-:-:S03]  /*44380*/  PRMT R13, R55, 0x7772, RZ ;  /* 0x00007772370d7816 */ /* 0x000fc600000000ff */
[----:B------:R4:W-:Y:S01]  /*44390*/  @P4 STG.E.U8 desc[UR60][R8.64], R15 ;  /* 0x0000000f08004986 */ /* 0x0009e2000c10113c */
[----:B------:R-:W-:Y:S01]  /*443a0*/  IMAD.X R11, R19, 0x1, R118, P6 ;  /* 0x00000001130b7824 */ /* 0x000fe200030e0676 */
[----:B0-----:R-:W-:Y:S01]  /*443b0*/  ISETP.LT.AND P4, PT, R241, R0, !P0 ;  /* 0x00000000f100720c */ /* 0x001fe20004781270 */
[C---:B---3--:R-:W-:Y:S01]  /*443c0*/  IMAD.IADD R0, R12.reuse, 0x1, R21 ;  /* 0x000000010c007824 */ /* 0x048fe200078e0215 */
[----:B-1----:R-:W-:Y:S02]  /*443d0*/  ISETP.LT.AND P1, PT, R239, R6, !P1 ;  /* 0x00000006ef00720c */ /* 0x002fe40004f21270 */
[----:B------:R0:W-:Y:S01]  /*443e0*/  @P5 STG.E.U8 desc[UR60][R10.64], R13 ;  /* 0x0000000d0a005986 */ /* 0x0001e2000c10113c */
[----:B------:R-:W-:Y:S02]  /*443f0*/  IADD3 R2, P5, R12, R154, RZ ;  /* 0x0000009a0c027210 */ /* 0x000fe40007fbe0ff */
[----:B------:R-:W-:Y:S02]  /*44400*/  IADD3 R4, P6, R0, R67, RZ ;  /* 0x0000004300047210 */ /* 0x000fe40007fde0ff */
[----:B------:R-:W-:-:S02]  /*44410*/  SHF.R.S32.HI R17, RZ, 0x1f, R0 ;  /* 0x0000001fff117819 */ /* 0x000fc40000011400 */
[----:B--2---:R-:W-:Y:S01]  /*44420*/  ISETP.LT.AND P2, PT, R243, R16, !P0 ;  /* 0x00000010f300720c */ /* 0x004fe20004741270 */
[----:B------:R-:W-:Y:S01]  /*44430*/  IMAD.X R3, R19, 0x1, R155, P5 ;  /* 0x0000000113037824 */ /* 0x000fe200028e069b */
[----:B----4-:R-:W-:Y:S01]  /*44440*/  ISETP.LT.AND P0, PT, R239, R14, !P0 ;  /* 0x0000000eef00720c */ /* 0x010fe20004701270 */
[----:B------:R-:W-:Y:S01]  /*44450*/  IMAD.X R5, R17, 0x1, R148, P6 ;  /* 0x0000000111057824 */ /* 0x000fe200030e0694 */
[C---:B------:R-:W-:Y:S02]  /*44460*/  IADD3 R8, P5, R0.reuse, R149, RZ ;  /* 0x0000009500087210 */ /* 0x040fe40007fbe0ff */
[----:B------:R-:W-:Y:S02]  /*44470*/  IADD3 R116, P6, R0, R116, RZ ;  /* 0x0000007400747210 */ /* 0x000fe40007fde0ff */
[----:B------:R-:W-:Y:S02]  /*44480*/  PRMT R55, R55, 0x7773, RZ ;  /* 0x0000777337377816 */ /* 0x000fe400000000ff */
[----:B0-----:R-:W-:-:S02]  /*44490*/  PRMT R11, R7, 0x7773, RZ ;  /* 0x00007773070b7816 */ /* 0x001fc400000000ff */
[C---:B------:R-:W-:Y:S02]  /*444a0*/  PRMT R13, R7.reuse, 0x7772, RZ ;  /* 0x00007772070d7816 */ /* 0x040fe400000000ff */
[----:B------:R-:W-:Y:S01]  /*444b0*/  PRMT R15, R7, 0x7771, RZ ;  /* 0x00007771070f7816 */ /* 0x000fe200000000ff */
[----:B------:R-:W-:Y:S01]  /*444c0*/  IMAD.X R9, R17, 0x1, R150, P5 ;  /* 0x0000000111097824 */ /* 0x000fe200028e0696 */
[----:B------:R-:W-:Y:S01]  /*444d0*/  PRMT R7, R7, 0x7770, RZ ;  /* 0x0000777007077816 */ /* 0x000fe200000000ff */
[----:B------:R-:W-:Y:S01]  /*444e0*/  IMAD.X R117, R17, 0x1, R118, P6 ;  /* 0x0000000111757824 */ /* 0x000fe200030e0676 */
[----:B------:R0:W-:Y:S01]  /*444f0*/  @P1 STG.E.U8 desc[UR60][R2.64], R55 ;  /* 0x0000003702001986 */ /* 0x0001e2000c10113c */
[----:B------:R-:W-:-:S03]  /*44500*/  IADD3 R154, P5, R0, R154, RZ ;  /* 0x0000009a009a7210 */ /* 0x000fc60007fbe0ff */
[----:B------:R0:W-:Y:S04]  /*44510*/  @P3 STG.E.U8 desc[UR60][R4.64], R7 ;  /* 0x0000000704003986 */ /* 0x0001e8000c10113c */
[----:B------:R0:W-:Y:S01]  /*44520*/  @P2 STG.E.U8 desc[UR60][R8.64], R15 ;  /* 0x0000000f08002986 */ /* 0x0001e2000c10113c */
[----:B------:R-:W-:-:S03]  /*44530*/  IMAD.X R155, R17, 0x1, R155, P5 ;  /* 0x00000001119b7824 */ /* 0x000fc600028e069b */
[----:B------:R0:W-:Y:S01]  /*44540*/  @P4 STG.E.U8 desc[UR60][R116.64], R13 ;  /* 0x0000000d74004986 */ /* 0x0001e2000c10113c */
[----:B------:R-:W-:Y:S05]  /*44550*/  @!P0 EXIT ;  /* 0x000000000000894d */ /* 0x000fea0003800000 */
[----:B------:R-:W-:Y:S01]  /*44560*/  STG.E.U8 desc[UR60][R154.64], R11 ;  /* 0x0000000b9a007986 */ /* 0x000fe2000c10113c */
[----:B------:R-:W-:Y:S05]  /*44570*/  EXIT ;  /* 0x000000000000794d */ /* 0x000fea0003800000 */
.L_x_3:
[----:B------:R-:W-:-:S00]  /*44580*/  BRA `(.L_x_3) ;  /* 0xfffffffc00fc7947 */ /* 0x000fc0000383ffff */
[----:B------:R-:W-:-:S00]  /*44590*/  NOP ;  /* 0x0000000000007918 */ /* 0x000fc00000000000 */
        /* <DEDUP_REMOVED lines=14> */
.L_x_4:


//--------------------- .nv.shared.matmul_kernel  --------------------------
	.section	.nv.shared.matmul_kernel,"aw",@nobits
	.sectionflags	@""
	.align	16
	.zero		1024


//--------------------- .nv.shared.reserved.0     --------------------------
	.section	.nv.shared.reserved.0,"aw",@nobits
	.weak		__nv_reservedSMEM_offset_0_alias
	.size		__nv_reservedSMEM_offset_0_alias, 0, 0
	.other		__nv_reservedSMEM_offset_0_alias,@"STO_CUDA_RESERVED_SHARED STV_DEFAULT"
__nv_reservedSMEM_offset_0_alias:
	.zero		0


//--------------------- .nv.constant0.matmul_kernel --------------------------
	.section	.nv.constant0.matmul_kernel,"a",@progbits
	.sectionflags	@""
	.align	4
.nv.constant0.matmul_kernel:
	.zero		608


//--------------------- SYMBOLS --------------------------

	.type		.nv.reservedSmem.offset0,@object
	.size		.nv.reservedSmem.offset0,0x4
